def matmul_kernel(
    a_ptr,
    b_ptr,
    c_ptr,
    M,
    N,
    K,
    stride_am,
    stride_ak,
    stride_bk,
    stride_bn,
    stride_cm,
    stride_cn,
    BLOCK_M: tl.constexpr,
    BLOCK_N: tl.constexpr,
    BLOCK_K: tl.constexpr,
    GROUP_M: tl.constexpr,
):
    pid = tl.program_id(axis=0)
    num_pid_m = tl.cdiv(M, BLOCK_M)
    num_pid_n = tl.cdiv(N, BLOCK_N)
    num_pid_in_group = GROUP_M * num_pid_n
    group_id = pid // num_pid_in_group
    first_pid_m = group_id * GROUP_M
    group_size_m = min(num_pid_m - first_pid_m, GROUP_M)
    pid_m = first_pid_m + ((pid % num_pid_in_group) % group_size_m)
    pid_n = (pid % num_pid_in_group) // group_size_m

    offs_am = (pid_m * BLOCK_M + tl.arange(0, BLOCK_M)) % M
    offs_bn = (pid_n * BLOCK_N + tl.arange(0, BLOCK_N)) % N
    offs_k = tl.arange(0, BLOCK_K)
    a_ptrs = a_ptr + offs_am[:, None] * stride_am + offs_k[None, :] * stride_ak
    b_ptrs = b_ptr + offs_k[:, None] * stride_bk + offs_bn[None, :] * stride_bn

    acc = tl.zeros((BLOCK_M, BLOCK_N), dtype=tl.float32)
    for kk in range(0, tl.cdiv(K, BLOCK_K)):
        a = tl.load(a_ptrs, mask=offs_k[None, :] < K - kk * BLOCK_K, other=0.0)
        b = tl.load(b_ptrs, mask=offs_k[:, None] < K - kk * BLOCK_K, other=0.0)
        acc = tl.dot(a, b, acc)
        a_ptrs += BLOCK_K * stride_ak
        b_ptrs += BLOCK_K * stride_bk

    c = acc.to(c_ptr.dtype.element_ty)
    offs_cm = pid_m * BLOCK_M + tl.arange(0, BLOCK_M)
    offs_cn = pid_n * BLOCK_N + tl.arange(0, BLOCK_N)
    c_ptrs = c_ptr + offs_cm[:, None] * stride_cm + offs_cn[None, :] * stride_cn
    mask = (offs_cm[:, None] < M) & (offs_cn[None, :] < N)
    tl.store(c_ptrs, c, mask=mask)

# config = {"BLOCK_K": 64, "BLOCK_M": 64, "BLOCK_N": 256, "GROUP_M": 1, "arch": "sm_100", "dtype": "fp16", "num_ctas": 1, "num_stages": 3, "num_warps": 4}
# arch = sm_100


// ===== COMPILED SASS (sm_100a) =====

	.target	sm_100a

	.elftype	@"ET_EXEC"


//--------------------- .note.nv.tkinfo           --------------------------
	.section	.note.nv.tkinfo,"",@"SHT_NOTE"
	.sectionflags	@"SHF_NOTE_NV_TKINFO"
	.tkinfo
        /*0018*/ 	.word	0x00000081
        /*0030*/ 	.string	""
        /*0030*/ 	.string	"ptxas-blackwell"
        /*0030*/ 	.string	"Cuda compilation tools, release 12.9, V12.9.86"
        /*0030*/ 	.string	"Build cuda_12.9.r12.9/compiler.36037853_0"
        /*0030*/ 	.string	"-v  -suppress-debug-info  -lineinfo  -arch sm_100a "



//--------------------- .note.nv.cuver            --------------------------
	.section	.note.nv.cuver,"",@"SHT_NOTE"
	.sectionflags	@"SHF_NOTE_NV_CUVER"
        /*0018*/ 	.short	0x0001
        /*001a*/ 	.short	0x0064
        /*001c*/ 	.short	0x0001
        /*001e*/ 	.short	0x0000
        /*0020*/ 	.short	0x0001
        /*0022*/ 	.short	0x0000


//--------------------- .nv.info                  --------------------------
	.section	.nv.info,"",@"SHT_CUDA_INFO"
	.align	4


	//----- nvinfo : EIATTR_REGCOUNT
	.align		4
        /*0000*/ 	.byte	0x04, 0x2f
        /*0002*/ 	.short	(.L_4 - .L_3)
	.align		4
.L_3:
        /*0004*/ 	.word	index@(matmul_kernel)
        /*0008*/ 	.word	0x000000a8


	//----- nvinfo : EIATTR_FRAME_SIZE
	.align		4
.L_4:
        /*000c*/ 	.byte	0x04, 0x11
        /*000e*/ 	.short	(.L_6 - .L_5)
	.align		4
.L_5:
        /*0010*/ 	.word	index@($__internal_2_$__cuda_sm10x_tcgen05_guardrail_trap_unallocated_columns_being_dealloced)
        /*0014*/ 	.word	0x00000878


	//----- nvinfo : EIATTR_FRAME_SIZE
	.align		4
.L_6:
        /*0018*/ 	.byte	0x04, 0x11
        /*001a*/ 	.short	(.L_8 - .L_7)
	.align		4
.L_7:
        /*001c*/ 	.word	index@($__internal_1_$__cuda_sm10x_tcgen05_guardrail_trap_phase_invalid_during_alloc)
        /*0020*/ 	.word	0x00000878


	//----- nvinfo : EIATTR_FRAME_SIZE
	.align		4
.L_8:
        /*0024*/ 	.byte	0x04, 0x11
        /*0026*/ 	.short	(.L_10 - .L_9)
	.align		4
.L_9:
        /*0028*/ 	.word	index@($__internal_0_$__cuda_sm10x_tcgen05_guardrail_trap_col_being_dealloced_not_returned_by_alloc)
        /*002c*/ 	.word	0x00000878


	//----- nvinfo : EIATTR_FRAME_SIZE
	.align		4
.L_10:
        /*0030*/ 	.byte	0x04, 0x11
        /*0032*/ 	.short	(.L_12 - .L_11)
	.align		4
.L_11:
        /*0034*/ 	.word	index@(matmul_kernel)
        /*0038*/ 	.word	0x00000878


	//----- nvinfo : EIATTR_MIN_STACK_SIZE
	.align		4
.L_12:
        /*003c*/ 	.byte	0x04, 0x12
        /*003e*/ 	.short	(.L_14 - .L_13)
	.align		4
.L_13:
        /*0040*/ 	.word	index@(matmul_kernel)
        /*0044*/ 	.word	0x00000878
.L_14:


//--------------------- .nv.info.matmul_kernel    --------------------------
	.section	.nv.info.matmul_kernel,"",@"SHT_CUDA_INFO"
	.sectionflags	@""
	.align	4


	//----- nvinfo : EIATTR_CUDA_API_VERSION
	.align		4
        /*0000*/ 	.byte	0x04, 0x37
        /*0002*/ 	.short	(.L_16 - .L_15)
.L_15:
        /*0004*/ 	.word	0x00000081


	//----- nvinfo : EIATTR_KPARAM_INFO
	.align		4
.L_16:
        /*0008*/ 	.byte	0x04, 0x17
        /*000a*/ 	.short	(.L_18 - .L_17)
.L_17:
        /*000c*/ 	.word	0x00000000
        /*0010*/ 	.short	0x000d
        /*0012*/ 	.short	0x0048
        /*0014*/ 	.byte	0x00, 0xf4, 0x21, 0x00


	//----- nvinfo : EIATTR_KPARAM_INFO
	.align		4
.L_18:
        /*0018*/ 	.byte	0x04, 0x17
        /*001a*/ 	.short	(.L_20 - .L_19)
.L_19:
        /*001c*/ 	.word	0x00000000
        /*0020*/ 	.short	0x000c
        /*0022*/ 	.short	0x0040
        /*0024*/ 	.byte	0x00, 0xf4, 0x21, 0x00


	//----- nvinfo : EIATTR_KPARAM_INFO
	.align		4
.L_20:
        /*0028*/ 	.byte	0x04, 0x17
        /*002a*/ 	.short	(.L_22 - .L_21)
.L_21:
        /*002c*/ 	.word	0x00000000
        /*0030*/ 	.short	0x000b
        /*0032*/ 	.short	0x0038
        /*0034*/ 	.byte	0x00, 0xf0, 0x11, 0x00


	//----- nvinfo : EIATTR_KPARAM_INFO
	.align		4
.L_22:
        /*0038*/ 	.byte	0x04, 0x17
        /*003a*/ 	.short	(.L_24 - .L_23)
.L_23:
        /*003c*/ 	.word	0x00000000
        /*0040*/ 	.short	0x000a
        /*0042*/ 	.short	0x0034
        /*0044*/ 	.byte	0x00, 0xf0, 0x11, 0x00


	//----- nvinfo : EIATTR_KPARAM_INFO
	.align		4
.L_24:
        /*0048*/ 	.byte	0x04, 0x17
        /*004a*/ 	.short	(.L_26 - .L_25)
.L_25:
        /*004c*/ 	.word	0x00000000
        /*0050*/ 	.short	0x0009
        /*0052*/ 	.short	0x0030
        /*0054*/ 	.byte	0x00, 0xf0, 0x11, 0x00


	//----- nvinfo : EIATTR_KPARAM_INFO
	.align		4
.L_26:
        /*0058*/ 	.byte	0x04, 0x17
        /*005a*/ 	.short	(.L_28 - .L_27)
.L_27:
        /*005c*/ 	.word	0x00000000
        /*0060*/ 	.short	0x0008
        /*0062*/ 	.short	0x002c
        /*0064*/ 	.byte	0x00, 0xf0, 0x11, 0x00


	//----- nvinfo : EIATTR_KPARAM_INFO
	.align		4
.L_28:
        /*0068*/ 	.byte	0x04, 0x17
        /*006a*/ 	.short	(.L_30 - .L_29)
.L_29:
        /*006c*/ 	.word	0x00000000
        /*0070*/ 	.short	0x0007
        /*0072*/ 	.short	0x0028
        /*0074*/ 	.byte	0x00, 0xf0, 0x11, 0x00


	//----- nvinfo : EIATTR_KPARAM_INFO
	.align		4
.L_30:
        /*0078*/ 	.byte	0x04, 0x17
        /*007a*/ 	.short	(.L_32 - .L_31)
.L_31:
        /*007c*/ 	.word	0x00000000
        /*0080*/ 	.short	0x0006
        /*0082*/ 	.short	0x0024
        /*0084*/ 	.byte	0x00, 0xf0, 0x11, 0x00


	//----- nvinfo : EIATTR_KPARAM_INFO
	.align		4
.L_32:
        /*0088*/ 	.byte	0x04, 0x17
        /*008a*/ 	.short	(.L_34 - .L_33)
.L_33:
        /*008c*/ 	.word	0x00000000
        /*0090*/ 	.short	0x0005
        /*0092*/ 	.short	0x0020
        /*0094*/ 	.byte	0x00, 0xf0, 0x11, 0x00


	//----- nvinfo : EIATTR_KPARAM_INFO
	.align		4
.L_34:
        /*0098*/ 	.byte	0x04, 0x17
        /*009a*/ 	.short	(.L_36 - .L_35)
.L_35:
        /*009c*/ 	.word	0x00000000
        /*00a0*/ 	.short	0x0004
        /*00a2*/ 	.short	0x001c
        /*00a4*/ 	.byte	0x00, 0xf0, 0x11, 0x00


	//----- nvinfo : EIATTR_KPARAM_INFO
	.align		4
.L_36:
        /*00a8*/ 	.byte	0x04, 0x17
        /*00aa*/ 	.short	(.L_38 - .L_37)
.L_37:
        /*00ac*/ 	.word	0x00000000
        /*00b0*/ 	.short	0x0003
        /*00b2*/ 	.short	0x0018
        /*00b4*/ 	.byte	0x00, 0xf0, 0x11, 0x00


	//----- nvinfo : EIATTR_KPARAM_INFO
	.align		4
.L_38:
        /*00b8*/ 	.byte	0x04, 0x17
        /*00ba*/ 	.short	(.L_40 - .L_39)
.L_39:
        /*00bc*/ 	.word	0x00000000
        /*00c0*/ 	.short	0x0002
        /*00c2*/ 	.short	0x0010
        /*00c4*/ 	.byte	0x00, 0xf4, 0x21, 0x00


	//----- nvinfo : EIATTR_KPARAM_INFO
	.align		4
.L_40:
        /*00c8*/ 	.byte	0x04, 0x17
        /*00ca*/ 	.short	(.L_42 - .L_41)
.L_41:
        /*00cc*/ 	.word	0x00000000
        /*00d0*/ 	.short	0x0001
        /*00d2*/ 	.short	0x0008
        /*00d4*/ 	.byte	0x00, 0xf4, 0x21, 0x00


	//----- nvinfo : EIATTR_KPARAM_INFO
	.align		4
.L_42:
        /*00d8*/ 	.byte	0x04, 0x17
        /*00da*/ 	.short	(.L_44 - .L_43)
.L_43:
        /*00dc*/ 	.word	0x00000000
        /*00e0*/ 	.short	0x0000
        /*00e2*/ 	.short	0x0000
        /*00e4*/ 	.byte	0x00, 0xf4, 0x21, 0x00


	//----- nvinfo : EIATTR_AT_ENTRY_FRAGMENTS
	.align		4
.L_44:
        /*00e8*/ 	.byte	0x04, 0x4f
        /*00ea*/ 	.short	(.L_46 - .L_45)


	//   ....[0]....
.L_45:
        /*00ec*/ 	.word	0x00000004


	//----- nvinfo : EIATTR_RESERVED_SMEM_USED
	.align		4
.L_46:
        /*00f0*/ 	.byte	0x01, 0x41
	.zero		2


	//----- nvinfo : EIATTR_SPARSE_MMA_MASK
	.align		4
        /*00f4*/ 	.byte	0x03, 0x50
        /*00f6*/ 	.short	0x0000


	//----- nvinfo : EIATTR_TCGEN05_1CTA_USED
	.align		4
        /*00f8*/ 	.byte	0x01, 0x51
	.zero		2


	//----- nvinfo : EIATTR_MAXREG_COUNT
	.align		4
        /*00fc*/ 	.byte	0x03, 0x1b
        /*00fe*/ 	.short	0x00ff


	//----- nvinfo : EIATTR_NUM_BARRIERS
	.align		4
        /*0100*/ 	.byte	0x02, 0x4c
        /*0102*/ 	.byte	0x01
	.zero		1


	//----- nvinfo : EIATTR_ANNOTATIONS
	.align		4
        /*0104*/ 	.byte	0x04, 0x55
        /*0106*/ 	.short	(.L_48 - .L_47)


	//   ....[0]....
.L_47:
        /*0108*/ 	.word	0x00000001
        /*010c*/ 	.byte	0xb0, 0x0a, 0x00, 0x00, 0x01, 0x00, 0x00, 0x00, 0xf0, 0x0a, 0x00, 0x00, 0x01, 0x00, 0x00, 0x00
        /* <DEDUP_REMOVED lines=709> */
        /*2d6c*/ 	.byte	0xc0, 0x93, 0x01, 0x00, 0x01, 0x00, 0x00, 0x00, 0xe0, 0x93, 0x01, 0x00


	//----- nvinfo : EIATTR_INT_WARP_WIDE_INSTR_OFFSETS
	.align		4
.L_48:
        /*2d78*/ 	.byte	0x04, 0x31
        /*2d7a*/ 	.short	(.L_50 - .L_49)


	//   ....[0]....
.L_49:
        /*2d7c*/ 	.word	0x00002950


	//   ....[1]....
        /*2d80*/ 	.word	0x00002960


	//   ....[2]....
        /*2d84*/ 	.word	0x00008390


	//   ....[3]....
        /*2d88*/ 	.word	0x00019290


	//   ....[4]....
        /*2d8c*/ 	.word	0x000192e0


	//----- nvinfo : EIATTR_COOP_GROUP_MASK_REGIDS
	.align		4
.L_50:
        /*2d90*/ 	.byte	0x04, 0x29
        /*2d92*/ 	.short	(.L_52 - .L_51)


	//   ....[0]....
.L_51:
        /*2d94*/ 	.word	0xffffffff


	//   ....[1]....
        /*2d98*/ 	.word	0xffffffff


	//   ....[2]....
        /*2d9c*/ 	.word	0xffffffff


	//   ....[3]....
        /*2da0*/ 	.word	0xffffffff


	//----- nvinfo : EIATTR_COOP_GROUP_INSTR_OFFSETS
	.align		4
.L_52:
        /*2da4*/ 	.byte	0x04, 0x28
        /*2da6*/ 	.short	(.L_54 - .L_53)


	//   ....[0]....
.L_53:
        /*2da8*/ 	.word	0x00000080


	//   ....[1]....
        /*2dac*/ 	.word	0x00000340


	//   ....[2]....
        /*2db0*/ 	.word	0x00019120


	//   ....[3]....
        /*2db4*/ 	.word	0x00019390


	//----- nvinfo : EIATTR_VRC_CTA_INIT_COUNT
	.align		4
.L_54:
        /*2db8*/ 	.byte	0x02, 0x4a
        /*2dba*/ 	.byte	0x80
	.zero		1


	//----- nvinfo : EIATTR_MBARRIER_INSTR_OFFSETS
	.align		4
        /*2dbc*/ 	.byte	0x04, 0x39
        /*2dbe*/ 	.short	(.L_56 - .L_55)


	//   ....[0]....
.L_55:
        /*2dc0*/ 	.word	0x00002a80
        /*2dc4*/ 	.word	0x000000ff
        /*2dc8*/ 	.word	0x00000000
        /*2dcc*/ 	.short	0x0100
        /*2dce*/ 	.byte	0x0b
	.zero		1


	//   ....[1]....
        /*2dd0*/ 	.word	0x00008400
        /*2dd4*/ 	.word	0x000000ff
        /*2dd8*/ 	.word	0x00014008
        /*2ddc*/ 	.short	0x0100
        /*2dde*/ 	.byte	0x09
	.zero		1


	//   ....[2]....
        /*2de0*/ 	.word	0x0000fba0
        /*2de4*/ 	.word	0x000000ff
        /*2de8*/ 	.word	0x00000000
        /*2dec*/ 	.short	0x010a
        /*2dee*/ 	.byte	0x0b
	.zero		1


	//   ....[3]....
        /*2df0*/ 	.word	0x00014ee0
        /*2df4*/ 	.word	0x000000ff
        /*2df8*/ 	.word	0x00000000
        /*2dfc*/ 	.short	0x010a
        /*2dfe*/ 	.byte	0x0b
	.zero		1


	//   ....[4]....
        /*2e00*/ 	.word	0x00014fd0
        /*2e04*/ 	.word	0x000000ff
        /*2e08*/ 	.word	0x00014000
        /*2e0c*/ 	.short	0x0108
        /*2e0e*/ 	.byte	0x09
	.zero		1


	//   ....[5]....
        /*2e10*/ 	.word	0x00015000
        /*2e14*/ 	.word	0x000000ff
        /*2e18*/ 	.word	0x00014008
        /*2e1c*/ 	.short	0x0108
        /*2e1e*/ 	.byte	0x09
	.zero		1


	//   ....[6]....
        /*2e20*/ 	.word	0x000193d0
        /*2e24*/ 	.word	0x000000ff
        /*2e28*/ 	.word	0x00000000
        /*2e2c*/ 	.short	0x010a
        /*2e2e*/ 	.byte	0x0b
	.zero		1


	//   ....[7]....
        /*2e30*/ 	.word	0x00019410
        /*2e34*/ 	.word	0x000000ff
        /*2e38*/ 	.word	0x00000000
        /*2e3c*/ 	.short	0x010a
        /*2e3e*/ 	.byte	0x0b
	.zero		1


	//----- nvinfo : EIATTR_NUM_MBARRIERS
	.align		4
.L_56:
        /*2e40*/ 	.byte	0x03, 0x38
        /*2e42*/ 	.short	0x0002


	//----- nvinfo : EIATTR_EXIT_INSTR_OFFSETS
	.align		4
        /*2e44*/ 	.byte	0x04, 0x1c
        /*2e46*/ 	.short	(.L_58 - .L_57)


	//   ....[0]....
.L_57:
        /*2e48*/ 	.word	0x000193a0


	//----- nvinfo : EIATTR_REQNTID
	.align		4
.L_58:
        /*2e4c*/ 	.byte	0x04, 0x10
        /*2e4e*/ 	.short	(.L_60 - .L_59)
.L_59:
        /*2e50*/ 	.word	0x00000080
        /*2e54*/ 	.word	0x00000001
        /*2e58*/ 	.word	0x00000001


	//----- nvinfo : EIATTR_CRS_STACK_SIZE
	.align		4
.L_60:
        /*2e5c*/ 	.byte	0x04, 0x1e
        /*2e5e*/ 	.short	(.L_62 - .L_61)
.L_61:
        /*2e60*/ 	.word	0x00000000


	//----- nvinfo : EIATTR_CBANK_PARAM_SIZE
	.align		4
.L_62:
        /*2e64*/ 	.byte	0x03, 0x19
        /*2e66*/ 	.short	0x0050


	//----- nvinfo : EIATTR_PARAM_CBANK
	.align		4
        /*2e68*/ 	.byte	0x04, 0x0a
        /*2e6a*/ 	.short	(.L_64 - .L_63)
	.align		4
.L_63:
        /*2e6c*/ 	.word	index@(.nv.constant0.matmul_kernel)
        /*2e70*/ 	.short	0x0380
        /*2e72*/ 	.short	0x0050


	//----- nvinfo : EIATTR_SW_WAR
	.align		4
.L_64:
        /*2e74*/ 	.byte	0x04, 0x36
        /*2e76*/ 	.short	(.L_66 - .L_65)
.L_65:
        /*2e78*/ 	.word	0x00000008
.L_66:


//--------------------- .nv.compat                --------------------------
	.section	.nv.compat,"",@"SHT_CUDA_COMPAT_INFO"
	.align	4
        /*0000*/ 	.byte	0x02, 0x02, 0x02, 0x00, 0x02, 0x05, 0x05, 0x00, 0x02, 0x03, 0x00, 0x00, 0x02, 0x06, 0x01, 0x00


//--------------------- .nv.callgraph             --------------------------
	.section	.nv.callgraph,"",@"SHT_CUDA_CALLGRAPH"
	.align	4
	.sectionentsize	8
	.align		4
        /*0000*/ 	.word	0x00000000
	.align		4
        /*0004*/ 	.word	0xffffffff
	.align		4
        /*0008*/ 	.word	0x00000000
	.align		4
        /*000c*/ 	.word	0xfffffffe
	.align		4
        /*0010*/ 	.word	0x00000000
	.align		4
        /*0014*/ 	.word	0xfffffffd
	.align		4
        /*0018*/ 	.word	0x00000000
	.align		4
        /*001c*/ 	.word	0xfffffffc


//--------------------- .text.matmul_kernel       --------------------------
	.section	.text.matmul_kernel,"ax",@progbits
	.align	128
        .global         matmul_kernel
        .type           matmul_kernel,@function
        .size           matmul_kernel,(.L_x_20 - matmul_kernel)
        .other          matmul_kernel,@"STO_CUDA_ENTRY STV_DEFAULT"
matmul_kernel:
.text.matmul_kernel:
[----:B------:R-:W0:Y:S01]  /*0000*/  LDC R1, c[0x0][0x37c] ;  /* 0x0000df00ff017b82 */ /* 0x000e220000000800 */
[----:B------:R-:W1:Y:S01]  /*0010*/  S2R R0, SR_TID.X ;  /* 0x0000000000007919 */ /* 0x000e620000002100 */
[----:B0-----:R-:W-:Y:S01]  /*0020*/  VIADD R1, R1, 0xfffff788 ;  /* 0xfffff78801017836 */ /* 0x001fe20000000000 */
[----:B------:R-:W0:Y:S01]  /*0030*/  LDCU.64 UR20, c[0x0][0x358] ;  /* 0x00006b00ff1477ac */ /* 0x000e220008000a00 */
[----:B-1----:R-:W-:-:S13]  /*0040*/  ISETP.GE.U32.AND P0, PT, R0, 0x20, PT ;  /* 0x000000200000780c */ /* 0x002fda0003f06070 */
[----:B------:R-:W-:Y:S02]  /*0050*/  VOTEU.ANY UP0, P0 ;  /* 0x0000000000ff7886 */ /* 0x000fe40000000100 */
[----:B------:R-:W-:Y:S05]  /*0060*/  BRA.U UP0, `(.L_x_0) ;  /* 0x0000000100b87547 */ /* 0x000fea000b800000 */
[----:B------:R-:W1:Y:S01]  /*0070*/  S2UR UR6, SR_CgaCtaId ;  /* 0x00000000000679c3 */ /* 0x000e620000008800 */
[----:B------:R-:W-:Y:S01]  /*0080*/  NOP ;  /* 0x0000000000007918 */ /* 0x000fe20000000000 */
[----:B------:R-:W-:Y:S02]  /*0090*/  UMOV UR4, 0x40 ;  /* 0x0000004000047882 */ /* 0x000fe40000000000 */
[----:B-1----:R-:W-:-:S09]  /*00a0*/  ULEA UR4, UR6, UR4, 0x18 ;  /* 0x0000000406047291 */ /* 0x002fd2000f8ec0ff */
[----:B------:R-:W1:Y:S01]  /*00b0*/  LDS.U8 R0, [UR4] ;  /* 0x00000004ff007984 */ /* 0x000e620008000000 */
[----:B------:R-:W-:Y:S02]  /*00c0*/  UMOV UR4, 0x400 ;  /* 0x0000040000047882 */ /* 0x000fe40000000000 */
[----:B------:R-:W-:Y:S01]  /*00d0*/  ULEA UR4, UR6, UR4, 0x18 ;  /* 0x0000000406047291 */ /* 0x000fe2000f8ec0ff */
[----:B-1----:R-:W-:-:S13]  /*00e0*/  ISETP.NE.AND P0, PT, R0, RZ, PT ;  /* 0x000000ff0000720c */ /* 0x002fda0003f05270 */
[----:B------:R-:W-:Y:S05]  /*00f0*/  @P0 BRA `(.L_x_1) ;  /* 0x00000000007c0947 */ /* 0x000fea0003800000 */
[----:B------:R-:W-:-:S13]  /*0100*/  ELECT P0, URZ, PT ;  /* 0x0000000000ff782f */ /* 0x000fda0003800000 */
[----:B------:R-:W-:Y:S05]  /*0110*/  @!P0 BRA `(.L_x_2) ;  /* 0x0000000000848947 */ /* 0x000fea0003800000 */
[----:B------:R-:W-:Y:S01]  /*0120*/  UMOV UR5, 0x8 ;  /* 0x0000000800057882 */ /* 0x000fe20000000000 */
[----:B------:R-:W-:Y:S02]  /*0130*/  IMAD.MOV.U32 R4, RZ, RZ, 0x1 ;  /* 0x00000001ff047424 */ /* 0x000fe400078e00ff */
[----:B------:R-:W-:Y:S02]  /*0140*/  IMAD.MOV.U32 R5, RZ, RZ, 0xff ;  /* 0x000000ffff057424 */ /* 0x000fe400078e00ff */
[----:B------:R-:W-:Y:S04]  /*0150*/  DEPBAR.LE SB1, 0x36 ;  /* 0x00009d800000791a */ /* 0x000fe80000000000 */
[----:B------:R-:W1:Y:S02]  /*0160*/  UTCATOMSWS.FIND_AND_SET.ALIGN UP1, UR5, UR5 ;  /* 0x00000005000575e3 */ /* 0x000e640008020800 */
[----:B-1----:R-:W-:-:S04]  /*0170*/  PLOP3.LUT P0, PT, PT, PT, UP1, 0x80, 0x8 ;  /* 0x000000000008781c */ /* 0x002fc80003f0f018 */
[----:B------:R-:W-:-:S04]  /*0180*/  SEL R0, RZ, 0xffffffff, !P0 ;  /* 0xffffffffff007807 */ /* 0x000fc80004000000 */
[----:B------:R-:W-:Y:S01]  /*0190*/  ISETP.NE.AND P0, PT, R0, RZ, PT ;  /* 0x000000ff0000720c */ /* 0x000fe20003f05270 */
[----:B------:R-:W-:-:S12]  /*01a0*/  IMAD.U32 R0, RZ, RZ, UR5 ;  /* 0x00000005ff007e24 */ /* 0x000fd8000f8e00ff */
[----:B------:R-:W-:Y:S05]  /*01b0*/  @P0 BRA `(.L_x_3) ;  /* 0x0000000000240947 */ /* 0x000fea0003800000 */
.L_x_4:
[----:B------:R-:W-:Y:S05]  /*01c0*/  NANOSLEEP 0x64 ;  /* 0x000000640000795d */ /* 0x000fea0003800000 */
[----:B------:R-:W-:-:S05]  /*01d0*/  UMOV UR5, 0x8 ;  /* 0x0000000800057882 */ /* 0x000fca0000000000 */
[----:B------:R-:W-:Y:S04]  /*01e0*/  DEPBAR.LE SB1, 0x36 ;  /* 0x00009d800000791a */ /* 0x000fe80000000000 */
[----:B------:R-:W1:Y:S02]  /*01f0*/  UTCATOMSWS.FIND_AND_SET.ALIGN UP1, UR5, UR5 ;  /* 0x00000005000575e3 */ /* 0x000e640008020800 */
[----:B-1----:R-:W-:-:S04]  /*0200*/  PLOP3.LUT P0, PT, PT, PT, UP1, 0x80, 0x8 ;  /* 0x000000000008781c */ /* 0x002fc80003f0f018 */
[----:B------:R-:W-:-:S04]  /*0210*/  SEL R0, RZ, 0xffffffff, !P0 ;  /* 0xffffffffff007807 */ /* 0x000fc80004000000 */
[----:B------:R-:W-:Y:S01]  /*0220*/  ISETP.NE.AND P0, PT, R0, RZ, PT ;  /* 0x000000ff0000720c */ /* 0x000fe20003f05270 */
[----:B------:R-:W-:-:S12]  /*0230*/  IMAD.U32 R0, RZ, RZ, UR5 ;  /* 0x00000005ff007e24 */ /* 0x000fd8000f8e00ff */
[----:B------:R-:W-:Y:S05]  /*0240*/  @!P0 BRA `(.L_x_4) ;  /* 0xfffffffc00dc8947 */ /* 0x000fea000383ffff */
.L_x_3:
[C---:B------:R-:W-:Y:S01]  /*0250*/  VIADD R3, R0.reuse, 0x10 ;  /* 0x0000001000037836 */ /* 0x040fe20000000000 */
[----:B------:R-:W-:Y:S01]  /*0260*/  UMOV UR5, 0x50 ;  /* 0x0000005000057882 */ /* 0x000fe20000000000 */
[----:B------:R-:W-:Y:S01]  /*0270*/  SHF.L.U32 R2, R5, R0, RZ ;  /* 0x0000000005027219 */ /* 0x000fe200000006ff */
[----:B------:R-:W-:Y:S01]  /*0280*/  ULEA UR5, UR6, UR5, 0x18 ;  /* 0x0000000506057291 */ /* 0x000fe2000f8ec0ff */
[----:B------:R-:W-:Y:S01]  /*0290*/  IMAD.SHL.U32 R0, R0, 0x20, RZ ;  /* 0x0000002000007824 */ /* 0x000fe200078e00ff */
[----:B------:R-:W-:-:S04]  /*02a0*/  SHF.L.U32 R3, R4, R3, RZ ;  /* 0x0000000304037219 */ /* 0x000fc800000006ff */
[----:B------:R-:W-:-:S05]  /*02b0*/  LOP3.LUT R2, R3, R2, RZ, 0xfc, !PT ;  /* 0x0000000203027212 */ /* 0x000fca00078efcff */
[----:B------:R1:W-:Y:S04]  /*02c0*/  ATOMS.OR RZ, [UR5], R2 ;  /* 0x00000002ffff798c */ /* 0x0003e8000b000005 */
[----:B------:R1:W-:Y:S01]  /*02d0*/  STS [UR4], R0 ;  /* 0x00000000ff007988 */ /* 0x0003e20008000804 */
[----:B------:R-:W-:Y:S05]  /*02e0*/  BRA `(.L_x_2) ;  /* 0x0000000000107947 */ /* 0x000fea0003800000 */
.L_x_1:
[----:B------:R-:W-:Y:S01]  /*02f0*/  IMAD.MOV.U32 R0, RZ, RZ, -0x1 ;  /* 0xffffffffff007424 */ /* 0x000fe200078e00ff */
[----:B------:R-:W-:-:S04]  /*0300*/  MOV R2, 0x330 ;  /* 0x0000033000027802 */ /* 0x000fc80000000f00 */
[----:B------:R1:W-:Y:S03]  /*0310*/  STS [UR4], R0 ;  /* 0x00000000ff007988 */ /* 0x0003e60008000804 */
[----:B01----:R-:W-:Y:S05]  /*0320*/  CALL.REL.NOINC `($__internal_1_$__cuda_sm10x_tcgen05_guardrail_trap_phase_invalid_during_alloc) ;  /* 0x0000019000507944 */ /* 0x003fea0003c00000 */
.L_x_2:
[----:B------:R-:W-:Y:S05]  /*0330*/  WARPSYNC.ALL ;  /* 0x0000000000007948 */ /* 0x000fea0003800000 */
[----:B------:R-:W-:Y:S01]  /*0340*/  NOP ;  /* 0x0000000000007918 */ /* 0x000fe20000000000 */
.L_x_0:
[----:B------:R-:W2:Y:S01]  /*0350*/  LDC.64 R50, c[0x0][0x398] ;  /* 0x0000e600ff327b82 */ /* 0x000ea20000000a00 */
[----:B------:R-:W3:Y:S01]  /*0360*/  S2R R5, SR_CTAID.X ;  /* 0x0000000000057919 */ /* 0x000ee20000002500 */
[----:B------:R-:W-:Y:S01]  /*0370*/  UMOV UR9, 0x400 ;  /* 0x0000040000097882 */ /* 0x000fe20000000000 */
[----:B------:R-:W-:Y:S01]  /*0380*/  PRMT R150, RZ, 0x7610, R150 ;  /* 0x00007610ff967816 */ /* 0x000fe20000000096 */
[----:B------:R-:W-:Y:S01]  /*0390*/  UMOV UR6, 0x1 ;  /* 0x0000000100067882 */ /* 0x000fe20000000000 */
[----:B------:R-:W4:Y:S01]  /*03a0*/  S2R R90, SR_TID.X ;  /* 0x00000000005a7919 */ /* 0x000f220000002100 */
[----:B------:R-:W1:Y:S02]  /*03b0*/  LDCU.128 UR16, c[0x0][0x380] ;  /* 0x00007000ff1077ac */ /* 0x000e640008000c00 */
[----:B------:R-:W5:Y:S08]  /*03c0*/  S2UR UR4, SR_CgaCtaId ;  /* 0x00000000000479c3 */ /* 0x000f700000008800 */
[----:B------:R-:W0:Y:S01]  /*03d0*/  LDC.64 R164, c[0x0][0x3a8] ;  /* 0x0000ea00ffa47b82 */ /* 0x000e220000000a00 */
[----:B-12---:R-:W-:-:S05]  /*03e0*/  VIADD R0, R51, 0xff ;  /* 0x000000ff33007836 */ /* 0x006fca0000000000 */
[----:B------:R-:W-:Y:S01]  /*03f0*/  SHF.R.S32.HI R3, RZ, 0x1f, R0 ;  /* 0x0000001fff037819 */ /* 0x000fe20000011400 */
[----:B-----5:R-:W-:-:S03]  /*0400*/  ULEA UR9, UR4, UR9, 0x18 ;  /* 0x0000000904097291 */ /* 0x020fc6000f8ec0ff */
[----:B------:R-:W-:Y:S01]  /*0410*/  LEA.HI R3, R3, R0, RZ, 0x8 ;  /* 0x0000000003037211 */ /* 0x000fe200078f40ff */
[----:B------:R-:W-:Y:S01]  /*0420*/  BAR.SYNC.DEFER_BLOCKING 0x0 ;  /* 0x0000000000007b1d */ /* 0x000fe20000010000 */
[----:B---3--:R-:W-:Y:S01]  /*0430*/  IABS R8, R5 ;  /* 0x0000000500087213 */ /* 0x008fe20000000000 */
[----:B------:R-:W-:Y:S01]  /*0440*/  UIADD3 UR11, UPT, UPT, UR9, 0x14000, URZ ;  /* 0x00014000090b7890 */ /* 0x000fe2000fffe0ff */
[----:B------:R-:W-:Y:S02]  /*0450*/  SHF.R.S32.HI R4, RZ, 0x8, R3 ;  /* 0x00000008ff047819 */ /* 0x000fe40000011403 */
[----:B----4-:R-:W-:Y:S02]  /*0460*/  SHF.R.U32.HI R151, RZ, 0x5, R90 ;  /* 0x00000005ff977819 */ /* 0x010fe4000001165a */
[-C--:B------:R-:W-:Y:S02]  /*0470*/  IABS R7, R4.reuse ;  /* 0x0000000400077213 */ /* 0x080fe40000000000 */
[----:B------:R-:W-:-:S02]  /*0480*/  IABS R10, R4 ;  /* 0x00000004000a7213 */ /* 0x000fc40000000000 */
[----:B------:R-:W1:Y:S01]  /*0490*/  I2F.RP R0, R7 ;  /* 0x0000000700007306 */ /* 0x000e620000209400 */
[----:B------:R-:W-:Y:S02]  /*04a0*/  SHF.R.U32.HI R40, RZ, 0x6, R90 ;  /* 0x00000006ff287819 */ /* 0x000fe4000001165a */
[----:B------:R-:W-:Y:S02]  /*04b0*/  LOP3.LUT R162, R90, 0x3f, RZ, 0xc0, !PT ;  /* 0x0000003f5aa27812 */ /* 0x000fe400078ec0ff */
[----:B------:R-:W-:-:S05]  /*04c0*/  SGXT.U32 R40, R40, 0x1 ;  /* 0x000000012828781a */ /* 0x000fca0000000000 */
[----:B0-----:R-:W-:Y:S01]  /*04d0*/  IMAD R95, R40, R164, RZ ;  /* 0x000000a4285f7224 */ /* 0x001fe200078e02ff */
[----:B------:R-:W0:Y:S03]  /*04e0*/  LDS R11, [UR9] ;  /* 0x00000009ff0b7984 */ /* 0x000e260008000800 */
[C---:B------:R-:W-:Y:S01]  /*04f0*/  IMAD R94, R164.reuse, 0x2, R95 ;  /* 0x00000002a45e7824 */ /* 0x040fe200078e025f */
[----:B-1----:R-:W1:Y:S03]  /*0500*/  MUFU.RCP R0, R0 ;  /* 0x0000000000007308 */ /* 0x002e660000001000 */
[----:B------:R-:W-:-:S04]  /*0510*/  IMAD R93, R164, 0x2, R94 ;  /* 0x00000002a45d7824 */ /* 0x000fc800078e025e */
[----:B------:R-:W-:Y:S02]  /*0520*/  IMAD R92, R164, 0x2, R93 ;  /* 0x00000002a45c7824 */ /* 0x000fe400078e025d */
[----:B-1----:R-:W-:Y:S02]  /*0530*/  VIADD R2, R0, 0xffffffe ;  /* 0x0ffffffe00027836 */ /* 0x002fe40000000000 */
[----:B------:R-:W-:Y:S02]  /*0540*/  IMAD.MOV R0, RZ, RZ, -R10 ;  /* 0x000000ffff007224 */ /* 0x000fe400078e0a0a */
[----:B------:R1:W2:Y:S02]  /*0550*/  F2I.FTZ.U32.TRUNC.NTZ R3, R2 ;  /* 0x0000000200037305 */ /* 0x0002a4000021f000 */
[----:B-1----:R-:W-:Y:S02]  /*0560*/  IMAD.MOV.U32 R2, RZ, RZ, RZ ;  /* 0x000000ffff027224 */ /* 0x002fe400078e00ff */
[----:B--2---:R-:W-:Y:S01]  /*0570*/  IMAD.MOV R6, RZ, RZ, -R3 ;  /* 0x000000ffff067224 */ /* 0x004fe200078e0a03 */
[----:B0-----:R-:W-:-:S03]  /*0580*/  R2UR UR8, R11 ;  /* 0x000000000b0872ca */ /* 0x001fc600000e0000 */
[----:B------:R-:W-:Y:S02]  /*0590*/  IMAD R9, R6, R7, RZ ;  /* 0x0000000706097224 */ /* 0x000fe400078e02ff */
[----:B------:R-:W-:Y:S02]  /*05a0*/  IMAD.MOV.U32 R6, RZ, RZ, R8 ;  /* 0x000000ffff067224 */ /* 0x000fe400078e0008 */
[----:B------:R-:W-:-:S06]  /*05b0*/  IMAD.HI.U32 R3, R3, R9, R2 ;  /* 0x0000000903037227 */ /* 0x000fcc00078e0002 */
[----:B------:R-:W-:-:S04]  /*05c0*/  IMAD.HI.U32 R3, R3, R6, RZ ;  /* 0x0000000603037227 */ /* 0x000fc800078e00ff */
[----:B------:R-:W-:Y:S01]  /*05d0*/  IMAD R0, R3, R0, R6 ;  /* 0x0000000003007224 */ /* 0x000fe200078e0206 */
[----:B------:R-:W-:Y:S04]  /*05e0*/  BAR.SYNC.DEFER_BLOCKING 0x0 ;  /* 0x0000000000007b1d */ /* 0x000fe80000010000 */
[----:B------:R-:W-:-:S13]  /*05f0*/  ISETP.GT.U32.AND P1, PT, R7, R0, PT ;  /* 0x000000000700720c */ /* 0x000fda0003f24070 */
[----:B------:R-:W-:Y:S02]  /*0600*/  @!P1 IMAD.IADD R0, R0, 0x1, -R7 ;  /* 0x0000000100009824 */ /* 0x000fe400078e0a07 */
[----:B------:R-:W-:Y:S01]  /*0610*/  @!P1 VIADD R3, R3, 0x1 ;  /* 0x0000000103039836 */ /* 0x000fe20000000000 */
[----:B------:R-:W-:Y:S02]  /*0620*/  ISETP.NE.AND P1, PT, R4, RZ, PT ;  /* 0x000000ff0400720c */ /* 0x000fe40003f25270 */
[----:B------:R-:W-:Y:S02]  /*0630*/  ISETP.GE.U32.AND P0, PT, R0, R7, PT ;  /* 0x000000070000720c */ /* 0x000fe40003f06070 */
[----:B------:R-:W-:-:S04]  /*0640*/  LOP3.LUT R0, R5, R4, RZ, 0x3c, !PT ;  /* 0x0000000405007212 */ /* 0x000fc800078e3cff */
[----:B------:R-:W-:Y:S01]  /*0650*/  ISETP.GE.AND P2, PT, R0, RZ, PT ;  /* 0x000000ff0000720c */ /* 0x000fe20003f46270 */
[----:B------:R-:W-:-:S06]  /*0660*/  VIADD R0, R50, 0x3f ;  /* 0x0000003f32007836 */ /* 0x000fcc0000000000 */
[----:B------:R-:W-:-:S04]  /*0670*/  @P0 VIADD R3, R3, 0x1 ;  /* 0x0000000103030836 */ /* 0x000fc80000000000 */
[----:B------:R-:W-:Y:S01]  /*0680*/  IMAD.MOV.U32 R12, RZ, RZ, R3 ;  /* 0x000000ffff0c7224 */ /* 0x000fe200078e0003 */
[----:B------:R-:W-:-:S03]  /*0690*/  SHF.R.S32.HI R3, RZ, 0x1f, R0 ;  /* 0x0000001fff037819 */ /* 0x000fc60000011400 */
[----:B------:R-:W-:Y:S01]  /*06a0*/  @!P2 IMAD.MOV R12, RZ, RZ, -R12 ;  /* 0x000000ffff0ca224 */ /* 0x000fe200078e0a0c */
[----:B------:R-:W-:Y:S02]  /*06b0*/  LEA.HI R3, R3, R0, RZ, 0x6 ;  /* 0x0000000003037211 */ /* 0x000fe400078f30ff */
[----:B------:R-:W-:-:S04]  /*06c0*/  @!P1 LOP3.LUT R12, RZ, R4, RZ, 0x33, !PT ;  /* 0x00000004ff0c9212 */ /* 0x000fc800078e33ff */
[----:B------:R-:W-:Y:S01]  /*06d0*/  LEA.HI.SX32 R3, R3, -R12, 0x1a ;  /* 0x8000000c03037211 */ /* 0x000fe200078fd2ff */
[----:B------:R-:W-:-:S03]  /*06e0*/  IMAD.MOV R6, RZ, RZ, -R12 ;  /* 0x000000ffff067224 */ /* 0x000fc600078e0a0c */
[----:B------:R-:W-:Y:S01]  /*06f0*/  VIMNMX R10, PT, PT, R3, 0x1, PT ;  /* 0x00000001030a7848 */ /* 0x000fe20003fe0100 */
[----:B------:R-:W-:Y:S01]  /*0700*/  IMAD R15, R4, R6, R5 ;  /* 0x00000006040f7224 */ /* 0x000fe200078e0205 */
[----:B------:R-:W-:Y:S02]  /*0710*/  IABS R4, R51 ;  /* 0x0000003300047213 */ /* 0x000fe40000000000 */
[----:B------:R-:W-:Y:S02]  /*0720*/  IABS R7, R10 ;  /* 0x0000000a00077213 */ /* 0x000fe40000000000 */
[----:B------:R-:W-:Y:S01]  /*0730*/  IABS R9, R15 ;  /* 0x0000000f00097213 */ /* 0x000fe20000000000 */
[----:B------:R-:W0:Y:S08]  /*0740*/  I2F.RP R6, R4 ;  /* 0x0000000400067306 */ /* 0x000e300000209400 */
[----:B------:R-:W1:Y:S08]  /*0750*/  I2F.RP R0, R7 ;  /* 0x0000000700007306 */ /* 0x000e700000209400 */
[----:B0-----:R-:W-:Y:S08]  /*0760*/  MUFU.RCP R6, R6 ;  /* 0x0000000600067308 */ /* 0x001ff00000001000 */
[----:B-1----:R-:W0:Y:S02]  /*0770*/  MUFU.RCP R0, R0 ;  /* 0x0000000000007308 */ /* 0x002e240000001000 */
[----:B0-----:R-:W-:-:S06]  /*0780*/  VIADD R2, R0, 0xffffffe ;  /* 0x0ffffffe00027836 */ /* 0x001fcc0000000000 */
[----:B------:R0:W1:Y:S02]  /*0790*/  F2I.FTZ.U32.TRUNC.NTZ R3, R2 ;  /* 0x0000000200037305 */ /* 0x000064000021f000 */
[----:B0-----:R-:W-:Y:S02]  /*07a0*/  IMAD.MOV.U32 R2, RZ, RZ, RZ ;  /* 0x000000ffff027224 */ /* 0x001fe400078e00ff */
[----:B-1----:R-:W-:-:S04]  /*07b0*/  IMAD.MOV R8, RZ, RZ, -R3 ;  /* 0x000000ffff087224 */ /* 0x002fc800078e0a03 */
[----:B------:R-:W-:Y:S02]  /*07c0*/  IMAD R5, R8, R7, RZ ;  /* 0x0000000708057224 */ /* 0x000fe400078e02ff */
[----:B------:R-:W-:Y:S02]  /*07d0*/  VIADD R8, R6, 0xffffffe ;  /* 0x0ffffffe06087836 */ /* 0x000fe40000000000 */
[----:B------:R-:W-:Y:S01]  /*07e0*/  IMAD.HI.U32 R0, R3, R5, R2 ;  /* 0x0000000503007227 */ /* 0x000fe200078e0002 */
[----:B------:R-:W-:Y:S02]  /*07f0*/  IABS R2, R10 ;  /* 0x0000000a00027213 */ /* 0x000fe40000000000 */
[----:B------:R-:W-:Y:S01]  /*0800*/  IABS R3, R50 ;  /* 0x0000003200037213 */ /* 0x000fe20000000000 */
[----:B------:R-:W-:Y:S02]  /*0810*/  IMAD.MOV.U32 R6, RZ, RZ, RZ ;  /* 0x000000ffff067224 */ /* 0x000fe400078e00ff */
[----:B------:R-:W-:Y:S01]  /*0820*/  IMAD.MOV R2, RZ, RZ, -R2 ;  /* 0x000000ffff027224 */ /* 0x000fe200078e0a02 */
[----:B------:R-:W0:Y:S01]  /*0830*/  I2F.RP R5, R3 ;  /* 0x0000000300057306 */ /* 0x000e220000209400 */
[----:B------:R-:W-:-:S04]  /*0840*/  IMAD.HI.U32 R0, R0, R9, RZ ;  /* 0x0000000900007227 */ /* 0x000fc800078e00ff */
[----:B------:R-:W-:-:S03]  /*0850*/  IMAD R2, R0, R2, R9 ;  /* 0x0000000200027224 */ /* 0x000fc600078e0209 */
[----:B------:R1:W2:Y:S02]  /*0860*/  F2I.FTZ.U32.TRUNC.NTZ R9, R8 ;  /* 0x0000000800097305 */ /* 0x0002a4000021f000 */
[----:B------:R-:W-:-:S06]  /*0870*/  ISETP.GT.U32.AND P1, PT, R7, R2, PT ;  /* 0x000000020700720c */ /* 0x000fcc0003f24070 */
[----:B0-----:R-:W0:Y:S01]  /*0880*/  MUFU.RCP R5, R5 ;  /* 0x0000000500057308 */ /* 0x001e220000001000 */
[----:B-1----:R-:W-:-:S06]  /*0890*/  IMAD.MOV.U32 R8, RZ, RZ, RZ ;  /* 0x000000ffff087224 */ /* 0x002fcc00078e00ff */
[----:B------:R-:W-:Y:S02]  /*08a0*/  @!P1 IMAD.IADD R2, R2, 0x1, -R7 ;  /* 0x0000000102029824 */ /* 0x000fe400078e0a07 */
[----:B------:R-:W-:Y:S01]  /*08b0*/  @!P1 VIADD R0, R0, 0x1 ;  /* 0x0000000100009836 */ /* 0x000fe20000000000 */
[----:B------:R-:W-:Y:S01]  /*08c0*/  ISETP.NE.AND P1, PT, R10, RZ, PT ;  /* 0x000000ff0a00720c */ /* 0x000fe20003f25270 */
[--C-:B--2---:R-:W-:Y:S01]  /*08d0*/  IMAD.MOV R17, RZ, RZ, -R9.reuse ;  /* 0x000000ffff117224 */ /* 0x104fe200078e0a09 */
[----:B------:R-:W-:Y:S02]  /*08e0*/  ISETP.GE.U32.AND P0, PT, R2, R7, PT ;  /* 0x000000070200720c */ /* 0x000fe40003f06070 */
[----:B------:R-:W-:Y:S01]  /*08f0*/  LOP3.LUT R2, R15, R10, RZ, 0x3c, !PT ;  /* 0x0000000a0f027212 */ /* 0x000fe200078e3cff */
[----:B------:R-:W-:Y:S02]  /*0900*/  IMAD R11, R17, R4, RZ ;  /* 0x00000004110b7224 */ /* 0x000fe400078e02ff */
[----:B0-----:R-:W-:Y:S01]  /*0910*/  VIADD R5, R5, 0xffffffe ;  /* 0x0ffffffe05057836 */ /* 0x001fe20000000000 */
[----:B------:R-:W-:Y:S01]  /*0920*/  ISETP.GE.AND P2, PT, R2, RZ, PT ;  /* 0x000000ff0200720c */ /* 0x000fe20003f46270 */
[----:B------:R-:W-:-:S02]  /*0930*/  IMAD.HI.U32 R86, R9, R11, R8 ;  /* 0x0000000b09567227 */ /* 0x000fc400078e0008 */
[----:B------:R-:W0:Y:S04]  /*0940*/  F2I.FTZ.U32.TRUNC.NTZ R7, R5 ;  /* 0x0000000500077305 */ /* 0x000e28000021f000 */
[----:B------:R-:W-:-:S04]  /*0950*/  @P0 VIADD R0, R0, 0x1 ;  /* 0x0000000100000836 */ /* 0x000fc80000000000 */
[----:B------:R-:W-:Y:S02]  /*0960*/  IMAD.MOV.U32 R13, RZ, RZ, R0 ;  /* 0x000000ffff0d7224 */ /* 0x000fe400078e0000 */
[----:B------:R-:W-:Y:S02]  /*0970*/  IMAD.SHL.U32 R0, R151, 0x200000, RZ ;  /* 0x0020000097007824 */ /* 0x000fe400078e00ff */
[----:B------:R-:W-:Y:S01]  /*0980*/  @!P2 IMAD.MOV R13, RZ, RZ, -R13 ;  /* 0x000000ffff0da224 */ /* 0x000fe200078e0a0d */
[----:B------:R-:W-:Y:S02]  /*0990*/  @!P1 LOP3.LUT R13, RZ, R10, RZ, 0x33, !PT ;  /* 0x0000000aff0d9212 */ /* 0x000fe400078e33ff */
[----:B------:R-:W-:Y:S01]  /*09a0*/  LOP3.LUT R0, R0, 0x600000, RZ, 0xc0, !PT ;  /* 0x0060000000007812 */ /* 0x000fe200078ec0ff */
[----:B0-----:R-:W-:Y:S02]  /*09b0*/  IMAD.MOV R2, RZ, RZ, -R7 ;  /* 0x000000ffff027224 */ /* 0x001fe400078e0a07 */
[----:B------:R-:W-:Y:S01]  /*09c0*/  IMAD.SHL.U32 R87, R13, 0x100, RZ ;  /* 0x000001000d577824 */ /* 0x000fe200078e00ff */
[----:B------:R-:W-:Y:S01]  /*09d0*/  R2UR UR10, R0 ;  /* 0x00000000000a72ca */ /* 0x000fe200000e0000 */
[--C-:B------:R-:W-:Y:S01]  /*09e0*/  IMAD.MOV R5, RZ, RZ, -R13.reuse ;  /* 0x000000ffff057224 */ /* 0x100fe200078e0a0d */
[----:B------:R-:W-:-:S02]  /*09f0*/  PRMT R0, R40, 0x6540, R13 ;  /* 0x0000654028007816 */ /* 0x000fc4000000000d */
[C---:B------:R-:W-:Y:S01]  /*0a00*/  LOP3.LUT R157, R87.reuse, 0x2, R40, 0xfe, !PT ;  /* 0x00000002579d7812 */ /* 0x040fe200078efe28 */
[----:B------:R-:W-:Y:S01]  /*0a10*/  IMAD R5, R10, R5, R15 ;  /* 0x000000050a057224 */ /* 0x000fe200078e020f */
[----:B------:R-:W-:Y:S01]  /*0a20*/  LOP3.LUT R14, R0, 0xfe, RZ, 0xfc, !PT ;  /* 0x000000fe000e7812 */ /* 0x000fe200078efcff */
[----:B------:R-:W-:Y:S01]  /*0a30*/  IMAD.MOV.U32 R10, RZ, RZ, R2 ;  /* 0x000000ffff0a7224 */ /* 0x000fe200078e0002 */
[----:B------:R-:W-:Y:S01]  /*0a40*/  IABS R83, R157 ;  /* 0x0000009d00537213 */ /* 0x000fe20000000000 */
[----:B------:R-:W-:Y:S01]  /*0a50*/  IMAD.IADD R5, R12, 0x1, R5 ;  /* 0x000000010c057824 */ /* 0x000fe200078e0205 */
[----:B------:R-:W-:Y:S01]  /*0a60*/  IABS R13, R14 ;  /* 0x0000000e000d7213 */ /* 0x000fe20000000000 */
[----:B------:R-:W-:Y:S01]  /*0a70*/  IMAD R11, R10, R3, RZ ;  /* 0x000000030a0b7224 */ /* 0x000fe200078e02ff */
[----:B------:R-:W-:Y:S01]  /*0a80*/  IABS R85, R0 ;  /* 0x0000000000557213 */ /* 0x000fe20000000000 */
[C---:B------:R-:W-:Y:S01]  /*0a90*/  IMAD.HI.U32 R8, R86.reuse, R83, RZ ;  /* 0x0000005356087227 */ /* 0x040fe200078e00ff */
[C-C-:B------:R-:W-:Y:S01]  /*0aa0*/  LOP3.LUT R17, R87.reuse, 0xa, R40.reuse, 0xfe, !PT ;  /* 0x0000000a57117812 */ /* 0x140fe200078efe28 */
[----:B------:R0:W-:Y:S01]  /*0ab0*/  STL [R1+0x3c0], R14 ;  /* 0x0003c00e01007387 */ /* 0x0001e20000100800 */
[C-C-:B------:R-:W-:Y:S01]  /*0ac0*/  LOP3.LUT R18, R87.reuse, 0x4, R40.reuse, 0xfe, !PT ;  /* 0x0000000457127812 */ /* 0x140fe200078efe28 */
[----:B------:R-:W-:Y:S01]  /*0ad0*/  IMAD.HI.U32 R9, R86, R13, RZ ;  /* 0x0000000d56097227 */ /* 0x000fe200078e00ff */
[C-C-:B------:R-:W-:Y:S01]  /*0ae0*/  LOP3.LUT R104, R87.reuse, 0x8, R40.reuse, 0xfe, !PT ;  /* 0x0000000857687812 */ /* 0x140fe200078efe28 */
[----:B------:R-:W-:Y:S01]  /*0af0*/  STL [R1+0x300], R157 ;  /* 0x0003009d01007387 */ /* 0x000fe20000100800 */
[C---:B------:R-:W-:Y:S01]  /*0b00*/  LOP3.LUT R16, R87.reuse, 0xc, R40, 0xfe, !PT ;  /* 0x0000000c57107812 */ /* 0x040fe200078efe28 */
[----:B------:R-:W-:Y:S01]  /*0b10*/  IMAD.MOV R9, RZ, RZ, -R9 ;  /* 0x000000ffff097224 */ /* 0x000fe200078e0a09 */
[----:B------:R-:W-:Y:S01]  /*0b20*/  IABS R81, R104 ;  /* 0x0000006800517213 */ /* 0x000fe20000000000 */
[----:B------:R-:W-:Y:S01]  /*0b30*/  IMAD.MOV R8, RZ, RZ, -R8 ;  /* 0x000000ffff087224 */ /* 0x000fe200078e0a08 */
[----:B------:R-:W-:Y:S01]  /*0b40*/  STL [R1+0x304], R18 ;  /* 0x0003041201007387 */ /* 0x000fe20000100800 */
[----:B------:R-:W-:Y:S01]  /*0b50*/  IMAD R84, R4, R9, R13 ;  /* 0x0000000904547224 */ /* 0x000fe200078e020d */
[----:B------:R-:W-:Y:S01]  /*0b60*/  IABS R13, R17 ;  /* 0x00000011000d7213 */ /* 0x000fe20000000000 */
[----:B------:R-:W-:Y:S01]  /*0b70*/  IMAD.HI.U32 R2, R86, R85, RZ ;  /* 0x0000005556027227 */ /* 0x000fe200078e00ff */
[C---:B0-----:R-:W-:Y:S01]  /*0b80*/  LOP3.LUT R14, R87.reuse, 0x10, R40, 0xfe, !PT ;  /* 0x00000010570e7812 */ /* 0x041fe200078efe28 */
[----:B------:R-:W-:Y:S01]  /*0b90*/  STL [R1+0x310], R104 ;  /* 0x0003106801007387 */ /* 0x000fe20000100800 */
[----:B------:R-:W-:Y:S01]  /*0ba0*/  IABS R79, R16 ;  /* 0x00000010004f7213 */ /* 0x000fe20000000000 */
[----:B------:R-:W-:Y:S01]  /*0bb0*/  IMAD R83, R4, R8, R83 ;  /* 0x0000000804537224 */ /* 0x000fe200078e0253 */
[----:B------:R-:W-:Y:S01]  /*0bc0*/  IABS R15, R14 ;  /* 0x0000000e000f7213 */ /* 0x000fe20000000000 */
[----:B------:R-:W-:Y:S01]  /*0bd0*/  IMAD.MOV R10, RZ, RZ, -R2 ;  /* 0x000000ffff0a7224 */ /* 0x000fe200078e0a02 */
[----:B------:R-:W-:Y:S01]  /*0be0*/  STL [R1+0x37c], R17 ;  /* 0x00037c1101007387 */ /* 0x000fe20000100800 */
[----:B------:R-:W-:Y:S01]  /*0bf0*/  IMAD.HI.U32 R8, R86, R13, RZ ;  /* 0x0000000d56087227 */ /* 0x000fe200078e00ff */
[----:B------:R-:W-:Y:S01]  /*0c00*/  LOP3.LUT R106, R87, 0x18, R40, 0xfe, !PT ;  /* 0x00000018576a7812 */ /* 0x000fe200078efe28 */
[----:B------:R-:W-:Y:S01]  /*0c10*/  UIADD3 UR10, UPT, UPT, UR8, UR10, URZ ;  /* 0x0000000a080a7290 */ /* 0x000fe2000fffe0ff */
[----:B------:R-:W-:Y:S01]  /*0c20*/  STL [R1+0x378], R16 ;  /* 0x0003781001007387 */ /* 0x000fe20000100800 */
[----:B------:R-:W-:Y:S01]  /*0c30*/  IMAD.HI.U32 R2, R7, R11, R6 ;  /* 0x0000000b07027227 */ /* 0x000fe200078e0006 */
[----:B------:R-:W-:-:S02]  /*0c40*/  IABS R11, R18 ;  /* 0x00000012000b7213 */ /* 0x000fc40000000000 */
[----:B------:R0:W-:Y:S01]  /*0c50*/  STL [R1+0x374], R14 ;  /* 0x0003740e01007387 */ /* 0x0001e20000100800 */
[----:B------:R-:W-:Y:S01]  /*0c60*/  IMAD.MOV R8, RZ, RZ, -R8 ;  /* 0x000000ffff087224 */ /* 0x000fe200078e0a08 */
[C-C-:B------:R-:W-:Y:S01]  /*0c70*/  LOP3.LUT R107, R87.reuse, 0x14, R40.reuse, 0xfe, !PT ;  /* 0x00000014576b7812 */ /* 0x140fe200078efe28 */
[C---:B------:R-:W-:Y:S01]  /*0c80*/  IMAD.HI.U32 R9, R86.reuse, R79, RZ ;  /* 0x0000004f56097227 */ /* 0x040fe200078e00ff */
[----:B------:R-:W-:Y:S02]  /*0c90*/  IABS R75, R106 ;  /* 0x0000006a004b7213 */ /* 0x000fe40000000000 */
[C-C-:B------:R-:W-:Y:S01]  /*0ca0*/  LOP3.LUT R109, R87.reuse, 0x12, R40.reuse, 0xfe, !PT ;  /* 0x00000012576d7812 */ /* 0x140fe200078efe28 */
[----:B------:R-:W-:Y:S01]  /*0cb0*/  IMAD.HI.U32 R6, R86, R11, RZ ;  /* 0x0000000b56067227 */ /* 0x000fe200078e00ff */
[C-C-:B------:R-:W-:Y:S02]  /*0cc0*/  LOP3.LUT R12, R87.reuse, 0x1c, R40.reuse, 0xfe, !PT ;  /* 0x0000001c570c7812 */ /* 0x140fe400078efe28 */
[C-C-:B0-----:R-:W-:Y:S01]  /*0cd0*/  LOP3.LUT R14, R87.reuse, 0x1a, R40.reuse, 0xfe, !PT ;  /* 0x0000001a570e7812 */ /* 0x141fe200078efe28 */
[C---:B------:R-:W-:Y:S01]  /*0ce0*/  IMAD R80, R4.reuse, R8, R13 ;  /* 0x0000000804507224 */ /* 0x040fe200078e020d */
[----:B------:R-:W-:Y:S01]  /*0cf0*/  STL [R1+0x370], R109 ;  /* 0x0003706d01007387 */ /* 0x000fe20000100800 */
[----:B------:R-:W-:Y:S01]  /*0d00*/  IMAD R85, R4, R10, R85 ;  /* 0x0000000a04557224 */ /* 0x000fe200078e0255 */
[----:B------:R-:W-:Y:S01]  /*0d10*/  IABS R13, R14 ;  /* 0x0000000e000d7213 */ /* 0x000fe20000000000 */
[----:B------:R-:W-:Y:S01]  /*0d20*/  IMAD.MOV R9, RZ, RZ, -R9 ;  /* 0x000000ffff097224 */ /* 0x000fe200078e0a09 */
[----:B------:R-:W-:Y:S01]  /*0d30*/  IABS R77, R109 ;  /* 0x0000006d004d7213 */ /* 0x000fe20000000000 */
[----:B------:R-:W-:Y:S01]  /*0d40*/  IMAD.HI.U32 R10, R86, R15, RZ ;  /* 0x0000000f560a7227 */ /* 0x000fe200078e00ff */
[----:B------:R-:W-:Y:S01]  /*0d50*/  STL [R1+0x334], R107 ;  /* 0x0003346b01007387 */ /* 0x000fe20000100800 */
[----:B------:R-:W-:-:S02]  /*0d60*/  LOP3.LUT R16, R87, 0x20, R40, 0xfe, !PT ;  /* 0x0000002057107812 */ /* 0x000fc400078efe28 */
[----:B------:R-:W-:Y:S01]  /*0d70*/  IMAD.MOV R6, RZ, RZ, -R6 ;  /* 0x000000ffff067224 */ /* 0x000fe200078e0a06 */
[----:B------:R0:W-:Y:S01]  /*0d80*/  STL [R1+0x32c], R14 ;  /* 0x00032c0e01007387 */ /* 0x0001e20000100800 */
[----:B------:R-:W-:Y:S01]  /*0d90*/  IMAD.HI.U32 R7, R86, R81, RZ ;  /* 0x0000005156077227 */ /* 0x000fe200078e00ff */
[C---:B------:R-:W-:Y:S02]  /*0da0*/  LOP3.LUT R110, R87.reuse, 0x22, R40, 0xfe, !PT ;  /* 0x00000022576e7812 */ /* 0x040fe400078efe28 */
[----:B------:R-:W-:Y:S01]  /*0db0*/  STL [R1+0x330], R106 ;  /* 0x0003306a01007387 */ /* 0x000fe20000100800 */
[----:B------:R-:W-:Y:S01]  /*0dc0*/  IMAD R79, R4, R9, R79 ;  /* 0x00000009044f7224 */ /* 0x000fe200078e024f */
[----:B------:R-:W-:Y:S01]  /*0dd0*/  IABS R73, R12 ;  /* 0x0000000c00497213 */ /* 0x000fe20000000000 */
[----:B------:R-:W-:Y:S01]  /*0de0*/  IMAD.MOV R10, RZ, RZ, -R10 ;  /* 0x000000ffff0a7224 */ /* 0x000fe200078e0a0a */
[----:B------:R1:W-:Y:S01]  /*0df0*/  STL [R1+0x328], R12 ;  /* 0x0003280c01007387 */ /* 0x0003e20000100800 */
[----:B------:R-:W-:Y:S01]  /*0e00*/  IMAD.HI.U32 R9, R86, R13, RZ ;  /* 0x0000000d56097227 */ /* 0x000fe200078e00ff */
[----:B0-----:R-:W-:-:S02]  /*0e10*/  LOP3.LUT R14, R87, 0x28, R40, 0xfe, !PT ;  /* 0x00000028570e7812 */ /* 0x001fc400078efe28 */
[----:B------:R-:W-:Y:S01]  /*0e20*/  STL [R1+0x36c], R16 ;  /* 0x00036c1001007387 */ /* 0x000fe20000100800 */
[C---:B------:R-:W-:Y:S01]  /*0e30*/  IMAD R82, R4.reuse, R6, R11 ;  /* 0x0000000604527224 */ /* 0x040fe200078e020b */
[----:B------:R-:W-:Y:S01]  /*0e40*/  IABS R11, R107 ;  /* 0x0000006b000b7213 */ /* 0x000fe20000000000 */
[----:B------:R-:W-:Y:S01]  /*0e50*/  IMAD.MOV R7, RZ, RZ, -R7 ;  /* 0x000000ffff077224 */ /* 0x000fe200078e0a07 */
[----:B------:R-:W-:Y:S01]  /*0e60*/  IABS R69, R14 ;  /* 0x0000000e00457213 */ /* 0x000fe20000000000 */
[----:B------:R-:W-:Y:S01]  /*0e70*/  IMAD R78, R4, R10, R15 ;  /* 0x0000000a044e7224 */ /* 0x000fe200078e020f */
[C-C-:B------:R-:W-:Y:S01]  /*0e80*/  LOP3.LUT R15, R87.reuse, 0x24, R40.reuse, 0xfe, !PT ;  /* 0x00000024570f7812 */ /* 0x140fe200078efe28 */
[----:B------:R-:W-:Y:S01]  /*0e90*/  IMAD.MOV R9, RZ, RZ, -R9 ;  /* 0x000000ffff097224 */ /* 0x000fe200078e0a09 */
[C-C-:B-1----:R-:W-:Y:S01]  /*0ea0*/  LOP3.LUT R12, R87.reuse, 0x2a, R40.reuse, 0xfe, !PT ;  /* 0x0000002a570c7812 */ /* 0x142fe200078efe28 */
[----:B------:R-:W-:Y:S01]  /*0eb0*/  IMAD.HI.U32 R8, R86, R75, RZ ;  /* 0x0000004b56087227 */ /* 0x000fe200078e00ff */
[----:B------:R-:W-:Y:S01]  /*0ec0*/  LOP3.LUT R139, R87, 0x34, R40, 0xfe, !PT ;  /* 0x00000034578b7812 */ /* 0x000fe200078efe28 */
[----:B------:R-:W-:Y:S01]  /*0ed0*/  STL [R1+0x368], R110 ;  /* 0x0003686e01007387 */ /* 0x000fe20000100800 */
[----:B------:R-:W-:Y:S01]  /*0ee0*/  IABS R71, R110 ;  /* 0x0000006e00477213 */ /* 0x000fe20000000000 */
[----:B------:R-:W-:Y:S01]  /*0ef0*/  IMAD R81, R4, R7, R81 ;  /* 0x0000000704517224 */ /* 0x000fe200078e0251 */
[----:B------:R-:W-:Y:S01]  /*0f00*/  LOP3.LUT R133, R0, 0x40, RZ, 0xfc, !PT ;  /* 0x0000004000857812 */ /* 0x000fe200078efcff */
[----:B------:R-:W-:Y:S01]  /*0f10*/  IMAD.HI.U32 R7, R86, R11, RZ ;  /* 0x0000000b56077227 */ /* 0x000fe200078e00ff */
[----:B------:R0:W-:Y:S01]  /*0f20*/  STL [R1+0x364], R15 ;  /* 0x0003640f01007387 */ /* 0x0001e20000100800 */
[----:B------:R-:W-:-:S02]  /*0f30*/  LOP3.LUT R123, R0, 0x42, RZ, 0xfc, !PT ;  /* 0x00000042007b7812 */ /* 0x000fc400078efcff */
[----:B------:R-:W-:Y:S01]  /*0f40*/  IMAD R74, R4, R9, R13 ;  /* 0x00000009044a7224 */ /* 0x000fe200078e020d */
[----:B------:R-:W-:Y:S01]  /*0f50*/  IABS R13, R15 ;  /* 0x0000000f000d7213 */ /* 0x000fe20000000000 */
[----:B------:R-:W-:Y:S01]  /*0f60*/  IMAD.MOV R8, RZ, RZ, -R8 ;  /* 0x000000ffff087224 */ /* 0x000fe200078e0a08 */
[----:B------:R1:W-:Y:S01]  /*0f70*/  STL [R1+0x360], R14 ;  /* 0x0003600e01007387 */ /* 0x0003e20000100800 */
[----:B------:R-:W-:Y:S01]  /*0f80*/  IMAD.MOV R7, RZ, RZ, -R7 ;  /* 0x000000ffff077224 */ /* 0x000fe200078e0a07 */
[C-C-:B------:R-:W-:Y:S01]  /*0f90*/  LOP3.LUT R136, R87.reuse, 0x38, R40.reuse, 0xfe, !PT ;  /* 0x0000003857887812 */ /* 0x140fe200078efe28 */
[----:B------:R-:W-:Y:S01]  /*0fa0*/  IMAD.HI.U32 R6, R86, R77, RZ ;  /* 0x0000004d56067227 */ /* 0x000fe200078e00ff */
[----:B------:R2:W-:Y:S01]  /*0fb0*/  STL [R1+0x35c], R12 ;  /* 0x00035c0c01007387 */ /* 0x0005e20000100800 */
[----:B0-----:R-:W-:Y:S02]  /*0fc0*/  IABS R15, R12 ;  /* 0x0000000c000f7213 */ /* 0x001fe40000000000 */
[----:B------:R-:W-:Y:S01]  /*0fd0*/  IMAD R75, R4, R8, R75 ;  /* 0x00000008044b7224 */ /* 0x000fe200078e024b */
[C-C-:B------:R-:W-:Y:S01]  /*0fe0*/  LOP3.LUT R135, R87.reuse, 0x3a, R40.reuse, 0xfe, !PT ;  /* 0x0000003a57877812 */ /* 0x140fe200078efe28 */
[----:B------:R-:W-:Y:S01]  /*0ff0*/  IMAD.HI.U32 R8, R86, R13, RZ ;  /* 0x0000000d56087227 */ /* 0x000fe200078e00ff */
[----:B-1----:R-:W-:-:S02]  /*1000*/  LOP3.LUT R14, R87, 0x30, R40, 0xfe, !PT ;  /* 0x00000030570e7812 */ /* 0x002fc400078efe28 */
[----:B------:R-:W-:Y:S01]  /*1010*/  IABS R55, R123 ;  /* 0x0000007b00377213 */ /* 0x000fe20000000000 */
[----:B------:R-:W-:Y:S01]  /*1020*/  IMAD R76, R4, R7, R11 ;  /* 0x00000007044c7224 */ /* 0x000fe200078e020b */
[----:B------:R-:W-:Y:S01]  /*1030*/  IABS R11, R16 ;  /* 0x00000010000b7213 */ /* 0x000fe20000000000 */
[----:B------:R-:W-:Y:S01]  /*1040*/  IMAD.MOV R6, RZ, RZ, -R6 ;  /* 0x000000ffff067224 */ /* 0x000fe200078e0a06 */
[C---:B--2---:R-:W-:Y:S01]  /*1050*/  LOP3.LUT R12, R87.reuse, 0x32, R40, 0xfe, !PT ;  /* 0x00000032570c7812 */ /* 0x044fe200078efe28 */
[----:B------:R-:W-:Y:S01]  /*1060*/  IMAD.MOV R8, RZ, RZ, -R8 ;  /* 0x000000ffff087224 */ /* 0x000fe200078e0a08 */
[C-C-:B------:R-:W-:Y:S01]  /*1070*/  LOP3.LUT R16, R87.reuse, 0x2c, R40.reuse, 0xfe, !PT ;  /* 0x0000002c57107812 */ /* 0x140fe200078efe28 */
[----:B------:R-:W-:Y:S01]  /*1080*/  IMAD.HI.U32 R9, R86, R69, RZ ;  /* 0x0000004556097227 */ /* 0x000fe200078e00ff */
[----:B------:R-:W-:Y:S02]  /*1090*/  IABS R61, R12 ;  /* 0x0000000c003d7213 */ /* 0x000fe40000000000 */
[----:B------:R-:W-:Y:S01]  /*10a0*/  IABS R65, R16 ;  /* 0x0000001000417213 */ /* 0x000fe20000000000 */
[----:B------:R-:W-:Y:S01]  /*10b0*/  IMAD R77, R4, R6, R77 ;  /* 0x00000006044d7224 */ /* 0x000fe200078e024d */
[----:B------:R-:W-:Y:S01]  /*10c0*/  IABS R59, R136 ;  /* 0x00000088003b7213 */ /* 0x000fe20000000000 */
[----:B------:R-:W-:Y:S01]  /*10d0*/  IMAD.HI.U32 R6, R86, R11, RZ ;  /* 0x0000000b56067227 */ /* 0x000fe200078e00ff */
[----:B------:R-:W-:Y:S01]  /*10e0*/  LOP3.LUT R134, R87, 0x3c, R40, 0xfe, !PT ;  /* 0x0000003c57867812 */ /* 0x000fe200078efe28 */
[----:B------:R-:W-:Y:S01]  /*10f0*/  STL [R1+0x358], R16 ;  /* 0x0003581001007387 */ /* 0x000fe20000100800 */
[----:B------:R-:W-:Y:S01]  /*1100*/  LOP3.LUT R122, R0, 0x50, RZ, 0xfc, !PT ;  /* 0x00000050007a7812 */ /* 0x000fe200078efcff */
[----:B------:R-:W-:Y:S01]  /*1110*/  IMAD R70, R4, R8, R13 ;  /* 0x0000000804467224 */ /* 0x000fe200078e020d */
[----:B------:R-:W-:Y:S01]  /*1120*/  IABS R13, R139 ;  /* 0x0000008b000d7213 */ /* 0x000fe20000000000 */
[----:B------:R-:W-:Y:S01]  /*1130*/  IMAD.MOV R9, RZ, RZ, -R9 ;  /* 0x000000ffff097224 */ /* 0x000fe200078e0a09 */
[----:B------:R-:W-:Y:S01]  /*1140*/  LOP3.LUT R132, R0, 0x44, RZ, 0xfc, !PT ;  /* 0x0000004400847812 */ /* 0x000fe200078efcff */
[----:B------:R-:W-:Y:S01]  /*1150*/  IMAD.MOV R6, RZ, RZ, -R6 ;  /* 0x000000ffff067224 */ /* 0x000fe200078e0a06 */
[----:B------:R-:W-:Y:S01]  /*1160*/  IABS R57, R134 ;  /* 0x0000008600397213 */ /* 0x000fe20000000000 */
[----:B------:R-:W-:Y:S01]  /*1170*/  IMAD.HI.U32 R7, R86, R71, RZ ;  /* 0x0000004756077227 */ /* 0x000fe200078e00ff */
[C---:B------:R-:W-:Y:S01]  /*1180*/  LOP3.LUT R130, R0.reuse, 0x4c, RZ, 0xfc, !PT ;  /* 0x0000004c00827812 */ /* 0x040fe200078efcff */
[----:B------:R-:W-:Y:S01]  /*1190*/  STL [R1+0x354], R14 ;  /* 0x0003540e01007387 */ /* 0x000fe20000100800 */
[----:B------:R-:W-:Y:S01]  /*11a0*/  LOP3.LUT R105, R0, 0x4a, RZ, 0xfc, !PT ;  /* 0x0000004a00697812 */ /* 0x000fe200078efcff */
[----:B------:R-:W-:Y:S01]  /*11b0*/  IMAD R69, R4, R9, R69 ;  /* 0x0000000904457224 */ /* 0x000fe200078e0245 */
[----:B------:R-:W-:Y:S01]  /*11c0*/  IABS R49, R130 ;  /* 0x0000008200317213 */ /* 0x000fe20000000000 */
[----:B------:R-:W-:Y:S01]  /*11d0*/  IMAD.HI.U32 R9, R86, R13, RZ ;  /* 0x0000000d56097227 */ /* 0x000fe200078e00ff */
[C---:B------:R-:W-:Y:S01]  /*11e0*/  LOP3.LUT R113, R0.reuse, 0x52, RZ, 0xfc, !PT ;  /* 0x0000005200717812 */ /* 0x040fe200078efcff */
[----:B------:R0:W-:Y:S01]  /*11f0*/  STL [R1+0x350], R12 ;  /* 0x0003500c01007387 */ /* 0x0001e20000100800 */
[----:B------:R-:W-:Y:S01]  /*1200*/  LOP3.LUT R131, R0, 0x48, RZ, 0xfc, !PT ;  /* 0x0000004800837812 */ /* 0x000fe200078efcff */
[----:B------:R-:W-:Y:S01]  /*1210*/  IMAD R72, R4, R6, R11 ;  /* 0x0000000604487224 */ /* 0x000fe200078e020b */
[----:B------:R-:W-:Y:S01]  /*1220*/  IABS R11, R14 ;  /* 0x0000000e000b7213 */ /* 0x000fe20000000000 */
[----:B------:R-:W-:Y:S01]  /*1230*/  IMAD.HI.U32 R10, R86, R73, RZ ;  /* 0x00000049560a7227 */ /* 0x000fe200078e00ff */
[----:B------:R-:W-:Y:S01]  /*1240*/  IABS R47, R113 ;  /* 0x00000071002f7213 */ /* 0x000fe20000000000 */
[----:B------:R-:W-:Y:S01]  /*1250*/  STL [R1+0x348], R139 ;  /* 0x0003488b01007387 */ /* 0x000fe20000100800 */
[C---:B------:R-:W-:Y:S01]  /*1260*/  LOP3.LUT R128, R0.reuse, 0x5a, RZ, 0xfc, !PT ;  /* 0x0000005a00807812 */ /* 0x040fe200078efcff */
[----:B------:R-:W-:Y:S01]  /*1270*/  IMAD.MOV R7, RZ, RZ, -R7 ;  /* 0x000000ffff077224 */ /* 0x000fe200078e0a07 */
[----:B------:R-:W-:Y:S01]  /*1280*/  IABS R53, R131 ;  /* 0x0000008300357213 */ /* 0x000fe20000000000 */
[----:B------:R-:W-:Y:S01]  /*1290*/  IMAD.MOV R9, RZ, RZ, -R9 ;  /* 0x000000ffff097224 */ /* 0x000fe200078e0a09 */
[----:B------:R-:W-:Y:S01]  /*12a0*/  LOP3.LUT R127, R0, 0x60, RZ, 0xfc, !PT ;  /* 0x00000060007f7812 */ /* 0x000fe200078efcff */
[----:B------:R-:W-:Y:S01]  /*12b0*/  IMAD.HI.U32 R8, R86, R61, RZ ;  /* 0x0000003d56087227 */ /* 0x000fe200078e00ff */
[C---:B------:R-:W-:Y:S01]  /*12c0*/  LOP3.LUT R108, R0.reuse, 0x54, RZ, 0xfc, !PT ;  /* 0x00000054006c7812 */ /* 0x040fe200078efcff */
[----:B------:R-:W-:Y:S01]  /*12d0*/  STL [R1+0x344], R136 ;  /* 0x0003448801007387 */ /* 0x000fe20000100800 */
[C---:B------:R-:W-:Y:S01]  /*12e0*/  LOP3.LUT R111, R0.reuse, 0x5c, RZ, 0xfc, !PT ;  /* 0x0000005c006f7812 */ /* 0x040fe200078efcff */
[----:B------:R-:W-:Y:S01]  /*12f0*/  IMAD.MOV R10, RZ, RZ, -R10 ;  /* 0x000000ffff0a7224 */ /* 0x000fe200078e0a0a */
[----:B------:R-:W-:Y:S01]  /*1300*/  LOP3.LUT R124, R0, 0x6c, RZ, 0xfc, !PT ;  /* 0x0000006c007c7812 */ /* 0x000fe200078efcff */
[----:B------:R-:W-:Y:S01]  /*1310*/  IMAD R71, R4, R7, R71 ;  /* 0x0000000704477224 */ /* 0x000fe200078e0247 */
[----:B------:R-:W-:Y:S01]  /*1320*/  IABS R43, R111 ;  /* 0x0000006f002b7213 */ /* 0x000fe20000000000 */
[----:B------:R-:W-:Y:S01]  /*1330*/  IMAD.HI.U32 R7, R86, R11, RZ ;  /* 0x0000000b56077227 */ /* 0x000fe200078e00ff */
[C---:B------:R-:W-:Y:S01]  /*1340*/  LOP3.LUT R129, R0.reuse, 0x58, RZ, 0xfc, !PT ;  /* 0x0000005800817812 */ /* 0x040fe200078efcff */
[----:B------:R-:W-:Y:S01]  /*1350*/  STL [R1+0x340], R135 ;  /* 0x0003408701007387 */ /* 0x000fe20000100800 */
[----:B------:R-:W-:Y:S01]  /*1360*/  LOP3.LUT R125, R0, 0x6a, RZ, 0xfc, !PT ;  /* 0x0000006a007d7812 */ /* 0x000fe200078efcff */
[C---:B------:R-:W-:Y:S01]  /*1370*/  IMAD R60, R4.reuse, R9, R13 ;  /* 0x00000009043c7224 */ /* 0x040fe200078e020d */
[----:B------:R-:W-:Y:S01]  /*1380*/  IABS R13, R133 ;  /* 0x00000085000d7213 */ /* 0x000fe20000000000 */
[----:B------:R-:W-:Y:S01]  /*1390*/  IMAD.MOV R8, RZ, RZ, -R8 ;  /* 0x000000ffff087224 */ /* 0x000fe200078e0a08 */
[----:B------:R-:W-:Y:S01]  /*13a0*/  IABS R45, R129 ;  /* 0x00000081002d7213 */ /* 0x000fe20000000000 */
[----:B------:R-:W-:Y:S01]  /*13b0*/  IMAD R73, R4, R10, R73 ;  /* 0x0000000a04497224 */ /* 0x000fe200078e0249 */
[----:B------:R-:W-:Y:S01]  /*13c0*/  LOP3.LUT R138, R0, 0x68, RZ, 0xfc, !PT ;  /* 0x00000068008a7812 */ /* 0x000fe200078efcff */
[----:B------:R-:W-:Y:S01]  /*13d0*/  IMAD.HI.U32 R10, R86, R15, RZ ;  /* 0x0000000f560a7227 */ /* 0x000fe200078e00ff */
[----:B------:R-:W-:Y:S01]  /*13e0*/  IABS R37, R125 ;  /* 0x0000007d00257213 */ /* 0x000fe20000000000 */
[----:B------:R-:W-:Y:S01]  /*13f0*/  STL [R1+0x33c], R134 ;  /* 0x00033c8601007387 */ /* 0x000fe20000100800 */
[C---:B------:R-:W-:Y:S01]  /*1400*/  LOP3.LUT R112, R0.reuse, 0x64, RZ, 0xfc, !PT ;  /* 0x0000006400707812 */ /* 0x040fe200078efcff */
[----:B------:R-:W-:Y:S01]  /*1410*/  IMAD.MOV R7, RZ, RZ, -R7 ;  /* 0x000000ffff077224 */ /* 0x000fe200078e0a07 */
[----:B------:R-:W-:Y:S01]  /*1420*/  LOP3.LUT R156, R0, 0x78, RZ, 0xfc, !PT ;  /* 0x00000078009c7812 */ /* 0x000fe200078efcff */
[----:B------:R-:W-:Y:S01]  /*1430*/  IMAD.HI.U32 R6, R86, R65, RZ ;  /* 0x0000004156067227 */ /* 0x000fe200078e00ff */
[----:B------:R-:W-:Y:S01]  /*1440*/  STL [R1+0x338], R133 ;  /* 0x0003388501007387 */ /* 0x000fe20000100800 */
[----:B------:R-:W-:-:S02]  /*1450*/  IABS R39, R112 ;  /* 0x0000007000277213 */ /* 0x000fc40000000000 */
[----:B------:R-:W-:Y:S01]  /*1460*/  IMAD R61, R4, R8, R61 ;  /* 0x00000008043d7224 */ /* 0x000fe200078e023d */
[----:B------:R-:W-:Y:S01]  /*1470*/  STL [R1+0x450], R123 ;  /* 0x0004507b01007387 */ /* 0x000fe20000100800 */
[----:B------:R-:W-:Y:S01]  /*1480*/  IMAD.HI.U32 R8, R86, R13, RZ ;  /* 0x0000000d56087227 */ /* 0x000fe200078e00ff */
[C---:B------:R-:W-:Y:S02]  /*1490*/  LOP3.LUT R126, R0.reuse, 0x62, RZ, 0xfc, !PT ;  /* 0x00000062007e7812 */ /* 0x040fe400078efcff */
[----:B------:R-:W-:Y:S01]  /*14a0*/  STL [R1+0x464], R132 ;  /* 0x0004648401007387 */ /* 0x000fe20000100800 */
[----:B------:R-:W-:Y:S01]  /*14b0*/  IMAD.MOV R10, RZ, RZ, -R10 ;  /* 0x000000ffff0a7224 */ /* 0x000fe200078e0a0a */
[----:B------:R-:W-:Y:S01]  /*14c0*/  LOP3.LUT R120, R0, 0x74, RZ, 0xfc, !PT ;  /* 0x0000007400787812 */ /* 0x000fe200078efcff */
[C---:B------:R-:W-:Y:S01]  /*14d0*/  IMAD R64, R4.reuse, R7, R11 ;  /* 0x0000000704407224 */ /* 0x040fe200078e020b */
[----:B------:R-:W-:Y:S01]  /*14e0*/  IABS R11, R135 ;  /* 0x00000087000b7213 */ /* 0x000fe20000000000 */
[----:B------:R-:W-:Y:S01]  /*14f0*/  IMAD.MOV R6, RZ, RZ, -R6 ;  /* 0x000000ffff067224 */ /* 0x000fe200078e0a06 */
[----:B------:R-:W-:Y:S01]  /*1500*/  STL [R1+0x474], R131 ;  /* 0x0004748301007387 */ /* 0x000fe20000100800 */
[----:B------:R-:W-:Y:S01]  /*1510*/  IMAD.MOV R8, RZ, RZ, -R8 ;  /* 0x000000ffff087224 */ /* 0x000fe200078e0a08 */
[----:B------:R-:W-:Y:S01]  /*1520*/  IABS R41, R126 ;  /* 0x0000007e00297213 */ /* 0x000fe20000000000 */
[----:B------:R-:W-:Y:S01]  /*1530*/  IMAD R68, R4, R10, R15 ;  /* 0x0000000a04447224 */ /* 0x000fe200078e020f */
[----:B------:R-:W-:Y:S01]  /*1540*/  IABS R15, R132 ;  /* 0x00000084000f7213 */ /* 0x000fe20000000000 */
[----:B------:R-:W-:Y:S01]  /*1550*/  IMAD.HI.U32 R9, R86, R55, RZ ;  /* 0x0000003756097227 */ /* 0x000fe200078e00ff */
[----:B------:R-:W-:Y:S01]  /*1560*/  STL [R1+0x470], R105 ;  /* 0x0004706901007387 */ /* 0x000fe20000100800 */
[----:B------:R-:W-:-:S02]  /*1570*/  LOP3.LUT R121, R0, 0x72, RZ, 0xfc, !PT ;  /* 0x0000007200797812 */ /* 0x000fc400078efcff */
[----:B------:R-:W-:Y:S01]  /*1580*/  IMAD.HI.U32 R10, R86, R59, RZ ;  /* 0x0000003b560a7227 */ /* 0x000fe200078e00ff */
[----:B------:R-:W-:Y:S01]  /*1590*/  STL [R1+0x46c], R130 ;  /* 0x00046c8201007387 */ /* 0x000fe20000100800 */
[----:B------:R-:W-:Y:S02]  /*15a0*/  IABS R33, R120 ;  /* 0x0000007800217213 */ /* 0x000fe40000000000 */
[----:B------:R-:W-:Y:S01]  /*15b0*/  IMAD R65, R4, R6, R65 ;  /* 0x0000000604417224 */ /* 0x000fe200078e0241 */
[----:B------:R-:W-:Y:S01]  /*15c0*/  STL [R1+0x468], R122 ;  /* 0x0004687a01007387 */ /* 0x000fe20000100800 */
[----:B------:R-:W-:Y:S01]  /*15d0*/  IMAD.HI.U32 R6, R86, R11, RZ ;  /* 0x0000000b56067227 */ /* 0x000fe200078e00ff */
[----:B------:R-:W-:Y:S02]  /*15e0*/  LOP3.LUT R137, R0, 0x70, RZ, 0xfc, !PT ;  /* 0x0000007000897812 */ /* 0x000fe400078efcff */
[----:B------:R-:W-:Y:S01]  /*15f0*/  STL [R1+0x460], R113 ;  /* 0x0004607101007387 */ /* 0x000fe20000100800 */
[----:B------:R-:W-:Y:S01]  /*1600*/  IMAD R56, R4, R8, R13 ;  /* 0x0000000804387224 */ /* 0x000fe200078e020d */
[----:B------:R-:W-:Y:S01]  /*1610*/  IABS R13, R122 ;  /* 0x0000007a000d7213 */ /* 0x000fe20000000000 */
[----:B------:R-:W-:Y:S01]  /*1620*/  IMAD.MOV R9, RZ, RZ, -R9 ;  /* 0x000000ffff097224 */ /* 0x000fe200078e0a09 */
[----:B------:R-:W-:Y:S01]  /*1630*/  STL [R1+0x45c], R108 ;  /* 0x00045c6c01007387 */ /* 0x000fe20000100800 */
[----:B------:R-:W-:Y:S01]  /*1640*/  IMAD.MOV R10, RZ, RZ, -R10 ;  /* 0x000000ffff0a7224 */ /* 0x000fe200078e0a0a */
[----:B------:R-:W-:Y:S01]  /*1650*/  LOP3.LUT R117, R0, 0x82, RZ, 0xfc, !PT ;  /* 0x0000008200757812 */ /* 0x000fe200078efcff */
[----:B------:R-:W-:Y:S01]  /*1660*/  IMAD.MOV R6, RZ, RZ, -R6 ;  /* 0x000000ffff067224 */ /* 0x000fe200078e0a06 */
[----:B------:R-:W-:Y:S01]  /*1670*/  STL [R1+0x458], R129 ;  /* 0x0004588101007387 */ /* 0x000fe20000100800 */
[----:B------:R-:W-:Y:S01]  /*1680*/  IMAD.HI.U32 R7, R86, R57, RZ ;  /* 0x0000003956077227 */ /* 0x000fe200078e00ff */
[----:B------:R-:W-:-:S02]  /*1690*/  IABS R35, R137 ;  /* 0x0000008900237213 */ /* 0x000fc40000000000 */
[----:B------:R-:W-:Y:S01]  /*16a0*/  STL [R1+0x454], R128 ;  /* 0x0004548001007387 */ /* 0x000fe20000100800 */
[----:B------:R-:W-:Y:S01]  /*16b0*/  IMAD R55, R4, R9, R55 ;  /* 0x0000000904377224 */ /* 0x000fe200078e0237 */
[----:B------:R-:W-:Y:S01]  /*16c0*/  LOP3.LUT R119, R0, 0x7a, RZ, 0xfc, !PT ;  /* 0x0000007a00777812 */ /* 0x000fe200078efcff */
[----:B------:R-:W-:Y:S01]  /*16d0*/  IMAD R59, R4, R10, R59 ;  /* 0x0000000a043b7224 */ /* 0x000fe200078e023b */
[----:B------:R-:W-:Y:S01]  /*16e0*/  STL [R1+0x44c], R111 ;  /* 0x00044c6f01007387 */ /* 0x000fe20000100800 */
[----:B------:R-:W-:Y:S01]  /*16f0*/  IMAD.HI.U32 R9, R86, R13, RZ ;  /* 0x0000000d56097227 */ /* 0x000fe200078e00ff */
[----:B------:R-:W-:Y:S02]  /*1700*/  LOP3.LUT R118, R0, 0x7c, RZ, 0xfc, !PT ;  /* 0x0000007c00767812 */ /* 0x000fe400078efcff */
[----:B------:R-:W-:Y:S01]  /*1710*/  STL [R1+0x448], R127 ;  /* 0x0004487f01007387 */ /* 0x000fe20000100800 */
[----:B------:R-:W-:Y:S01]  /*1720*/  IMAD.HI.U32 R10, R86, R15, RZ ;  /* 0x0000000f560a7227 */ /* 0x000fe200078e00ff */
[----:B------:R-:W-:-:S02]  /*1730*/  LOP3.LUT R116, R0, 0x84, RZ, 0xfc, !PT ;  /* 0x0000008400747812 */ /* 0x000fc400078efcff */
        /* <DEDUP_REMOVED lines=13> */
[----:B0-----:R-:W-:Y:S01]  /*1810*/  LOP3.LUT R12, R0, 0x88, RZ, 0xfc, !PT ;  /* 0x00000088000c7812 */ /* 0x001fe200078efcff */
[----:B------:R-:W-:Y:S01]  /*1820*/  IMAD.HI.U32 R7, R86, R11, RZ ;  /* 0x0000000b56077227 */ /* 0x000fe200078e00ff */
[----:B------:R-:W-:Y:S01]  /*1830*/  STL [R1+0x434], R124 ;  /* 0x0004347c01007387 */ /* 0x000fe20000100800 */
[----:B------:R-:W-:Y:S02]  /*1840*/  IABS R27, R116 ;  /* 0x00000074001b7213 */ /* 0x000fe40000000000 */
[C---:B------:R-:W-:Y:S01]  /*1850*/  IMAD R48, R4.reuse, R9, R13 ;  /* 0x0000000904307224 */ /* 0x040fe200078e020d */
[----:B------:R-:W-:Y:S01]  /*1860*/  IABS R13, R128 ;  /* 0x00000080000d7213 */ /* 0x000fe20000000000 */
[----:B------:R-:W-:Y:S01]  /*1870*/  IMAD R54, R4, R10, R15 ;  /* 0x0000000a04367224 */ /* 0x000fe200078e020f */
[----:B------:R-:W-:Y:S01]  /*1880*/  IABS R15, R127 ;  /* 0x0000007f000f7213 */ /* 0x000fe20000000000 */
[----:B------:R-:W-:Y:S01]  /*1890*/  IMAD.MOV R8, RZ, RZ, -R8 ;  /* 0x000000ffff087224 */ /* 0x000fe200078e0a08 */
[----:B------:R-:W-:Y:S01]  /*18a0*/  STL [R1+0x4cc], R137 ;  /* 0x0004cc8901007387 */ /* 0x000fe20000100800 */
[----:B------:R-:W-:Y:S01]  /*18b0*/  IMAD.HI.U32 R10, R86, R47, RZ ;  /* 0x0000002f560a7227 */ /* 0x000fe200078e00ff */
[----:B------:R-:W-:-:S02]  /*18c0*/  LOP3.LUT R154, R0, 0x8a, RZ, 0xfc, !PT ;  /* 0x0000008a009a7812 */ /* 0x000fc400078efcff */
[----:B------:R-:W-:Y:S01]  /*18d0*/  STL [R1+0x4d0], R121 ;  /* 0x0004d07901007387 */ /* 0x000fe20000100800 */
[----:B------:R-:W-:Y:S01]  /*18e0*/  IMAD.MOV R7, RZ, RZ, -R7 ;  /* 0x000000ffff077224 */ /* 0x000fe200078e0a07 */
[----:B------:R-:W-:Y:S01]  /*18f0*/  IABS R29, R155 ;  /* 0x0000009b001d7213 */ /* 0x000fe20000000000 */
[----:B------:R-:W-:Y:S01]  /*1900*/  IMAD.HI.U32 R6, R86, R53, RZ ;  /* 0x0000003556067227 */ /* 0x000fe200078e00ff */
[----:B------:R-:W-:Y:S01]  /*1910*/  STL [R1+0x4e0], R120 ;  /* 0x0004e07801007387 */ /* 0x000fe20000100800 */
[----:B------:R-:W-:Y:S02]  /*1920*/  LOP3.LUT R115, R0, 0x8c, RZ, 0xfc, !PT ;  /* 0x0000008c00737812 */ /* 0x000fe400078efcff */
[----:B------:R-:W-:Y:S01]  /*1930*/  IMAD R49, R4, R8, R49 ;  /* 0x0000000804317224 */ /* 0x000fe200078e0231 */
[----:B------:R-:W-:Y:S01]  /*1940*/  STL [R1+0x4dc], R156 ;  /* 0x0004dc9c01007387 */ /* 0x000fe20000100800 */
[----:B------:R-:W-:Y:S01]  /*1950*/  IMAD.MOV R10, RZ, RZ, -R10 ;  /* 0x000000ffff0a7224 */ /* 0x000fe200078e0a0a */
[----:B------:R-:W-:Y:S01]  /*1960*/  LOP3.LUT R114, R0, 0x90, RZ, 0xfc, !PT ;  /* 0x0000009000727812 */ /* 0x000fe200078efcff */
[----:B------:R-:W-:Y:S01]  /*1970*/  IMAD.HI.U32 R8, R86, R13, RZ ;  /* 0x0000000d56087227 */ /* 0x000fe200078e00ff */
[----:B------:R-:W-:Y:S01]  /*1980*/  STL [R1+0x4e4], R119 ;  /* 0x0004e47701007387 */ /* 0x000fe20000100800 */
[----:B------:R-:W-:-:S02]  /*1990*/  LOP3.LUT R153, R0, 0x94, RZ, 0xfc, !PT ;  /* 0x0000009400997812 */ /* 0x000fc400078efcff */
[C---:B------:R-:W-:Y:S01]  /*19a0*/  IMAD R52, R4.reuse, R7, R11 ;  /* 0x0000000704347224 */ /* 0x040fe200078e020b */
[----:B------:R-:W-:Y:S01]  /*19b0*/  IABS R11, R108 ;  /* 0x0000006c000b7213 */ /* 0x000fe20000000000 */
[----:B------:R-:W-:Y:S01]  /*19c0*/  IMAD.MOV R6, RZ, RZ, -R6 ;  /* 0x000000ffff067224 */ /* 0x000fe200078e0a06 */
[----:B------:R-:W-:Y:S01]  /*19d0*/  STL [R1+0x4ec], R118 ;  /* 0x0004ec7601007387 */ /* 0x000fe20000100800 */
[----:B------:R-:W-:Y:S01]  /*19e0*/  IMAD R47, R4, R10, R47 ;  /* 0x0000000a042f7224 */ /* 0x000fe200078e022f */
[----:B------:R-:W-:Y:S01]  /*19f0*/  IABS R25, R154 ;  /* 0x0000009a00197213 */ /* 0x000fe20000000000 */
[----:B------:R-:W-:Y:S01]  /*1a00*/  IMAD.MOV R8, RZ, RZ, -R8 ;  /* 0x000000ffff087224 */ /* 0x000fe200078e0a08 */
[----:B------:R-:W-:Y:S01]  /*1a10*/  STL [R1+0x4f8], R155 ;  /* 0x0004f89b01007387 */ /* 0x000fe20000100800 */
[----:B------:R-:W-:Y:S01]  /*1a20*/  IMAD.HI.U32 R10, R86, R15, RZ ;  /* 0x0000000f560a7227 */ /* 0x000fe200078e00ff */
[----:B------:R-:W-:Y:S02]  /*1a30*/  LOP3.LUT R16, R0, 0x98, RZ, 0xfc, !PT ;  /* 0x0000009800107812 */ /* 0x000fe400078efcff */
[----:B------:R-:W-:Y:S01]  /*1a40*/  STL [R1+0x4f4], R117 ;  /* 0x0004f47501007387 */ /* 0x000fe20000100800 */
[----:B------:R-:W-:Y:S01]  /*1a50*/  IMAD R53, R4, R6, R53 ;  /* 0x0000000604357224 */ /* 0x000fe200078e0235 */
[----:B------:R-:W-:Y:S01]  /*1a60*/  LOP3.LUT R14, R0, 0x9c, RZ, 0xfc, !PT ;  /* 0x0000009c000e7812 */ /* 0x000fe200078efcff */
[----:B------:R-:W-:Y:S01]  /*1a70*/  IMAD.HI.U32 R6, R86, R11, RZ ;  /* 0x0000000b56067227 */ /* 0x000fe200078e00ff */
[----:B------:R0:W-:Y:S01]  /*1a80*/  STL [R1+0x4e8], R12 ;  /* 0x0004e80c01007387 */ /* 0x0001e20000100800 */
[----:B------:R-:W-:-:S02]  /*1a90*/  IABS R23, R114 ;  /* 0x0000007200177213 */ /* 0x000fc40000000000 */
[----:B------:R-:W-:Y:S01]  /*1aa0*/  IMAD R44, R4, R8, R13 ;  /* 0x00000008042c7224 */ /* 0x000fe200078e020d */
[----:B------:R-:W-:Y:S01]  /*1ab0*/  IABS R13, R124 ;  /* 0x0000007c000d7213 */ /* 0x000fe20000000000 */
[----:B------:R-:W-:Y:S01]  /*1ac0*/  IMAD.MOV R10, RZ, RZ, -R10 ;  /* 0x000000ffff0a7224 */ /* 0x000fe200078e0a0a */
[----:B------:R-:W-:Y:S01]  /*1ad0*/  STL [R1+0x4f0], R116 ;  /* 0x0004f07401007387 */ /* 0x000fe20000100800 */
[----:B------:R-:W-:Y:S01]  /*1ae0*/  IMAD.HI.U32 R9, R86, R43, RZ ;  /* 0x0000002b56097227 */ /* 0x000fe200078e00ff */
[C---:B------:R-:W-:Y:S02]  /*1af0*/  LOP3.LUT R152, R0.reuse, 0xa2, RZ, 0xfc, !PT ;  /* 0x000000a200987812 */ /* 0x040fe400078efcff */
[----:B------:R-:W-:Y:S01]  /*1b00*/  STL [R1+0x4d8], R154 ;  /* 0x0004d89a01007387 */ /* 0x000fe20000100800 */
[----:B------:R-:W-:Y:S01]  /*1b10*/  IMAD.MOV R6, RZ, RZ, -R6 ;  /* 0x000000ffff067224 */ /* 0x000fe200078e0a06 */
[----:B------:R-:W-:Y:S01]  /*1b20*/  LOP3.LUT R63, R0, 0xa4, RZ, 0xfc, !PT ;  /* 0x000000a4003f7812 */ /* 0x000fe200078efcff */
[----:B------:R-:W-:Y:S01]  /*1b30*/  IMAD R42, R4, R10, R15 ;  /* 0x0000000a042a7224 */ /* 0x000fe200078e020f */
[----:B------:R-:W-:Y:S01]  /*1b40*/  IABS R15, R12 ;  /* 0x0000000c000f7213 */ /* 0x000fe20000000000 */
[----:B------:R-:W-:Y:S01]  /*1b50*/  IMAD.MOV R9, RZ, RZ, -R9 ;  /* 0x000000ffff097224 */ /* 0x000fe200078e0a09 */
[----:B0-----:R-:W-:Y:S01]  /*1b60*/  LOP3.LUT R12, R0, 0x92, RZ, 0xfc, !PT ;  /* 0x00000092000c7812 */ /* 0x001fe200078efcff */
[----:B------:R-:W-:Y:S01]  /*1b70*/  IMAD.HI.U32 R10, R86, R13, RZ ;  /* 0x0000000d560a7227 */ /* 0x000fe200078e00ff */
[----:B------:R-:W-:Y:S01]  /*1b80*/  STL [R1+0x4d4], R115 ;  /* 0x0004d47301007387 */ /* 0x000fe20000100800 */
[----:B------:R-:W-:-:S02]  /*1b90*/  LOP3.LUT R62, R0, 0xa8, RZ, 0xfc, !PT ;  /* 0x000000a8003e7812 */ /* 0x000fc400078efcff */
[----:B------:R-:W-:Y:S01]  /*1ba0*/  IMAD R46, R4, R6, R11 ;  /* 0x00000006042e7224 */ /* 0x000fe200078e020b */
[----:B------:R-:W-:Y:S01]  /*1bb0*/  IABS R11, R138 ;  /* 0x0000008a000b7213 */ /* 0x000fe20000000000 */
[----:B------:R-:W-:Y:S01]  /*1bc0*/  IMAD.HI.U32 R7, R86, R45, RZ ;  /* 0x0000002d56077227 */ /* 0x000fe200078e00ff */
[----:B------:R0:W-:Y:S01]  /*1bd0*/  STL [R1+0x4c4], R12 ;  /* 0x0004c40c01007387 */ /* 0x0001e20000100800 */
[----:B------:R-:W-:Y:S02]  /*1be0*/  IABS R21, R153 ;  /* 0x0000009900157213 */ /* 0x000fe40000000000 */
[----:B------:R-:W-:Y:S01]  /*1bf0*/  IMAD R43, R4, R9, R43 ;  /* 0x00000009042b7224 */ /* 0x000fe200078e022b */
[----:B------:R-:W-:Y:S01]  /*1c00*/  STL [R1+0x4c8], R114 ;  /* 0x0004c87201007387 */ /* 0x000fe20000100800 */
[----:B------:R-:W-:Y:S01]  /*1c10*/  IMAD.MOV R10, RZ, RZ, -R10 ;  /* 0x000000ffff0a7224 */ /* 0x000fe200078e0a0a */
[----:B------:R-:W-:Y:S01]  /*1c20*/  LOP3.LUT R88, R0, 0xb0, RZ, 0xfc, !PT ;  /* 0x000000b000587812 */ /* 0x000fe200078efcff */
[----:B------:R-:W-:Y:S01]  /*1c30*/  IMAD.HI.U32 R9, R86, R37, RZ ;  /* 0x0000002556097227 */ /* 0x000fe200078e00ff */
[----:B------:R-:W-:Y:S01]  /*1c40*/  STL [R1+0x4c0], R153 ;  /* 0x0004c09901007387 */ /* 0x000fe20000100800 */
[----:B------:R-:W-:-:S02]  /*1c50*/  LOP3.LUT R66, R0, 0xb4, RZ, 0xfc, !PT ;  /* 0x000000b400427812 */ /* 0x000fc400078efcff */
[----:B------:R-:W-:Y:S01]  /*1c60*/  IMAD.MOV R7, RZ, RZ, -R7 ;  /* 0x000000ffff077224 */ /* 0x000fe200078e0a07 */
[----:B------:R-:W-:Y:S01]  /*1c70*/  STL [R1+0x4bc], R16 ;  /* 0x0004bc1001007387 */ /* 0x000fe20000100800 */
[----:B------:R-:W-:-:S04]  /*1c80*/  IMAD.HI.U32 R8, R86, R11, RZ ;  /* 0x0000000b56087227 */ /* 0x000fc800078e00ff */
[C---:B------:R-:W-:Y:S01]  /*1c90*/  IMAD R36, R4.reuse, R10, R13 ;  /* 0x0000000a04247224 */ /* 0x040fe200078e020d */
[----:B------:R-:W-:Y:S01]  /*1ca0*/  IABS R13, R156 ;  /* 0x0000009c000d7213 */ /* 0x000fe20000000000 */
[----:B------:R-:W-:Y:S02]  /*1cb0*/  IMAD.MOV R9, RZ, RZ, -R9 ;  /* 0x000000ffff097224 */ /* 0x000fe400078e0a09 */
[----:B------:R-:W-:Y:S02]  /*1cc0*/  IMAD R45, R4, R7, R45 ;  /* 0x00000007042d7224 */ /* 0x000fe400078e022d */
[----:B------:R-:W-:Y:S02]  /*1cd0*/  IMAD.MOV R8, RZ, RZ, -R8 ;  /* 0x000000ffff087224 */ /* 0x000fe400078e0a08 */
[----:B------:R-:W-:-:S04]  /*1ce0*/  IMAD.HI.U32 R7, R86, R39, RZ ;  /* 0x0000002756077227 */ /* 0x000fc800078e00ff */
[----:B------:R-:W-:Y:S02]  /*1cf0*/  IMAD R37, R4, R9, R37 ;  /* 0x0000000904257224 */ /* 0x000fe400078e0225 */
[----:B------:R-:W-:-:S04]  /*1d00*/  IMAD.HI.U32 R9, R86, R13, RZ ;  /* 0x0000000d56097227 */ /* 0x000fc800078e00ff */
[----:B------:R-:W-:Y:S01]  /*1d10*/  IMAD R38, R4, R8, R11 ;  /* 0x0000000804267224 */ /* 0x000fe200078e020b */
[----:B------:R-:W-:Y:S01]  /*1d20*/  IABS R11, R121 ;  /* 0x00000079000b7213 */ /* 0x000fe20000000000 */
[----:B------:R-:W-:Y:S02]  /*1d30*/  IMAD.MOV R7, RZ, RZ, -R7 ;  /* 0x000000ffff077224 */ /* 0x000fe400078e0a07 */
[----:B------:R-:W-:-:S04]  /*1d40*/  IMAD.HI.U32 R6, R86, R41, RZ ;  /* 0x0000002956067227 */ /* 0x000fc800078e00ff */
[----:B------:R-:W-:Y:S02]  /*1d50*/  IMAD.MOV R9, RZ, RZ, -R9 ;  /* 0x000000ffff097224 */ /* 0x000fe400078e0a09 */
[----:B------:R-:W-:-:S04]  /*1d60*/  IMAD.HI.U32 R8, R86, R33, RZ ;  /* 0x0000002156087227 */ /* 0x000fc800078e00ff */
[----:B------:R-:W-:Y:S02]  /*1d70*/  IMAD R39, R4, R7, R39 ;  /* 0x0000000704277224 */ /* 0x000fe400078e0227 */
[----:B------:R-:W-:Y:S02]  /*1d80*/  IMAD.MOV R6, RZ, RZ, -R6 ;  /* 0x000000ffff067224 */ /* 0x000fe400078e0a06 */
        /* <DEDUP_REMOVED lines=16> */
[----:B------:R-:W-:-:S04]  /*1e90*/  IMAD.HI.U32 R6, R86, R11, RZ ;  /* 0x0000000b56067227 */ /* 0x000fc800078e00ff */
[----:B------:R-:W-:Y:S02]  /*1ea0*/  IMAD.MOV R10, RZ, RZ, -R10 ;  /* 0x000000ffff0a7224 */ /* 0x000fe400078e0a0a */
[----:B------:R-:W-:Y:S01]  /*1eb0*/  IMAD R28, R4, R8, R13 ;  /* 0x00000008041c7224 */ /* 0x000fe200078e020d */
[----:B------:R-:W-:Y:S01]  /*1ec0*/  IABS R13, R12 ;  /* 0x0000000c000d7213 */ /* 0x000fe20000000000 */
[----:B------:R-:W-:Y:S01]  /*1ed0*/  IMAD.MOV R9, RZ, RZ, -R9 ;  /* 0x000000ffff097224 */ /* 0x000fe200078e0a09 */
[----:B0-----:R-:W-:Y:S01]  /*1ee0*/  LOP3.LUT R12, R0, 0xa0, RZ, 0xfc, !PT ;  /* 0x000000a0000c7812 */ /* 0x001fe200078efcff */
[----:B------:R-:W-:Y:S02]  /*1ef0*/  IMAD.MOV R6, RZ, RZ, -R6 ;  /* 0x000000ffff067224 */ /* 0x000fe400078e0a06 */
[----:B------:R-:W-:Y:S01]  /*1f00*/  IMAD R31, R4, R10, R31 ;  /* 0x0000000a041f7224 */ /* 0x000fe200078e021f */
[----:B------:R-:W-:Y:S01]  /*1f10*/  IABS R17, R12 ;  /* 0x0000000c00117213 */ /* 0x000fe20000000000 */
[----:B------:R-:W-:-:S04]  /*1f20*/  IMAD.HI.U32 R7, R86, R29, RZ ;  /* 0x0000001d56077227 */ /* 0x000fc800078e00ff */
[----:B------:R-:W-:-:S04]  /*1f30*/  IMAD.HI.U32 R10, R86, R15, RZ ;  /* 0x0000000f560a7227 */ /* 0x000fc800078e00ff */
[----:B------:R-:W-:Y:S02]  /*1f40*/  IMAD R27, R4, R9, R27 ;  /* 0x00000009041b7224 */ /* 0x000fe400078e021b */
[----:B------:R-:W-:-:S04]  /*1f50*/  IMAD.HI.U32 R9, R86, R13, RZ ;  /* 0x0000000d56097227 */ /* 0x000fc800078e00ff */
[C---:B------:R-:W-:Y:S01]  /*1f60*/  IMAD R30, R4.reuse, R6, R11 ;  /* 0x00000006041e7224 */ /* 0x040fe200078e020b */
[----:B------:R-:W-:Y:S01]  /*1f70*/  IABS R11, R115 ;  /* 0x00000073000b7213 */ /* 0x000fe20000000000 */
[----:B------:R-:W-:Y:S02]  /*1f80*/  IMAD.MOV R7, RZ, RZ, -R7 ;  /* 0x000000ffff077224 */ /* 0x000fe400078e0a07 */
[----:B------:R-:W-:Y:S02]  /*1f90*/  IMAD.MOV R10, RZ, RZ, -R10 ;  /* 0x000000ffff0a7224 */ /* 0x000fe400078e0a0a */
[----:B------:R-:W-:Y:S02]  /*1fa0*/  IMAD.MOV R9, RZ, RZ, -R9 ;  /* 0x000000ffff097224 */ /* 0x000fe400078e0a09 */
[C---:B------:R-:W-:Y:S02]  /*1fb0*/  IMAD R29, R4.reuse, R7, R29 ;  /* 0x00000007041d7224 */ /* 0x040fe400078e021d */
[----:B------:R-:W-:Y:S01]  /*1fc0*/  IMAD R26, R4, R10, R15 ;  /* 0x0000000a041a7224 */ /* 0x000fe200078e020f */
[----:B------:R-:W-:Y:S01]  /*1fd0*/  LOP3.LUT R15, R0, 0x9a, RZ, 0xfc, !PT ;  /* 0x0000009a000f7812 */ /* 0x000fe200078efcff */
[----:B------:R-:W-:-:S03]  /*1fe0*/  IMAD.HI.U32 R7, R86, R11, RZ ;  /* 0x0000000b56077227 */ /* 0x000fc600078e00ff */
[----:B------:R-:W-:Y:S01]  /*1ff0*/  IABS R19, R15 ;  /* 0x0000000f00137213 */ /* 0x000fe20000000000 */
[----:B------:R-:W-:Y:S01]  /*2000*/  IMAD R22, R4, R9, R13 ;  /* 0x0000000904167224 */ /* 0x000fe200078e020d */
[----:B------:R0:W-:Y:S01]  /*2010*/  STL [R1+0x4b8], R15 ;  /* 0x0004b80f01007387 */ /* 0x0001e20000100800 */
[C---:B------:R-:W-:Y:S01]  /*2020*/  IMAD.HI.U32 R9, R86.reuse, R17, RZ ;  /* 0x0000001156097227 */ /* 0x040fe200078e00ff */
[----:B------:R-:W-:Y:S02]  /*2030*/  IABS R13, R14 ;  /* 0x0000000e000d7213 */ /* 0x000fe40000000000 */
[----:B------:R1:W-:Y:S01]  /*2040*/  STL [R1+0x4b4], R14 ;  /* 0x0004b40e01007387 */ /* 0x0003e20000100800 */
[----:B------:R-:W-:Y:S02]  /*2050*/  IMAD.MOV R7, RZ, RZ, -R7 ;  /* 0x000000ffff077224 */ /* 0x000fe400078e0a07 */
[----:B------:R-:W-:Y:S01]  /*2060*/  IMAD.HI.U32 R6, R86, R25, RZ ;  /* 0x0000001956067227 */ /* 0x000fe200078e00ff */
[----:B------:R2:W-:Y:S01]  /*2070*/  STL [R1+0x4b0], R12 ;  /* 0x0004b00c01007387 */ /* 0x0005e20000100800 */
[----:B0-----:R-:W-:-:S02]  /*2080*/  IABS R15, R152 ;  /* 0x00000098000f7213 */ /* 0x001fc40000000000 */
[----:B------:R-:W-:Y:S01]  /*2090*/  IMAD.MOV R9, RZ, RZ, -R9 ;  /* 0x000000ffff097224 */ /* 0x000fe200078e0a09 */
[----:B------:R-:W-:Y:S01]  /*20a0*/  STL [R1+0x4ac], R152 ;  /* 0x0004ac9801007387 */ /* 0x000fe20000100800 */
[----:B------:R-:W-:Y:S01]  /*20b0*/  IMAD R67, R5, 0x40, R162 ;  /* 0x0000004005437824 */ /* 0x000fe200078e02a2 */
[----:B-1----:R-:W-:Y:S01]  /*20c0*/  LOP3.LUT R14, R0, 0xaa, RZ, 0xfc, !PT ;  /* 0x000000aa000e7812 */ /* 0x002fe200078efcff */
[----:B------:R-:W-:Y:S01]  /*20d0*/  IMAD R24, R4, R7, R11 ;  /* 0x0000000704187224 */ /* 0x000fe200078e020b */
[----:B------:R-:W-:Y:S01]  /*20e0*/  IABS R11, R16 ;  /* 0x00000010000b7213 */ /* 0x000fe20000000000 */
[----:B------:R-:W-:Y:S01]  /*20f0*/  IMAD.HI.U32 R8, R86, R23, RZ ;  /* 0x0000001756087227 */ /* 0x000fe200078e00ff */
[----:B------:R-:W-:Y:S01]  /*2100*/  STL [R1+0x4a8], R63 ;  /* 0x0004a83f01007387 */ /* 0x000fe20000100800 */
[----:B--2---:R-:W-:Y:S02]  /*2110*/  LOP3.LUT R12, R0, 0xac, RZ, 0xfc, !PT ;  /* 0x000000ac000c7812 */ /* 0x004fe400078efcff */
[----:B------:R-:W-:Y:S01]  /*2120*/  IMAD.MOV R6, RZ, RZ, -R6 ;  /* 0x000000ffff067224 */ /* 0x000fe200078e0a06 */
[----:B------:R0:W-:Y:S01]  /*2130*/  STL [R1+0x4a4], R62 ;  /* 0x0004a43e01007387 */ /* 0x0001e20000100800 */
[----:B------:R-:W-:Y:S01]  /*2140*/  IMAD R17, R4, R9, R17 ;  /* 0x0000000904117224 */ /* 0x000fe200078e0211 */
[----:B------:R-:W-:Y:S01]  /*2150*/  IABS R9, R62 ;  /* 0x0000003e00097213 */ /* 0x000fe20000000000 */
[----:B------:R-:W-:Y:S01]  /*2160*/  IMAD.HI.U32 R10, R86, R21, RZ ;  /* 0x00000015560a7227 */ /* 0x000fe200078e00ff */
[----:B------:R-:W-:Y:S01]  /*2170*/  STL [R1+0x4a0], R14 ;  /* 0x0004a00e01007387 */ /* 0x000fe20000100800 */
[----:B------:R-:W-:-:S02]  /*2180*/  ISETP.GE.AND P1, PT, R67, RZ, PT ;  /* 0x000000ff4300720c */ /* 0x000fc40003f26270 */
[----:B------:R-:W-:Y:S01]  /*2190*/  IMAD.MOV R8, RZ, RZ, -R8 ;  /* 0x000000ffff087224 */ /* 0x000fe200078e0a08 */
[----:B------:R-:W-:Y:S01]  /*21a0*/  STL [R1+0x49c], R12 ;  /* 0x00049c0c01007387 */ /* 0x000fe20000100800 */
[----:B------:R-:W-:Y:S01]  /*21b0*/  IMAD R25, R4, R6, R25 ;  /* 0x0000000604197224 */ /* 0x000fe200078e0219 */
[----:B0-----:R-:W-:Y:S01]  /*21c0*/  IABS R62, R67 ;  /* 0x00000043003e7213 */ /* 0x001fe20000000000 */
[----:B------:R-:W-:Y:S01]  /*21d0*/  IMAD.HI.U32 R6, R86, R11, RZ ;  /* 0x0000000b56067227 */ /* 0x000fe200078e00ff */
[----:B------:R-:W-:Y:S03]  /*21e0*/  STL [R1+0x2fc], R67 ;  /* 0x0002fc4301007387 */ /* 0x000fe60000100800 */
[----:B------:R-:W-:Y:S01]  /*21f0*/  IMAD.MOV R10, RZ, RZ, -R10 ;  /* 0x000000ffff0a7224 */ /* 0x000fe200078e0a0a */
[----:B------:R-:W-:Y:S01]  /*2200*/  STL [R1+0x498], R88 ;  /* 0x0004985801007387 */ /* 0x000fe20000100800 */
[----:B------:R-:W-:-:S02]  /*2210*/  IMAD R23, R4, R8, R23 ;  /* 0x0000000804177224 */ /* 0x000fc400078e0217 */
[----:B------:R-:W-:-:S04]  /*2220*/  IMAD.HI.U32 R2, R2, R62, RZ ;  /* 0x0000003e02027227 */ /* 0x000fc800078e00ff */
[----:B------:R-:W-:-:S04]  /*2230*/  IMAD.HI.U32 R8, R86, R13, RZ ;  /* 0x0000000d56087227 */ /* 0x000fc800078e00ff */
[----:B------:R-:W-:Y:S02]  /*2240*/  IMAD.MOV R6, RZ, RZ, -R6 ;  /* 0x000000ffff067224 */ /* 0x000fe400078e0a06 */
[----:B------:R-:W-:Y:S02]  /*2250*/  IMAD R21, R4, R10, R21 ;  /* 0x0000000a04157224 */ /* 0x000fe400078e0215 */
[----:B------:R-:W-:Y:S02]  /*2260*/  IMAD.MOV R2, RZ, RZ, -R2 ;  /* 0x000000ffff027224 */ /* 0x000fe400078e0a02 */
[----:B------:R-:W-:-:S04]  /*2270*/  IMAD.HI.U32 R10, R86, R15, RZ ;  /* 0x0000000f560a7227 */ /* 0x000fc800078e00ff */
[----:B------:R-:W-:Y:S02]  /*2280*/  IMAD.MOV R8, RZ, RZ, -R8 ;  /* 0x000000ffff087224 */ /* 0x000fe400078e0a08 */
[----:B------:R-:W-:Y:S01]  /*2290*/  IMAD R20, R4, R6, R11 ;  /* 0x0000000604147224 */ /* 0x000fe200078e020b */
[----:B------:R-:W-:Y:S01]  /*22a0*/  IABS R11, R12 ;  /* 0x0000000c000b7213 */ /* 0x000fe20000000000 */
[----:B------:R-:W-:-:S04]  /*22b0*/  IMAD.HI.U32 R7, R86, R19, RZ ;  /* 0x0000001356077227 */ /* 0x000fc800078e00ff */
[C---:B------:R-:W-:Y:S01]  /*22c0*/  IMAD R62, R3.reuse, R2, R62 ;  /* 0x00000002033e7224 */ /* 0x040fe200078e023e */
[----:B------:R-:W-:Y:S01]  /*22d0*/  LOP3.LUT R2, R0, 0xba, RZ, 0xfc, !PT ;  /* 0x000000ba00027812 */ /* 0x000fe200078efcff */
[----:B------:R-:W-:Y:S02]  /*22e0*/  IMAD.MOV R10, RZ, RZ, -R10 ;  /* 0x000000ffff0a7224 */ /* 0x000fe400078e0a0a */
[----:B------:R-:W-:Y:S01]  /*22f0*/  IMAD R18, R4, R8, R13 ;  /* 0x0000000804127224 */ /* 0x000fe200078e020d */
[----:B------:R-:W-:Y:S01]  /*2300*/  IABS R13, R14 ;  /* 0x0000000e000d7213 */ /* 0x000fe20000000000 */
[----:B------:R-:W-:Y:S01]  /*2310*/  IMAD.MOV R7, RZ, RZ, -R7 ;  /* 0x000000ffff077224 */ /* 0x000fe200078e0a07 */
[----:B------:R-:W-:Y:S01]  /*2320*/  ISETP.GT.U32.AND P0, PT, R3, R62, PT ;  /* 0x0000003e0300720c */ /* 0x000fe20003f04070 */
[----:B------:R-:W-:-:S04]  /*2330*/  IMAD.HI.U32 R8, R86, R11, RZ ;  /* 0x0000000b56087227 */ /* 0x000fc800078e00ff */
[C---:B------:R-:W-:Y:S01]  /*2340*/  IMAD R16, R4.reuse, R10, R15 ;  /* 0x0000000a04107224 */ /* 0x040fe200078e020f */
[----:B------:R-:W-:Y:S01]  /*2350*/  IABS R15, R63 ;  /* 0x0000003f000f7213 */ /* 0x000fe20000000000 */
[----:B------:R-:W-:Y:S01]  /*2360*/  IMAD R19, R4, R7, R19 ;  /* 0x0000000704137224 */ /* 0x000fe200078e0213 */
[----:B------:R-:W-:Y:S01]  /*2370*/  LOP3.LUT R63, R0, 0xb2, RZ, 0xfc, !PT ;  /* 0x000000b2003f7812 */ /* 0x000fe200078efcff */
[----:B------:R-:W-:Y:S01]  /*2380*/  IMAD.HI.U32 R7, R86, R13, RZ ;  /* 0x0000000d56077227 */ /* 0x000fe200078e00ff */
[----:B------:R-:W-:-:S03]  /*2390*/  LOP3.LUT R10, R0, 0xb8, RZ, 0xfc, !PT ;  /* 0x000000b8000a7812 */ /* 0x000fc600078efcff */
[----:B------:R-:W-:Y:S01]  /*23a0*/  IMAD.MOV R8, RZ, RZ, -R8 ;  /* 0x000000ffff087224 */ /* 0x000fe200078e0a08 */
[----:B------:R0:W-:Y:S01]  /*23b0*/  STL [R1+0x494], R63 ;  /* 0x0004943f01007387 */ /* 0x0001e20000100800 */
[----:B------:R-:W-:-:S03]  /*23c0*/  IMAD.HI.U32 R6, R86, R9, RZ ;  /* 0x0000000956067227 */ /* 0x000fc600078e00ff */
[----:B------:R-:W-:Y:S01]  /*23d0*/  STL [R1+0x490], R66 ;  /* 0x0004904201007387 */ /* 0x000fe20000100800 */
[----:B------:R-:W-:-:S03]  /*23e0*/  IMAD.HI.U32 R5, R86, R15, RZ ;  /* 0x0000000f56057227 */ /* 0x000fc600078e00ff */
[----:B------:R-:W-:Y:S01]  /*23f0*/  STL [R1+0x48c], R10 ;  /* 0x00048c0a01007387 */ /* 0x000fe20000100800 */
[----:B------:R-:W-:Y:S01]  /*2400*/  IMAD.MOV R7, RZ, RZ, -R7 ;  /* 0x000000ffff077224 */ /* 0x000fe200078e0a07 */
[----:B0-----:R-:W-:Y:S01]  /*2410*/  IABS R63, R63 ;  /* 0x0000003f003f7213 */ /* 0x001fe20000000000 */
[----:B------:R-:W-:Y:S01]  /*2420*/  IMAD R12, R4, R8, R11 ;  /* 0x00000008040c7224 */ /* 0x000fe200078e020b */
[----:B------:R-:W-:Y:S01]  /*2430*/  IABS R11, R88 ;  /* 0x00000058000b7213 */ /* 0x000fe20000000000 */
[----:B------:R-:W-:Y:S01]  /*2440*/  IMAD.MOV R6, RZ, RZ, -R6 ;  /* 0x000000ffff067224 */ /* 0x000fe200078e0a06 */
[----:B------:R0:W-:Y:S01]  /*2450*/  STL [R1+0x488], R2 ;  /* 0x0004880201007387 */ /* 0x0001e20000100800 */
[----:B------:R-:W-:Y:S01]  /*2460*/  IMAD.MOV R5, RZ, RZ, -R5 ;  /* 0x000000ffff057224 */ /* 0x000fe200078e0a05 */
[----:B------:R-:W-:Y:S01]  /*2470*/  LOP3.LUT R88, R0, 0xbc, RZ, 0xfc, !PT ;  /* 0x000000bc00587812 */ /* 0x000fe200078efcff */
[C---:B------:R-:W-:Y:S01]  /*2480*/  IMAD R13, R4.reuse, R7, R13 ;  /* 0x00000007040d7224 */ /* 0x040fe200078e020d */
[----:B------:R-:W-:Y:S01]  /*2490*/  IABS R7, R2 ;  /* 0x0000000200077213 */ /* 0x000fe20000000000 */
[----:B------:R-:W-:Y:S01]  /*24a0*/  IMAD R14, R4, R6, R9 ;  /* 0x00000006040e7224 */ /* 0x000fe200078e0209 */
[----:B------:R-:W-:Y:S01]  /*24b0*/  IABS R9, R66 ;  /* 0x0000004200097213 */ /* 0x000fe20000000000 */
[----:B------:R-:W-:Y:S01]  /*24c0*/  @!P0 IMAD.IADD R62, R62, 0x1, -R3 ;  /* 0x000000013e3e8824 */ /* 0x000fe200078e0a03 */
[----:B------:R1:W-:Y:S01]  /*24d0*/  STL [R1+0x484], R88 ;  /* 0x0004845801007387 */ /* 0x0003e20000100800 */
[----:B------:R-:W-:Y:S01]  /*24e0*/  IMAD R15, R4, R5, R15 ;  /* 0x00000005040f7224 */ /* 0x000fe200078e020f */
[----:B------:R-:W-:Y:S01]  /*24f0*/  IABS R5, R10 ;  /* 0x0000000a00057213 */ /* 0x000fe20000000000 */
[----:B0-----:R-:W-:Y:S01]  /*2500*/  IMAD.HI.U32 R2, R86, R11, RZ ;  /* 0x0000000b56027227 */ /* 0x001fe200078e00ff */
[----:B------:R-:W-:-:S03]  /*2510*/  ISETP.GT.U32.AND P0, PT, R3, R62, PT ;  /* 0x0000003e0300720c */ /* 0x000fc60003f04070 */
[----:B------:R-:W-:Y:S02]  /*2520*/  IMAD.MOV R10, RZ, RZ, -R2 ;  /* 0x000000ffff0a7224 */ /* 0x000fe400078e0a02 */
[----:B------:R-:W-:-:S04]  /*2530*/  IMAD.HI.U32 R6, R86, R63, RZ ;  /* 0x0000003f56067227 */ /* 0x000fc800078e00ff */
[----:B------:R-:W-:-:S04]  /*2540*/  IMAD.HI.U32 R2, R86, R9, RZ ;  /* 0x0000000956027227 */ /* 0x000fc800078e00ff */
[----:B------:R-:W-:Y:S02]  /*2550*/  IMAD.MOV R66, RZ, RZ, -R6 ;  /* 0x000000ffff427224 */ /* 0x000fe400078e0a06 */
[----:B------:R-:W-:Y:S02]  /*2560*/  IMAD.MOV R2, RZ, RZ, -R2 ;  /* 0x000000ffff027224 */ /* 0x000fe400078e0a02 */
[----:B------:R-:W-:-:S04]  /*2570*/  IMAD.HI.U32 R6, R86, R7, RZ ;  /* 0x0000000756067227 */ /* 0x000fc800078e00ff */
[----:B------:R-:W-:Y:S01]  /*2580*/  IMAD R9, R4, R2, R9 ;  /* 0x0000000204097224 */ /* 0x000fe200078e0209 */
[----:B------:R-:W-:Y:S01]  /*2590*/  IABS R2, R88 ;  /* 0x0000005800027213 */ /* 0x000fe20000000000 */
[----:B------:R-:W-:Y:S01]  /*25a0*/  IMAD.MOV R6, RZ, RZ, -R6 ;  /* 0x000000ffff067224 */ /* 0x000fe200078e0a06 */
[----:B-1----:R-:W-:Y:S01]  /*25b0*/  LOP3.LUT R88, R0, 0xc2, RZ, 0xfc, !PT ;  /* 0x000000c200587812 */ /* 0x002fe200078efcff */
[----:B------:R-:W-:-:S04]  /*25c0*/  IMAD.HI.U32 R8, R86, R5, RZ ;  /* 0x0000000556087227 */ /* 0x000fc800078e00ff */
[----:B------:R-:W-:Y:S02]  /*25d0*/  IMAD R7, R4, R6, R7 ;  /* 0x0000000604077224 */ /* 0x000fe400078e0207 */
[----:B------:R-:W-:Y:S01]  /*25e0*/  @!P0 IMAD.IADD R62, R62, 0x1, -R3 ;  /* 0x000000013e3e8824 */ /* 0x000fe200078e0a03 */
[----:B------:R-:W-:Y:S01]  /*25f0*/  ISETP.NE.AND P0, PT, R50, RZ, PT ;  /* 0x000000ff3200720c */ /* 0x000fe20003f05270 */
[----:B------:R-:W-:Y:S02]  /*2600*/  IMAD.MOV.U32 R6, RZ, RZ, R2 ;  /* 0x000000ffff067224 */ /* 0x000fe400078e0002 */
[----:B------:R-:W0:Y:S01]  /*2610*/  LDC.64 R2, c[0x0][0x3a0] ;  /* 0x0000e800ff027b82 */ /* 0x000e220000000a00 */
[----:B------:R-:W-:Y:S02]  /*2620*/  IMAD.MOV R8, RZ, RZ, -R8 ;  /* 0x000000ffff087224 */ /* 0x000fe400078e0a08 */
[----:B------:R-:W-:Y:S01]  /*2630*/  @!P1 IMAD.MOV R62, RZ, RZ, -R62 ;  /* 0x000000ffff3e9224 */ /* 0x000fe200078e0a3e */
[----:B------:R-:W-:Y:S01]  /*2640*/  LOP3.LUT P1, RZ, R90, 0x7f, RZ, 0xc0, !PT ;  /* 0x0000007f5aff7812 */ /* 0x000fe2000782c0ff */
[----:B------:R-:W-:Y:S01]  /*2650*/  IMAD R8, R4, R8, R5 ;  /* 0x0000000804087224 */ /* 0x000fe200078e0205 */
[----:B------:R-:W-:Y:S01]  /*2660*/  LOP3.LUT R5, R0, 0xc0, RZ, 0xfc, !PT ;  /* 0x000000c000057812 */ /* 0x000fe200078efcff */
[----:B------:R-:W-:-:S02]  /*2670*/  IMAD R11, R4, R10, R11 ;  /* 0x0000000a040b7224 */ /* 0x000fc400078e020b */
[----:B------:R-:W-:Y:S01]  /*2680*/  IMAD R10, R4, R66, R63 ;  /* 0x00000042040a7224 */ /* 0x000fe200078e023f */
[----:B------:R-:W-:Y:S01]  /*2690*/  @!P0 LOP3.LUT R62, RZ, R50, RZ, 0x33, !PT ;  /* 0x00000032ff3e8212 */ /* 0x000fe200078e33ff */
[----:B------:R1:W-:Y:S01]  /*26a0*/  STL [R1+0x480], R5 ;  /* 0x0004800501007387 */ /* 0x0003e20000100800 */
[----:B------:R-:W-:Y:S01]  /*26b0*/  LOP3.LUT R63, R0, 0xc4, RZ, 0xfc, !PT ;  /* 0x000000c4003f7812 */ /* 0x000fe200078efcff */
[----:B------:R-:W-:Y:S02]  /*26c0*/  IMAD.HI.U32 R66, R86, R6, RZ ;  /* 0x0000000656427227 */ /* 0x000fe400078e00ff */
[----:B------:R2:W-:Y:S02]  /*26d0*/  STL [R1+0x47c], R88 ;  /* 0x00047c5801007387 */ /* 0x0005e40000100800 */
[----:B------:R-:W-:Y:S02]  /*26e0*/  IMAD.MOV R66, RZ, RZ, -R66 ;  /* 0x000000ffff427224 */ /* 0x000fe400078e0a42 */
[----:B------:R3:W-:Y:S01]  /*26f0*/  STL [R1+0x478], R63 ;  /* 0x0004783f01007387 */ /* 0x0007e20000100800 */
[----:B-1----:R-:W-:Y:S01]  /*2700*/  IABS R5, R5 ;  /* 0x0000000500057213 */ /* 0x002fe20000000000 */
[----:B------:R-:W-:-:S02]  /*2710*/  IMAD R6, R4, R66, R6 ;  /* 0x0000004204067224 */ /* 0x000fc400078e0206 */
[----:B0-----:R-:W-:Y:S01]  /*2720*/  IMAD R91, R62, R3, RZ ;  /* 0x000000033e5b7224 */ /* 0x001fe200078e02ff */
[----:B--2---:R-:W-:Y:S01]  /*2730*/  IABS R88, R88 ;  /* 0x0000005800587213 */ /* 0x004fe20000000000 */
[----:B------:R-:W-:Y:S01]  /*2740*/  VIADD R3, R2, 0x3f ;  /* 0x0000003f02037836 */ /* 0x000fe20000000000 */
[----:B------:R-:W-:Y:S01]  /*2750*/  LOP3.LUT R62, R40, 0x10, RZ, 0xfc, !PT ;  /* 0x00000010283e7812 */ /* 0x000fe200078efcff */
[C---:B------:R-:W-:Y:S01]  /*2760*/  IMAD.HI.U32 R89, R86.reuse, R5, RZ ;  /* 0x0000000556597227 */ /* 0x040fe200078e00ff */
[----:B------:R-:W-:Y:S01]  /*2770*/  STL [R1+0x280], R91 ;  /* 0x0002805b01007387 */ /* 0x000fe20000100800 */
[----:B---3--:R-:W-:Y:S02]  /*2780*/  IABS R63, R63 ;  /* 0x0000003f003f7213 */ /* 0x008fe40000000000 */
[----:B------:R-:W-:Y:S01]  /*2790*/  IMAD.HI.U32 R67, R86, R88, RZ ;  /* 0x0000005856437227 */ /* 0x000fe200078e00ff */
[----:B------:R0:W-:Y:S01]  /*27a0*/  STL [R1+0x2f4], R3 ;  /* 0x0002f40301007387 */ /* 0x0001e20000100800 */
[----:B------:R-:W-:-:S02]  /*27b0*/  ISETP.GT.AND P0, PT, R3, 0x3f, PT ;  /* 0x0000003f0300780c */ /* 0x000fc40003f04270 */
[----:B------:R-:W-:Y:S02]  /*27c0*/  IMAD.MOV R67, RZ, RZ, -R67 ;  /* 0x000000ffff437224 */ /* 0x000fe400078e0a43 */
[----:B------:R-:W-:-:S04]  /*27d0*/  IMAD.HI.U32 R66, R86, R63, RZ ;  /* 0x0000003f56427227 */ /* 0x000fc800078e00ff */
[----:B------:R-:W-:Y:S02]  /*27e0*/  IMAD R88, R4, R67, R88 ;  /* 0x0000004304587224 */ /* 0x000fe400078e0258 */
[C---:B------:R-:W-:Y:S02]  /*27f0*/  IMAD R67, R164.reuse, 0x2, R92 ;  /* 0x00000002a4437824 */ /* 0x040fe400078e025c */
[----:B------:R-:W-:Y:S02]  /*2800*/  IMAD.MOV R66, RZ, RZ, -R66 ;  /* 0x000000ffff427224 */ /* 0x000fe400078e0a42 */
[C---:B0-----:R-:W-:Y:S01]  /*2810*/  IMAD R3, R164.reuse, 0x2, R67 ;  /* 0x00000002a4037824 */ /* 0x041fe200078e0243 */
[----:B------:R0:W-:Y:S01]  /*2820*/  STL [R1+0x2d0], R67 ;  /* 0x0002d04301007387 */ /* 0x0001e20000100800 */
[----:B------:R-:W-:Y:S02]  /*2830*/  IMAD.MOV R89, RZ, RZ, -R89 ;  /* 0x000000ffff597224 */ /* 0x000fe400078e0a59 */
[----:B------:R-:W-:Y:S01]  /*2840*/  IMAD R163, R164, 0x2, R3 ;  /* 0x00000002a4a37824 */ /* 0x000fe200078e0203 */
[----:B------:R0:W-:Y:S01]  /*2850*/  STL [R1+0x27c], R3 ;  /* 0x00027c0301007387 */ /* 0x0001e20000100800 */
[----:B------:R-:W-:Y:S01]  /*2860*/  IMAD R50, R4, R66, R63 ;  /* 0x0000004204327224 */ /* 0x000fe200078e023f */
[----:B------:R-:W-:Y:S01]  /*2870*/  LOP3.LUT R63, R40, 0x8, RZ, 0xfc, !PT ;  /* 0x00000008283f7812 */ /* 0x000fe200078efcff */
[----:B------:R-:W-:Y:S01]  /*2880*/  IMAD R5, R4, R89, R5 ;  /* 0x0000005904057224 */ /* 0x000fe200078e0205 */
[----:B------:R0:W-:Y:S01]  /*2890*/  STL [R1+0x278], R163 ;  /* 0x000278a301007387 */ /* 0x0001e20000100800 */
[----:B------:R-:W-:Y:S01]  /*28a0*/  LOP3.LUT R66, R40, 0x18, RZ, 0xfc, !PT ;  /* 0x0000001828427812 */ /* 0x000fe200078efcff */
[----:B------:R-:W-:Y:S06]  /*28b0*/  BRA.U UP0, `(.L_x_5) ;  /* 0x0000000100187547 */ /* 0x000fec000b800000 */
[----:B------:R-:W-:Y:S01]  /*28c0*/  ELECT P2, URZ, PT ;  /* 0x0000000000ff782f */ /* 0x000fe20003840000 */
[----:B0-----:R-:W-:Y:S01]  /*28d0*/  IMAD.MOV.U32 R3, RZ, RZ, 0x1 ;  /* 0x00000001ff037424 */ /* 0x001fe200078e00ff */
[----:B------:R-:W-:Y:S01]  /*28e0*/  UMOV UR5, 0x40 ;  /* 0x0000004000057882 */ /* 0x000fe20000000000 */
[----:B------:R-:W-:Y:S01]  /*28f0*/  UVIRTCOUNT.DEALLOC.SMPOOL 0x80 ;  /* 0x000000800000784c */ /* 0x000fe20000000000 */
[----:B------:R-:W-:-:S09]  /*2900*/  ULEA UR5, UR4, UR5, 0x18 ;  /* 0x0000000504057291 */ /* 0x000fd2000f8ec0ff */
[----:B------:R1:W-:Y:S03]  /*2910*/  @P2 STS.U8 [UR5], R3 ;  /* 0x00000003ff002988 */ /* 0x0003e60008000005 */
.L_x_5:
[----:B------:R-:W-:Y:S01]  /*2920*/  STTM.16dp32bit_t0_t15.x128 tmem[UR10], RZ ;  /* 0x000000ff000079ed */ /* 0x000fe20008b8000a */
[----:B------:R-:W-:Y:S01]  /*2930*/  STTM.16dp32bit_t16_t31.x128 tmem[UR10+0x80], RZ ;  /* 0x000080ff000079ed */ /* 0x000fe20008ba000a */
[----:B------:R-:W2:Y:S02]  /*2940*/  FENCE.VIEW.ASYNC.T ;  /* 0x00000000000073c6 */ /* 0x000ea40000000200 */
[----:B--2---:R-:W-:Y:S01]  /*2950*/  VOTEU.ALL UP1, P1 ;  /* 0x0000000000ff7886 */ /* 0x004fe20000820000 */
[----:B------:R-:W-:Y:S01]  /*2960*/  VOTEU.ALL UP2, P1 ;  /* 0x0000000000ff7886 */ /* 0x000fe20000840000 */
[----:B------:R-:W-:Y:S01]  /*2970*/  IMAD R151, R164, 0x2, R163 ;  /* 0x00000002a4977824 */ /* 0x000fe200078e02a3 */
[----:B------:R-:W-:Y:S01]  /*2980*/  STL [R1+0x82c], R51 ;  /* 0x00082c3301007387 */ /* 0x000fe20000100800 */
[----:B01----:R-:W-:Y:S01]  /*2990*/  IMAD.SHL.U32 R3, R91, 0x2, RZ ;  /* 0x000000025b037824 */ /* 0x003fe200078e00ff */
[----:B------:R-:W-:-:S04]  /*29a0*/  @!UP1 UIADD3 UR4, UPT, UPT, -UR6, 0x100000, URZ ;  /* 0x0010000006049890 */ /* 0x000fc8000fffe1ff */
[----:B------:R-:W-:Y:S02]  /*29b0*/  @!UP1 USHF.L.U32 UR5, UR4, 0xb, URZ ;  /* 0x0000000b04059899 */ /* 0x000fe400080006ff */
[----:B------:R-:W-:Y:S01]  /*29c0*/  @!UP1 USHF.L.U32 UR4, UR4, 0x1, URZ ;  /* 0x0000000104049899 */ /* 0x000fe200080006ff */
[----:B------:R-:W-:Y:S01]  /*29d0*/  IMAD R90, R164, 0x2, R151 ;  /* 0x00000002a45a7824 */ /* 0x000fe200078e0297 */
[----:B------:R-:W-:Y:S01]  /*29e0*/  BAR.SYNC.DEFER_BLOCKING 0x0 ;  /* 0x0000000000007b1d */ /* 0x000fe20000010000 */
[-C--:B------:R-:W-:Y:S02]  /*29f0*/  ISETP.LT.AND P3, PT, R63, R2.reuse, P0 ;  /* 0x000000023f00720c */ /* 0x080fe40000761270 */
[----:B------:R-:W-:-:S03]  /*2a00*/  ISETP.LT.AND P2, PT, R62, R2, P0 ;  /* 0x000000023e00720c */ /* 0x000fc60000741270 */
[----:B------:R0:W-:Y:S04]  /*2a10*/  STL [R1+0x80c], R161 ;  /* 0x00080ca101007387 */ /* 0x0001e80000100800 */
[----:B------:R1:W-:Y:S04]  /*2a20*/  STL [R1+0x808], R160 ;  /* 0x000808a001007387 */ /* 0x0003e80000100800 */
[----:B------:R-:W-:Y:S01]  /*2a30*/  STL [R1+0x274], R151 ;  /* 0x0002749701007387 */ /* 0x000fe20000100800 */
[----:B0-----:R-:W-:-:S03]  /*2a40*/  IMAD R161, R164, 0x2, R90 ;  /* 0x00000002a4a17824 */ /* 0x001fc600078e025a */
[----:B------:R0:W-:Y:S01]  /*2a50*/  STL [R1+0x2e4], R3 ;  /* 0x0002e40301007387 */ /* 0x0001e20000100800 */
[----:B-1----:R-:W-:-:S03]  /*2a60*/  IMAD R160, R164, 0x2, R161 ;  /* 0x00000002a4a07824 */ /* 0x002fc600078e02a1 */
[----:B------:R-:W1:Y:S02]  /*2a70*/  FENCE.VIEW.ASYNC.S ;  /* 0x00000000000073c6 */ /* 0x000e640000000000 */
[----:B-1----:R1:W2:Y:S02]  /*2a80*/  @!UP2 SYNCS.EXCH.64 URZ, [UR11], UR4 ;  /* 0x000000040bffa5b2 */ /* 0x0022a40008000100 */
[----:B------:R3:W-:Y:S04]  /*2a90*/  STL [R1+0x270], R90 ;  /* 0x0002705a01007387 */ /* 0x0007e80000100800 */
[----:B------:R-:W-:Y:S01]  /*2aa0*/  STL [R1+0x26c], R161 ;  /* 0x00026ca101007387 */ /* 0x000fe20000100800 */
[----:B0-----:R-:W-:-:S03]  /*2ab0*/  IADD3 R3, P4, PT, R3, UR16, RZ ;  /* 0x0000001003037c10 */ /* 0x001fc6000ff9e0ff */
[----:B------:R-:W-:Y:S01]  /*2ac0*/  STL [R1+0x268], R160 ;  /* 0x000268a001007387 */ /* 0x000fe20000100800 */
[----:B------:R-:W-:Y:S02]  /*2ad0*/  LEA.HI.X.SX32 R89, R91, UR17, 0x1, P4 ;  /* 0x000000115b597c11 */ /* 0x000fe4000a0f0eff */
[----:B------:R-:W-:-:S04]  /*2ae0*/  LEA R62, P4, R67, R3, 0x1 ;  /* 0x00000003433e7211 */ /* 0x000fc800078808ff */
[----:B------:R-:W-:Y:S01]  /*2af0*/  LEA.HI.X.SX32 R63, R67, R89, 0x1, P4 ;  /* 0x00000059433f7211 */ /* 0x000fe200020f0eff */
[----:B--2---:R-:W-:Y:S01]  /*2b00*/  BAR.SYNC.DEFER_BLOCKING 0x0 ;  /* 0x0000000000007b1d */ /* 0x004fe20000010000 */
[----:B------:R-:W-:-:S05]  /*2b10*/  IMAD R67, R164, 0x2, R160 ;  /* 0x00000002a4437824 */ /* 0x000fca00078e02a0 */
[----:B------:R0:W2:Y:S01]  /*2b20*/  @P3 LDG.E.U16 R150, desc[UR20][R62.64] ;  /* 0x000000143e963981 */ /* 0x0000a2000c1e1500 */
[----:B------:R-:W-:Y:S02]  /*2b30*/  ISETP.LT.AND P3, PT, R66, R2, P0 ;  /* 0x000000024200720c */ /* 0x000fe40000761270 */
[----:B------:R-:W-:Y:S02]  /*2b40*/  PRMT R148, RZ, 0x7610, R148 ;  /* 0x00007610ff947816 */ /* 0x000fe40000000094 */
[----:B------:R-:W-:Y:S02]  /*2b50*/  PRMT R149, RZ, 0x7610, R149 ;  /* 0x00007610ff957816 */ /* 0x000fe40000000095 */
[----:B0-----:R-:W-:-:S04]  /*2b60*/  LEA R62, P4, R90, R3, 0x1 ;  /* 0x000000035a3e7211 */ /* 0x001fc800078808ff */
[----:B------:R-:W-:Y:S02]  /*2b70*/  LEA.HI.X.SX32 R63, R90, R89, 0x1, P4 ;  /* 0x000000595a3f7211 */ /* 0x000fe400020f0eff */
[----:B---3--:R-:W-:-:S03]  /*2b80*/  LOP3.LUT R90, R40, 0x1a, RZ, 0xfc, !PT ;  /* 0x0000001a285a7812 */ /* 0x008fc600078efcff */
[----:B------:R0:W3:Y:S01]  /*2b90*/  @P2 LDG.E.U16 R148, desc[UR20][R62.64] ;  /* 0x000000143e942981 */ /* 0x0000e2000c1e1500 */
[-C--:B------:R-:W-:Y:S02]  /*2ba0*/  ISETP.LT.AND P2, PT, R90, R2.reuse, P0 ;  /* 0x000000025a00720c */ /* 0x080fe40000741270 */
[C---:B------:R-:W-:Y:S02]  /*2bb0*/  LOP3.LUT R99, R40.reuse, 0x20, RZ, 0xfc, !PT ;  /* 0x0000002028637812 */ /* 0x040fe400078efcff */
[----:B------:R-:W-:Y:S02]  /*2bc0*/  LOP3.LUT R97, R40, 0x22, RZ, 0xfc, !PT ;  /* 0x0000002228617812 */ /* 0x000fe400078efcff */
[----:B------:R-:W-:Y:S02]  /*2bd0*/  PRMT R159, RZ, 0x7610, R159 ;  /* 0x00007610ff9f7816 */ /* 0x000fe4000000009f */
[----:B------:R-:W-:Y:S02]  /*2be0*/  ISETP.LT.AND P4, PT, R97, R2, P0 ;  /* 0x000000026100720c */ /* 0x000fe40000781270 */
[----:B------:R-:W-:-:S02]  /*2bf0*/  PRMT R146, RZ, 0x7610, R146 ;  /* 0x00007610ff927816 */ /* 0x000fc40000000092 */
[----:B------:R-:W-:Y:S01]  /*2c00*/  PRMT R147, RZ, 0x7610, R147 ;  /* 0x00007610ff937816 */ /* 0x000fe20000000093 */
[----:B--2---:R-:W-:Y:S04]  /*2c10*/  STL [R1+0x844], R150 ;  /* 0x0008449601007387 */ /* 0x004fe80000100800 */
[----:B------:R2:W-:Y:S02]  /*2c20*/  STL [R1+0x264], R67 ;  /* 0x0002644301007387 */ /* 0x0005e40000100800 */
[----:B--2---:R-:W-:-:S04]  /*2c30*/  IMAD R67, R164, 0x2, R67 ;  /* 0x00000002a4437824 */ /* 0x004fc800078e0243 */
[----:B------:R-:W-:Y:S01]  /*2c40*/  IMAD R91, R164, 0x2, R67 ;  /* 0x00000002a45b7824 */ /* 0x000fe200078e0243 */
[----:B------:R-:W-:-:S03]  /*2c50*/  LEA R66, P5, R67, R3, 0x1 ;  /* 0x0000000343427211 */ /* 0x000fc600078a08ff */
[----:B------:R-:W-:Y:S01]  /*2c60*/  IMAD R98, R164, 0x2, R91 ;  /* 0x00000002a4627824 */ /* 0x000fe200078e025b */
[----:B------:R-:W-:-:S03]  /*2c70*/  LEA.HI.X.SX32 R67, R67, R89, 0x1, P5 ;  /* 0x0000005943437211 */ /* 0x000fc600028f0eff */
[----:B------:R-:W-:Y:S02]  /*2c80*/  IMAD R90, R164, 0x2, R98 ;  /* 0x00000002a45a7824 */ /* 0x000fe400078e0262 */
[----:B------:R2:W4:Y:S01]  /*2c90*/  @P3 LDG.E.U16 R149, desc[UR20][R66.64] ;  /* 0x0000001442953981 */ /* 0x000522000c1e1500 */
[----:B0-----:R-:W-:-:S04]  /*2ca0*/  LEA R62, P3, R91, R3, 0x1 ;  /* 0x000000035b3e7211 */ /* 0x001fc800078608ff */
[----:B------:R-:W-:Y:S01]  /*2cb0*/  LEA.HI.X.SX32 R63, R91, R89, 0x1, P3 ;  /* 0x000000595b3f7211 */ /* 0x000fe200018f0eff */
[----:B--2---:R-:W-:Y:S01]  /*2cc0*/  IMAD R67, R164, 0x2, R90 ;  /* 0x00000002a4437824 */ /* 0x004fe200078e025a */
[----:B------:R-:W-:-:S03]  /*2cd0*/  ISETP.LT.AND P3, PT, R99, R2, P0 ;  /* 0x000000026300720c */ /* 0x000fc60000761270 */
[----:B------:R0:W2:Y:S01]  /*2ce0*/  @P2 LDG.E.U16 R159, desc[UR20][R62.64] ;  /* 0x000000143e9f2981 */ /* 0x0000a2000c1e1500 */
[----:B------:R-:W-:Y:S01]  /*2cf0*/  IMAD R96, R164, 0x2, R67 ;  /* 0x00000002a4607824 */ /* 0x000fe200078e0243 */
[----:B------:R-:W-:-:S04]  /*2d00*/  LEA R66, P5, R67, R3, 0x1 ;  /* 0x0000000343427211 */ /* 0x000fc800078a08ff */
[----:B------:R-:W-:Y:S02]  /*2d10*/  LEA.HI.X.SX32 R67, R67, R89, 0x1, P5 ;  /* 0x0000005943437211 */ /* 0x000fe400028f0eff */
[----:B0-----:R-:W-:-:S03]  /*2d20*/  LEA R62, P2, R96, R3, 0x1 ;  /* 0x00000003603e7211 */ /* 0x001fc600078408ff */
[----:B------:R0:W2:Y:S01]  /*2d30*/  @P3 LDG.E.U16 R146, desc[UR20][R66.64] ;  /* 0x0000001442923981 */ /* 0x0000a2000c1e1500 */
[----:B------:R-:W-:-:S05]  /*2d40*/  LEA.HI.X.SX32 R63, R96, R89, 0x1, P2 ;  /* 0x00000059603f7211 */ /* 0x000fca00010f0eff */
[----:B------:R0:W2:Y:S01]  /*2d50*/  @P4 LDG.E.U16 R147, desc[UR20][R62.64] ;  /* 0x000000143e934981 */ /* 0x0000a2000c1e1500 */
[----:B------:R-:W-:-:S04]  /*2d60*/  IMAD R99, R164, 0x2, R96 ;  /* 0x00000002a4637824 */ /* 0x000fc800078e0260 */
[----:B------:R-:W-:Y:S01]  /*2d70*/  IMAD R91, R164, 0x2, R99 ;  /* 0x00000002a45b7824 */ /* 0x000fe200078e0263 */
[----:B------:R-:W-:-:S03]  /*2d80*/  LOP3.LUT R102, R40, 0x28, RZ, 0xfc, !PT ;  /* 0x0000002828667812 */ /* 0x000fc600078efcff */
[----:B------:R-:W-:Y:S01]  /*2d90*/  IMAD R97, R164, 0x2, R91 ;  /* 0x00000002a4617824 */ /* 0x000fe200078e025b */
[----:B------:R-:W-:-:S03]  /*2da0*/  ISETP.LT.AND P4, PT, R102, R2, P0 ;  /* 0x000000026600720c */ /* 0x000fc60000781270 */
[----:B0-----:R-:W-:Y:S01]  /*2db0*/  IMAD R67, R164, 0x2, R97 ;  /* 0x00000002a4437824 */ /* 0x001fe200078e0261 */
[----:B------:R-:W-:-:S03]  /*2dc0*/  LEA R62, P2, R97, R3, 0x1 ;  /* 0x00000003613e7211 */ /* 0x000fc600078408ff */
[C---:B------:R-:W-:Y:S01]  /*2dd0*/  IMAD R101, R164.reuse, 0x2, R67 ;  /* 0x00000002a4657824 */ /* 0x040fe200078e0243 */
[----:B------:R-:W-:Y:S02]  /*2de0*/  PRMT R145, RZ, 0x7610, R145 ;  /* 0x00007610ff917816 */ /* 0x000fe40000000091 */
[----:B------:R-:W-:Y:S01]  /*2df0*/  LEA.HI.X.SX32 R63, R97, R89, 0x1, P2 ;  /* 0x00000059613f7211 */ /* 0x000fe200010f0eff */
[----:B------:R-:W-:Y:S01]  /*2e00*/  IMAD R96, R164, 0x2, R101 ;  /* 0x00000002a4607824 */ /* 0x000fe200078e0265 */
[----:B------:R-:W-:-:S03]  /*2e10*/  LOP3.LUT R100, R40, 0x2a, RZ, 0xfc, !PT ;  /* 0x0000002a28647812 */ /* 0x000fc600078efcff */
[----:B------:R-:W-:Y:S01]  /*2e20*/  IMAD R102, R164, 0x2, R96 ;  /* 0x00000002a4667824 */ /* 0x000fe200078e0260 */
[----:B------:R0:W2:Y:S01]  /*2e30*/  @P4 LDG.E.U16 R145, desc[UR20][R62.64] ;  /* 0x000000143e914981 */ /* 0x0000a2000c1e1500 */
[-C--:B------:R-:W-:Y:S02]  /*2e40*/  ISETP.LT.AND P3, PT, R100, R2.reuse, P0 ;  /* 0x000000026400720c */ /* 0x080fe40000761270 */
[----:B------:R-:W-:Y:S01]  /*2e50*/  LOP3.LUT R100, R40, 0x30, RZ, 0xfc, !PT ;  /* 0x0000003028647812 */ /* 0x000fe200078efcff */
[----:B------:R-:W-:Y:S01]  /*2e60*/  IMAD R103, R164, 0x2, R102 ;  /* 0x00000002a4677824 */ /* 0x000fe200078e0266 */
[----:B------:R-:W-:Y:S02]  /*2e70*/  LEA R66, P5, R67, R3, 0x1 ;  /* 0x0000000343427211 */ /* 0x000fe400078a08ff */
[----:B------:R-:W-:Y:S01]  /*2e80*/  ISETP.LT.AND P2, PT, R100, R2, P0 ;  /* 0x000000026400720c */ /* 0x000fe20000741270 */
[----:B------:R-:W-:Y:S01]  /*2e90*/  IMAD R100, R164, 0x2, R103 ;  /* 0x00000002a4647824 */ /* 0x000fe200078e0267 */
[----:B---3--:R3:W-:Y:S01]  /*2ea0*/  STL [R1+0x848], R148 ;  /* 0x0008489401007387 */ /* 0x0087e20000100800 */
[----:B------:R-:W-:-:S02]  /*2eb0*/  PRMT R158, RZ, 0x7610, R158 ;  /* 0x00007610ff9e7816 */ /* 0x000fc4000000009e */
[----:B0-----:R-:W-:Y:S01]  /*2ec0*/  LEA R62, P4, R102, R3, 0x1 ;  /* 0x00000003663e7211 */ /* 0x001fe200078808ff */
[----:B------:R-:W-:Y:S01]  /*2ed0*/  IMAD R97, R164, 0x2, R100 ;  /* 0x00000002a4617824 */ /* 0x000fe200078e0264 */
[-C--:B------:R-:W-:Y:S02]  /*2ee0*/  LEA.HI.X.SX32 R67, R67, R89.reuse, 0x1, P5 ;  /* 0x0000005943437211 */ /* 0x080fe400028f0eff */
[----:B------:R-:W-:Y:S02]  /*2ef0*/  PRMT R141, RZ, 0x7610, R141 ;  /* 0x00007610ff8d7816 */ /* 0x000fe4000000008d */
[----:B---3--:R-:W-:Y:S01]  /*2f00*/  LOP3.LUT R148, R40, 0x38, RZ, 0xfc, !PT ;  /* 0x0000003828947812 */ /* 0x008fe200078efcff */
[----:B------:R0:W3:Y:S01]  /*2f10*/  @P3 LDG.E.U16 R158, desc[UR20][R66.64] ;  /* 0x00000014429e3981 */ /* 0x0000e2000c1e1500 */
[----:B------:R-:W-:Y:S01]  /*2f20*/  LEA.HI.X.SX32 R63, R102, R89, 0x1, P4 ;  /* 0x00000059663f7211 */ /* 0x000fe200020f0eff */
[----:B------:R-:W-:Y:S01]  /*2f30*/  IMAD R102, R164, 0x2, R97 ;  /* 0x00000002a4667824 */ /* 0x000fe200078e0261 */
[----:B------:R-:W-:-:S03]  /*2f40*/  ISETP.LT.AND P4, PT, R148, R2, P0 ;  /* 0x000000029400720c */ /* 0x000fc60000781270 */
[----:B------:R1:W3:Y:S01]  /*2f50*/  @P2 LDG.E.U16 R141, desc[UR20][R62.64] ;  /* 0x000000143e8d2981 */ /* 0x0002e2000c1e1500 */
[----:B------:R-:W-:Y:S02]  /*2f60*/  PRMT R143, RZ, 0x7610, R143 ;  /* 0x00007610ff8f7816 */ /* 0x000fe4000000008f */
[CC--:B0-----:R-:W-:Y:S02]  /*2f70*/  LEA R66, P2, R102.reuse, R3.reuse, 0x1 ;  /* 0x0000000366427211 */ /* 0x0c1fe400078408ff */
[----:B------:R-:W-:Y:S02]  /*2f80*/  PRMT R144, RZ, 0x7610, R144 ;  /* 0x00007610ff907816 */ /* 0x000fe40000000090 */
[C---:B-1----:R-:W-:Y:S02]  /*2f90*/  LEA R62, P5, R103.reuse, R3, 0x1 ;  /* 0x00000003673e7211 */ /* 0x042fe400078a08ff */
[-C--:B------:R-:W-:Y:S02]  /*2fa0*/  LEA.HI.X.SX32 R67, R102, R89.reuse, 0x1, P2 ;  /* 0x0000005966437211 */ /* 0x080fe400010f0eff */
[----:B------:R-:W-:-:S03]  /*2fb0*/  LEA.HI.X.SX32 R63, R103, R89, 0x1, P5 ;  /* 0x00000059673f7211 */ /* 0x000fc600028f0eff */
[----:B------:R0:W3:Y:S04]  /*2fc0*/  @P4 LDG.E.U16 R143, desc[UR20][R66.64] ;  /* 0x00000014428f4981 */ /* 0x0000e8000c1e1500 */
[----:B----4-:R-:W-:Y:S04]  /*2fd0*/  STL [R1+0x858], R149 ;  /* 0x0008589501007387 */ /* 0x010fe80000100800 */
[----:B--2---:R-:W-:Y:S04]  /*2fe0*/  STL [R1+0x838], R159 ;  /* 0x0008389f01007387 */ /* 0x004fe80000100800 */
[----:B------:R-:W-:Y:S04]  /*2ff0*/  STL [R1+0x85c], R146 ;  /* 0x00085c9201007387 */ /* 0x000fe80000100800 */
[----:B------:R1:W-:Y:S02]  /*3000*/  STL [R1+0x834], R147 ;  /* 0x0008349301007387 */ /* 0x0003e40000100800 */
[----:B-1----:R-:W-:-:S04]  /*3010*/  LOP3.LUT R147, R40, 0x32, RZ, 0xfc, !PT ;  /* 0x0000003228937812 */ /* 0x002fc800078efcff */
[----:B------:R-:W-:-:S13]  /*3020*/  ISETP.LT.AND P3, PT, R147, R2, P0 ;  /* 0x000000029300720c */ /* 0x000fda0000761270 */
[----:B------:R1:W2:Y:S01]  /*3030*/  @P3 LDG.E.U16 R144, desc[UR20][R62.64] ;  /* 0x000000143e903981 */ /* 0x0002a2000c1e1500 */
[----:B------:R-:W-:Y:S01]  /*3040*/  IMAD R150, R164, 0x2, R92 ;  /* 0x00000002a4967824 */ /* 0x000fe200078e025c */
[----:B------:R-:W-:Y:S02]  /*3050*/  LOP3.LUT R147, R40, 0x3a, RZ, 0xfc, !PT ;  /* 0x0000003a28937812 */ /* 0x000fe400078efcff */
[----:B------:R4:W-:Y:S01]  /*3060*/  STL [R1+0x840], R145 ;  /* 0x0008409101007387 */ /* 0x0009e20000100800 */
[C---:B------:R-:W-:Y:S01]  /*3070*/  IMAD R102, R164.reuse, 0x2, R102 ;  /* 0x00000002a4667824 */ /* 0x040fe200078e0266 */
[----:B------:R-:W-:Y:S01]  /*3080*/  ISETP.LT.AND P2, PT, R147, R2, P0 ;  /* 0x000000029300720c */ /* 0x000fe20000741270 */
[----:B------:R-:W-:Y:S01]  /*3090*/  IMAD R150, R164, 0x2, R150 ;  /* 0x00000002a4967824 */ /* 0x000fe200078e0296 */
[----:B----4-:R-:W-:-:S04]  /*30a0*/  LOP3.LUT R145, R40, 0xa, RZ, 0xfc, !PT ;  /* 0x0000000a28917812 */ /* 0x010fc800078efcff */
[----:B------:R-:W-:Y:S02]  /*30b0*/  ISETP.LT.AND P4, PT, R145, R2, P0 ;  /* 0x000000029100720c */ /* 0x000fe40000781270 */
[-C--:B0-----:R-:W-:Y:S02]  /*30c0*/  LEA R66, P5, R102, R3.reuse, 0x1 ;  /* 0x0000000366427211 */ /* 0x081fe400078a08ff */
[----:B-1----:R-:W-:Y:S02]  /*30d0*/  LEA R62, P3, R150, R3, 0x1 ;  /* 0x00000003963e7211 */ /* 0x002fe400078608ff */
[----:B------:R-:W-:Y:S02]  /*30e0*/  LOP3.LUT R147, R40, 0x12, RZ, 0xfc, !PT ;  /* 0x0000001228937812 */ /* 0x000fe400078efcff */
[----:B------:R-:W-:Y:S02]  /*30f0*/  PRMT R140, RZ, 0x7610, R140 ;  /* 0x00007610ff8c7816 */ /* 0x000fe4000000008c */
[----:B------:R-:W-:-:S02]  /*3100*/  PRMT R142, RZ, 0x7610, R142 ;  /* 0x00007610ff8e7816 */ /* 0x000fc4000000008e */
[-C--:B------:R-:W-:Y:S02]  /*3110*/  LEA.HI.X.SX32 R67, R102, R89.reuse, 0x1, P5 ;  /* 0x0000005966437211 */ /* 0x080fe400028f0eff */
[----:B------:R-:W-:Y:S02]  /*3120*/  LEA.HI.X.SX32 R63, R150, R89, 0x1, P3 ;  /* 0x00000059963f7211 */ /* 0x000fe400018f0eff */
[----:B------:R-:W-:Y:S01]  /*3130*/  ISETP.LT.AND P3, PT, R147, R2, P0 ;  /* 0x000000029300720c */ /* 0x000fe20000761270 */
[----:B------:R0:W4:Y:S01]  /*3140*/  @P2 LDG.E.U16 R140, desc[UR20][R66.64] ;  /* 0x00000014428c2981 */ /* 0x000122000c1e1500 */
[----:B------:R-:W-:-:S03]  /*3150*/  LOP3.LUT R145, R40, 0x1c, RZ, 0xfc, !PT ;  /* 0x0000001c28917812 */ /* 0x000fc600078efcff */
[----:B------:R1:W4:Y:S01]  /*3160*/  @P4 LDG.E.U16 R142, desc[UR20][R62.64] ;  /* 0x000000143e8e4981 */ /* 0x000322000c1e1500 */
[----:B------:R-:W-:Y:S02]  /*3170*/  LOP3.LUT R147, R40, 0x24, RZ, 0xfc, !PT ;  /* 0x0000002428937812 */ /* 0x000fe400078efcff */
[----:B------:R-:W-:Y:S02]  /*3180*/  PRMT R146, RZ, 0x7610, R146 ;  /* 0x00007610ff927816 */ /* 0x000fe40000000092 */
[----:B0-----:R-:W-:Y:S02]  /*3190*/  LEA R66, P4, R161, R3, 0x1 ;  /* 0x00000003a1427211 */ /* 0x001fe400078808ff */
[----:B------:R-:W-:Y:S02]  /*31a0*/  ISETP.LT.AND P2, PT, R145, R2, P0 ;  /* 0x000000029100720c */ /* 0x000fe40000741270 */
[----:B------:R-:W-:Y:S02]  /*31b0*/  LEA.HI.X.SX32 R67, R161, R89, 0x1, P4 ;  /* 0x00000059a1437211 */ /* 0x000fe400020f0eff */
[----:B-1----:R-:W-:-:S02]  /*31c0*/  LEA R62, P5, R98, R3, 0x1 ;  /* 0x00000003623e7211 */ /* 0x002fc400078a08ff */
[----:B------:R-:W-:Y:S01]  /*31d0*/  ISETP.LT.AND P4, PT, R147, R2, P0 ;  /* 0x000000029300720c */ /* 0x000fe20000781270 */
[----:B---3--:R-:W-:Y:S01]  /*31e0*/  STL [R1+0x83c], R158 ;  /* 0x00083c9e01007387 */ /* 0x008fe20000100800 */
[----:B------:R-:W-:-:S03]  /*31f0*/  LEA.HI.X.SX32 R63, R98, R89, 0x1, P5 ;  /* 0x00000059623f7211 */ /* 0x000fc600028f0eff */
[----:B------:R0:W3:Y:S01]  /*3200*/  @P3 LDG.E.U16 R146, desc[UR20][R66.64] ;  /* 0x0000001442923981 */ /* 0x0000e2000c1e1500 */
[----:B------:R-:W-:-:S03]  /*3210*/  PRMT R98, RZ, 0x7610, R98 ;  /* 0x00007610ff627816 */ /* 0x000fc60000000062 */
[----:B------:R-:W-:Y:S01]  /*3220*/  STL [R1+0x860], R143 ;  /* 0x0008608f01007387 */ /* 0x000fe20000100800 */
[----:B0-----:R-:W-:-:S04]  /*3230*/  LEA R66, P5, R99, R3, 0x1 ;  /* 0x0000000363427211 */ /* 0x001fc800078a08ff */
[----:B------:R-:W-:-:S05]  /*3240*/  LEA.HI.X.SX32 R67, R99, R89, 0x1, P5 ;  /* 0x0000005963437211 */ /* 0x000fca00028f0eff */
[----:B------:R-:W3:Y:S04]  /*3250*/  @P4 LDG.E.U16 R98, desc[UR20][R66.64] ;  /* 0x0000001442624981 */ /* 0x000ee8000c1e1500 */
[----:B--2---:R0:W-:Y:S02]  /*3260*/  STL [R1+0x830], R144 ;  /* 0x0008309001007387 */ /* 0x0041e40000100800 */
[----:B0-----:R-:W-:-:S06]  /*3270*/  PRMT R144, RZ, 0x7610, R144 ;  /* 0x00007610ff907816 */ /* 0x001fcc0000000090 */
[----:B------:R0:W2:Y:S01]  /*3280*/  @P2 LDG.E.U16 R144, desc[UR20][R62.64] ;  /* 0x000000143e902981 */ /* 0x0000a2000c1e1500 */
[----:B------:R-:W-:-:S04]  /*3290*/  LOP3.LUT R145, R40, 0x2c, RZ, 0xfc, !PT ;  /* 0x0000002c28917812 */ /* 0x000fc800078efcff */
[----:B------:R-:W-:Y:S02]  /*32a0*/  ISETP.LT.AND P3, PT, R145, R2, P0 ;  /* 0x000000029100720c */ /* 0x000fe40000761270 */
[----:B0-----:R-:W-:-:S04]  /*32b0*/  LEA R62, P2, R101, R3, 0x1 ;  /* 0x00000003653e7211 */ /* 0x001fc800078408ff */
[----:B------:R-:W-:Y:S01]  /*32c0*/  LEA.HI.X.SX32 R63, R101, R89, 0x1, P2 ;  /* 0x00000059653f7211 */ /* 0x000fe200010f0eff */
[----:B----4-:R-:W-:Y:S04]  /*32d0*/  STL.64 [R1+0x850], R140 ;  /* 0x0008508c01007387 */ /* 0x010fe80000100a00 */
[----:B------:R0:W-:Y:S02]  /*32e0*/  STL [R1+0x864], R142 ;  /* 0x0008648e01007387 */ /* 0x0001e40000100800 */
[----:B0-----:R-:W-:-:S06]  /*32f0*/  PRMT R142, RZ, 0x7610, R142 ;  /* 0x00007610ff8e7816 */ /* 0x001fcc000000008e */
[----:B------:R0:W4:Y:S01]  /*3300*/  @P3 LDG.E.U16 R142, desc[UR20][R62.64] ;  /* 0x000000143e8e3981 */ /* 0x000122000c1e1500 */
[----:B------:R-:W-:-:S03]  /*3310*/  PRMT R141, RZ, 0x7610, R141 ;  /* 0x00007610ff8d7816 */ /* 0x000fc6000000008d */
[----:B--2---:R-:W-:Y:S04]  /*3320*/  STL [R1+0x2cc], R144 ;  /* 0x0002cc9001007387 */ /* 0x004fe80000100800 */
[----:B---3--:R1:W-:Y:S02]  /*3330*/  STL [R1+0x2c4], R98 ;  /* 0x0002c46201007387 */ /* 0x0083e40000100800 */
[----:B-1----:R-:W-:-:S04]  /*3340*/  LOP3.LUT R98, R40, 0x3c, RZ, 0xfc, !PT ;  /* 0x0000003c28627812 */ /* 0x002fc800078efcff */
[----:B------:R-:W-:Y:S01]  /*3350*/  ISETP.LT.AND P4, PT, R98, R2, P0 ;  /* 0x000000026200720c */ /* 0x000fe20000781270 */
[----:B------:R-:W-:-:S05]  /*3360*/  IMAD R98, R164, 0x2, R102 ;  /* 0x00000002a4627824 */ /* 0x000fca00078e0266 */
[----:B------:R-:W-:-:S04]  /*3370*/  LEA R66, P3, R98, R3, 0x1 ;  /* 0x0000000362427211 */ /* 0x000fc800078608ff */
[----:B------:R-:W-:-:S05]  /*3380*/  LEA.HI.X.SX32 R67, R98, R89, 0x1, P3 ;  /* 0x0000005962437211 */ /* 0x000fca00018f0eff */
[----:B------:R1:W2:Y:S01]  /*3390*/  @P4 LDG.E.U16 R141, desc[UR20][R66.64] ;  /* 0x00000014428d4981 */ /* 0x0002a2000c1e1500 */
[----:B------:R-:W-:-:S04]  /*33a0*/  LOP3.LUT R144, R40, 0x34, RZ, 0xfc, !PT ;  /* 0x0000003428907812 */ /* 0x000fc800078efcff */
[-C--:B------:R-:W-:Y:S02]  /*33b0*/  ISETP.LT.AND P5, PT, R144, R2.reuse, P0 ;  /* 0x000000029000720c */ /* 0x080fe400007a1270 */
[----:B0-----:R-:W-:Y:S01]  /*33c0*/  LEA R62, P2, R100, R3, 0x1 ;  /* 0x00000003643e7211 */ /* 0x001fe200078408ff */
[----:B----4-:R0:W-:Y:S01]  /*33d0*/  STL [R1+0x2c0], R142 ;  /* 0x0002c08e01007387 */ /* 0x0101e20000100800 */
[----:B------:R-:W-:Y:S02]  /*33e0*/  LOP3.LUT R144, R40, 0xc, RZ, 0xfc, !PT ;  /* 0x0000000c28907812 */ /* 0x000fe400078efcff */
[----:B------:R-:W-:Y:S02]  /*33f0*/  PRMT R143, RZ, 0x7610, R143 ;  /* 0x00007610ff8f7816 */ /* 0x000fe4000000008f */
[----:B------:R-:W-:Y:S02]  /*3400*/  LEA.HI.X.SX32 R63, R100, R89, 0x1, P2 ;  /* 0x00000059643f7211 */ /* 0x000fe400010f0eff */
[----:B------:R-:W-:-:S02]  /*3410*/  ISETP.LT.AND P2, PT, R144, R2, P0 ;  /* 0x000000029000720c */ /* 0x000fc40000741270 */
[----:B0-----:R-:W-:Y:S01]  /*3420*/  LOP3.LUT R142, R40, 0x14, RZ, 0xfc, !PT ;  /* 0x00000014288e7812 */ /* 0x001fe200078efcff */
[----:B------:R0:W3:Y:S03]  /*3430*/  @P5 LDG.E.U16 R143, desc[UR20][R62.64] ;  /* 0x000000143e8f5981 */ /* 0x0000e6000c1e1500 */
[----:B------:R-:W-:Y:S02]  /*3440*/  ISETP.LT.AND P3, PT, R142, R2, P0 ;  /* 0x000000028e00720c */ /* 0x000fe40000761270 */
[-C--:B-1----:R-:W-:Y:S02]  /*3450*/  LEA R66, P6, R160, R3.reuse, 0x1 ;  /* 0x00000003a0427211 */ /* 0x082fe400078c08ff */
[----:B------:R-:W-:Y:S02]  /*3460*/  PRMT R103, RZ, 0x7610, R103 ;  /* 0x00007610ff677816 */ /* 0x000fe40000000067 */
[----:B0-----:R-:W-:-:S02]  /*3470*/  LEA R62, P5, R163, R3, 0x1 ;  /* 0x00000003a33e7211 */ /* 0x001fc400078a08ff */
[----:B------:R-:W-:Y:S02]  /*3480*/  PRMT R102, RZ, 0x7610, R102 ;  /* 0x00007610ff667816 */ /* 0x000fe40000000066 */
[-C--:B------:R-:W-:Y:S01]  /*3490*/  LEA.HI.X.SX32 R63, R163, R89.reuse, 0x1, P5 ;  /* 0x00000059a33f7211 */ /* 0x080fe200028f0eff */
[----:B------:R-:W-:Y:S01]  /*34a0*/  STL [R1+0x2c8], R146 ;  /* 0x0002c89201007387 */ /* 0x000fe20000100800 */
[----:B------:R-:W-:-:S03]  /*34b0*/  LEA.HI.X.SX32 R67, R160, R89, 0x1, P6 ;  /* 0x00000059a0437211 */ /* 0x000fc600030f0eff */
[----:B------:R0:W4:Y:S04]  /*34c0*/  @P2 LDG.E.U16 R103, desc[UR20][R62.64] ;  /* 0x000000143e672981 */ /* 0x000128000c1e1500 */
[----:B------:R-:W3:Y:S01]  /*34d0*/  @P3 LDG.E.U16 R102, desc[UR20][R66.64] ;  /* 0x0000001442663981 */ /* 0x000ee2000c1e1500 */
[----:B------:R-:W-:Y:S02]  /*34e0*/  PRMT R140, RZ, 0x7610, R140 ;  /* 0x00007610ff8c7816 */ /* 0x000fe4000000008c */
[----:B0-----:R-:W-:-:S04]  /*34f0*/  LEA R62, P2, R90, R3, 0x1 ;  /* 0x000000035a3e7211 */ /* 0x001fc800078408ff */
[----:B------:R-:W-:Y:S02]  /*3500*/  LEA.HI.X.SX32 R63, R90, R89, 0x1, P2 ;  /* 0x000000595a3f7211 */ /* 0x000fe400010f0eff */
[C---:B------:R-:W-:Y:S02]  /*3510*/  LEA R90, P6, R91.reuse, R3, 0x1 ;  /* 0x000000035b5a7211 */ /* 0x040fe400078c08ff */
[----:B------:R-:W-:Y:S02]  /*3520*/  PRMT R101, RZ, 0x7610, R101 ;  /* 0x00007610ff657816 */ /* 0x000fe40000000065 */
[----:B------:R-:W-:Y:S01]  /*3530*/  LEA.HI.X.SX32 R91, R91, R89, 0x1, P6 ;  /* 0x000000595b5b7211 */ /* 0x000fe200030f0eff */
[----:B--2---:R0:W-:Y:S02]  /*3540*/  STL [R1+0x2b8], R141 ;  /* 0x0002b88d01007387 */ /* 0x0041e40000100800 */
[----:B0-----:R-:W-:-:S04]  /*3550*/  LOP3.LUT R141, R40, 0x1e, RZ, 0xfc, !PT ;  /* 0x0000001e288d7812 */ /* 0x001fc800078efcff */
[----:B------:R-:W-:Y:S02]  /*3560*/  ISETP.LT.AND P4, PT, R141, R2, P0 ;  /* 0x000000028d00720c */ /* 0x000fe40000781270 */
[----:B------:R-:W-:-:S04]  /*3570*/  LOP3.LUT R141, R40, 0x26, RZ, 0xfc, !PT ;  /* 0x00000026288d7812 */ /* 0x000fc800078efcff */
[----:B------:R-:W-:-:S07]  /*3580*/  ISETP.LT.AND P2, PT, R141, R2, P0 ;  /* 0x000000028d00720c */ /* 0x000fce0000741270 */
[----:B------:R0:W2:Y:S06]  /*3590*/  @P4 LDG.E.U16 R140, desc[UR20][R62.64] ;  /* 0x000000143e8c4981 */ /* 0x0000ac000c1e1500 */
[----:B------:R1:W2:Y:S04]  /*35a0*/  @P2 LDG.E.U16 R101, desc[UR20][R90.64] ;  /* 0x000000145a652981 */ /* 0x0002a8000c1e1500 */
[----:B----4-:R-:W-:Y:S04]  /*35b0*/  STL [R1+0x2b4], R103 ;  /* 0x0002b46701007387 */ /* 0x010fe80000100800 */
[----:B---3--:R3:W-:Y:S01]  /*35c0*/  STL [R1+0x2b0], R102 ;  /* 0x0002b06601007387 */ /* 0x0087e20000100800 */
[----:B0-----:R-:W-:-:S02]  /*35d0*/  LEA R62, P6, R97, R3, 0x1 ;  /* 0x00000003613e7211 */ /* 0x001fc400078c08ff */
[----:B---3--:R-:W-:-:S04]  /*35e0*/  LOP3.LUT R102, R40, 0x36, RZ, 0xfc, !PT ;  /* 0x0000003628667812 */ /* 0x008fc800078efcff */
[----:B------:R-:W-:Y:S02]  /*35f0*/  ISETP.LT.AND P3, PT, R102, R2, P0 ;  /* 0x000000026600720c */ /* 0x000fe40000761270 */
[----:B-1----:R-:W-:Y:S01]  /*3600*/  LOP3.LUT R90, R0, 0xc8, RZ, 0xfc, !PT ;  /* 0x000000c8005a7812 */ /* 0x002fe200078efcff */
[----:B------:R-:W-:Y:S01]  /*3610*/  STL [R1+0x2bc], R143 ;  /* 0x0002bc8f01007387 */ /* 0x000fe20000100800 */
[C---:B------:R-:W-:Y:S02]  /*3620*/  LEA R66, P5, R96.reuse, R3, 0x1 ;  /* 0x0000000360427211 */ /* 0x040fe400078a08ff */
[----:B------:R-:W-:Y:S01]  /*3630*/  PRMT R99, RZ, 0x7610, R99 ;  /* 0x00007610ff637816 */ /* 0x000fe20000000063 */
[----:B------:R0:W-:Y:S01]  /*3640*/  STL [R1+0x430], R90 ;  /* 0x0004305a01007387 */ /* 0x0001e20000100800 */
[-C--:B------:R-:W-:Y:S02]  /*3650*/  LEA.HI.X.SX32 R63, R97, R89.reuse, 0x1, P6 ;  /* 0x00000059613f7211 */ /* 0x080fe400030f0eff */
[----:B------:R-:W-:-:S02]  /*3660*/  LEA.HI.X.SX32 R67, R96, R89, 0x1, P5 ;  /* 0x0000005960437211 */ /* 0x000fc400028f0eff */
[----:B------:R-:W-:Y:S01]  /*3670*/  LEA R96, P5, R94, R3, 0x1 ;  /* 0x000000035e607211 */ /* 0x000fe200078a08ff */
[----:B------:R1:W3:Y:S01]  /*3680*/  @P3 LDG.E.U16 R99, desc[UR20][R62.64] ;  /* 0x000000143e633981 */ /* 0x0002e2000c1e1500 */
[----:B------:R-:W-:Y:S02]  /*3690*/  LOP3.LUT R91, R40, 0xe, RZ, 0xfc, !PT ;  /* 0x0000000e285b7812 */ /* 0x000fe400078efcff */
[----:B------:R-:W-:Y:S02]  /*36a0*/  LEA.HI.X.SX32 R97, R94, R89, 0x1, P5 ;  /* 0x000000595e617211 */ /* 0x000fe400028f0eff */
[----:B------:R-:W-:Y:S02]  /*36b0*/  ISETP.LT.AND P3, PT, R91, R2, P0 ;  /* 0x000000025b00720c */ /* 0x000fe40000761270 */
[----:B-1----:R-:W-:Y:S02]  /*36c0*/  IABS R63, R90 ;  /* 0x0000005a003f7213 */ /* 0x002fe40000000000 */
[----:B0-----:R-:W-:-:S04]  /*36d0*/  LEA R90, P6, R93, R3, 0x1 ;  /* 0x000000035d5a7211 */ /* 0x001fc800078c08ff */
[----:B------:R-:W-:Y:S01]  /*36e0*/  LEA.HI.X.SX32 R91, R93, R89, 0x1, P6 ;  /* 0x000000595d5b7211 */ /* 0x000fe200030f0eff */
[----:B------:R-:W-:Y:S01]  /*36f0*/  IMAD R98, R164, 0x2, R98 ;  /* 0x00000002a4627824 */ /* 0x000fe200078e0262 */
[----:B------:R-:W-:-:S04]  /*3700*/  LOP3.LUT R103, R40, 0x2e, RZ, 0xfc, !PT ;  /* 0x0000002e28677812 */ /* 0x000fc800078efcff */
[----:B------:R-:W-:Y:S02]  /*3710*/  ISETP.LT.AND P4, PT, R103, R2, P0 ;  /* 0x000000026700720c */ /* 0x000fe40000781270 */
[----:B------:R-:W-:-:S11]  /*3720*/  PRMT R100, RZ, 0x7610, R100 ;  /* 0x00007610ff647816 */ /* 0x000fd60000000064 */
[----:B------:R0:W4:Y:S04]  /*3730*/  @P4 LDG.E.U16 R100, desc[UR20][R66.64] ;  /* 0x0000001442644981 */ /* 0x000128000c1e1500 */
[----:B--2---:R1:W-:Y:S02]  /*3740*/  STL [R1+0x2ac], R140 ;  /* 0x0002ac8c01007387 */ /* 0x0043e40000100800 */
[----:B-1----:R-:W-:-:S04]  /*3750*/  LEA R140, P2, R95, R3, 0x1 ;  /* 0x000000035f8c7211 */ /* 0x002fc800078408ff */
[----:B------:R-:W-:Y:S01]  /*3760*/  LEA.HI.X.SX32 R141, R95, R89, 0x1, P2 ;  /* 0x000000595f8d7211 */ /* 0x000fe200010f0eff */
[----:B------:R-:W-:Y:S04]  /*3770*/  STL [R1+0x868], R2 ;  /* 0x0008680201007387 */ /* 0x000fe80000100800 */
[----:B------:R-:W-:Y:S04]  /*3780*/  STL.64 [R1+0x198], R140 ;  /* 0x0001988c01007387 */ /* 0x000fe80000100a00 */
[----:B------:R-:W-:Y:S04]  /*3790*/  STL.64 [R1+0x190], R96 ;  /* 0x0001906001007387 */ /* 0x000fe80000100a00 */
[----:B------:R-:W-:Y:S04]  /*37a0*/  STL [R1+0x870], R140 ;  /* 0x0008708c01007387 */ /* 0x000fe80000100800 */
[----:B------:R-:W-:Y:S04]  /*37b0*/  STL [R1+0x86c], R141 ;  /* 0x00086c8d01007387 */ /* 0x000fe80000100800 */
[----:B------:R-:W-:Y:S04]  /*37c0*/  STL.64 [R1+0x188], R90 ;  /* 0x0001885a01007387 */ /* 0x000fe80000100a00 */
[----:B------:R1:W-:Y:S04]  /*37d0*/  STL [R1+0x5e0], R164 ;  /* 0x0005e0a401007387 */ /* 0x0003e80000100800 */
[----:B------:R-:W-:Y:S04]  /*37e0*/  STL [R1+0x2a8], R101 ;  /* 0x0002a86501007387 */ /* 0x000fe80000100800 */
[----:B-1----:R-:W2:Y:S01]  /*37f0*/  LDL.LU R164, [R1+0x264] ;  /* 0x0002640001a47983 */ /* 0x002ea20000300800 */
[----:B0-----:R-:W-:-:S02]  /*3800*/  LOP3.LUT R67, R40, 0x16, RZ, 0xfc, !PT ;  /* 0x0000001628437812 */ /* 0x001fc400078efcff */
[----:B------:R-:W-:Y:S02]  /*3810*/  LEA R94, P5, R92, R3, 0x1 ;  /* 0x000000035c5e7211 */ /* 0x000fe400078a08ff */
[-C--:B------:R-:W-:Y:S01]  /*3820*/  ISETP.LT.AND P4, PT, R67, R2.reuse, P0 ;  /* 0x000000024300720c */ /* 0x080fe20000781270 */
[----:B------:R-:W-:Y:S01]  /*3830*/  IMAD.HI.U32 R67, R86, R63, RZ ;  /* 0x0000003f56437227 */ /* 0x000fe200078e00ff */
[----:B------:R-:W-:Y:S02]  /*3840*/  LOP3.LUT R66, R40, 0x3e, RZ, 0xfc, !PT ;  /* 0x0000003e28427812 */ /* 0x000fe400078efcff */
[----:B------:R-:W-:Y:S01]  /*3850*/  LEA R90, P6, R151, R3, 0x1 ;  /* 0x00000003975a7211 */ /* 0x000fe200078c08ff */
[----:B------:R-:W-:Y:S01]  /*3860*/  IMAD.MOV R67, RZ, RZ, -R67 ;  /* 0x000000ffff437224 */ /* 0x000fe200078e0a43 */
[----:B------:R-:W-:Y:S02]  /*3870*/  LEA.HI.X.SX32 R95, R92, R89, 0x1, P5 ;  /* 0x000000595c5f7211 */ /* 0x000fe400028f0eff */
[----:B------:R-:W-:-:S02]  /*3880*/  ISETP.LT.AND P2, PT, R66, R2, P0 ;  /* 0x000000024200720c */ /* 0x000fc40000741270 */
[----:B------:R-:W-:Y:S02]  /*3890*/  LEA.HI.X.SX32 R91, R151, R89, 0x1, P6 ;  /* 0x00000059975b7211 */ /* 0x000fe400030f0eff */
[-C--:B------:R-:W-:Y:S02]  /*38a0*/  LEA R66, P6, R98, R3.reuse, 0x1 ;  /* 0x0000000362427211 */ /* 0x080fe400078c08ff */
[----:B------:R-:W-:Y:S02]  /*38b0*/  PRMT R51, RZ, 0x7610, R51 ;  /* 0x00007610ff337816 */ /* 0x000fe40000000033 */
[----:B------:R-:W-:Y:S02]  /*38c0*/  PRMT R2, RZ, 0x7610, R2 ;  /* 0x00007610ff027816 */ /* 0x000fe40000000002 */
[----:B------:R-:W-:Y:S01]  /*38d0*/  PRMT R93, RZ, 0x7610, R93 ;  /* 0x00007610ff5d7816 */ /* 0x000fe2000000005d */
[----:B----4-:R-:W-:Y:S04]  /*38e0*/  STL [R1+0x2a4], R100 ;  /* 0x0002a46401007387 */ /* 0x010fe80000100800 */
[----:B---3--:R-:W-:Y:S04]  /*38f0*/  STL [R1+0x2a0], R99 ;  /* 0x0002a06301007387 */ /* 0x008fe80000100800 */
[----:B------:R-:W-:Y:S04]  /*3900*/  STL.64 [R1+0x180], R94 ;  /* 0x0001805e01007387 */ /* 0x000fe80000100a00 */
[----:B------:R-:W3:Y:S01]  /*3910*/  @P3 LDG.E.U16 R93, desc[UR20][R90.64] ;  /* 0x000000145a5d3981 */ /* 0x000ee2000c1e1500 */
[----:B--2---:R-:W-:Y:S01]  /*3920*/  LEA R62, P5, R164, R3, 0x1 ;  /* 0x00000003a43e7211 */ /* 0x004fe200078a08ff */
[----:B------:R-:W-:-:S03]  /*3930*/  IMAD R3, R4, R67, R63 ;  /* 0x0000004304037224 */ /* 0x000fc600078e023f */
[----:B------:R-:W-:-:S05]  /*3940*/  LEA.HI.X.SX32 R63, R164, R89, 0x1, P5 ;  /* 0x00000059a43f7211 */ /* 0x000fca00028f0eff */
[----:B------:R-:W2:Y:S01]  /*3950*/  @P4 LDG.E.U16 R51, desc[UR20][R62.64] ;  /* 0x000000143e334981 */ /* 0x000ea2000c1e1500 */
[----:B------:R-:W-:-:S05]  /*3960*/  LEA.HI.X.SX32 R67, R98, R89, 0x1, P6 ;  /* 0x0000005962437211 */ /* 0x000fca00030f0eff */
[----:B------:R-:W4:Y:S04]  /*3970*/  @P2 LDG.E.U16 R2, desc[UR20][R66.64] ;  /* 0x0000001442022981 */ /* 0x000f28000c1e1500 */
[----:B------:R-:W-:Y:S04]  /*3980*/  STL [R1+0x5e4], R164 ;  /* 0x0005e4a401007387 */ /* 0x000fe80000100800 */
[----:B------:R-:W-:Y:S04]  /*3990*/  STL [R1+0x650], R164 ;  /* 0x000650a401007387 */ /* 0x000fe80000100800 */
[----:B------:R-:W3:Y:S01]  /*39a0*/  LDL R151, [R1+0x3c0] ;  /* 0x0003c00001977983 */ /* 0x000ee20000100800 */
[----:B------:R-:W-:Y:S01]  /*39b0*/  ISETP.GT.U32.AND P2, PT, R4, R85, PT ;  /* 0x000000550400720c */ /* 0x000fe20003f44070 */
[----:B------:R-:W-:Y:S01]  /*39c0*/  IMAD R163, R162, R165, RZ ;  /* 0x000000a5a2a37224 */ /* 0x000fe200078e02ff */
[----:B------:R-:W-:-:S11]  /*39d0*/  LOP3.LUT R140, R0, 0xca, RZ, 0xfc, !PT ;  /* 0x000000ca008c7812 */ /* 0x000fd600078efcff */
[----:B------:R-:W-:-:S05]  /*39e0*/  @!P2 IMAD.IADD R85, R85, 0x1, -R4 ;  /* 0x000000015555a824 */ /* 0x000fca00078e0a04 */
[----:B------:R-:W-:Y:S02]  /*39f0*/  ISETP.GT.U32.AND P6, PT, R4, R85, PT ;  /* 0x000000550400720c */ /* 0x000fe40003fc4070 */
[----:B------:R-:W-:Y:S02]  /*3a00*/  LOP3.LUT R141, R0, 0xcc, RZ, 0xfc, !PT ;  /* 0x000000cc008d7812 */ /* 0x000fe400078efcff */
[----:B------:R-:W-:-:S04]  /*3a10*/  LEA R162, P4, R163, UR18, 0x1 ;  /* 0x00000012a3a27c11 */ /* 0x000fc8000f8808ff */
[----:B------:R-:W-:-:S05]  /*3a20*/  LEA.HI.X.SX32 R163, R163, UR19, 0x1, P4 ;  /* 0x00000013a3a37c11 */ /* 0x000fca000a0f0eff */
[----:B------:R-:W-:Y:S01]  /*3a30*/  @!P6 IMAD.IADD R85, R85, 0x1, -R4 ;  /* 0x000000015555e824 */ /* 0x000fe200078e0a04 */
[----:B------:R-:W-:Y:S01]  /*3a40*/  ISETP.GT.U32.AND P3, PT, R4, R83, PT ;  /* 0x000000530400720c */ /* 0x000fe20003f64070 */
[----:B--2---:R0:W-:Y:S04]  /*3a50*/  STL [R1+0x258], R51 ;  /* 0x0002583301007387 */ /* 0x0041e80000100800 */
[----:B0-----:R-:W2:Y:S04]  /*3a60*/  LDL R51, [R1+0x304] ;  /* 0x0003040001337983 */ /* 0x001ea80000100800 */
[----:B------:R-:W-:Y:S04]  /*3a70*/  STL [R1+0x530], R165 ;  /* 0x000530a501007387 */ /* 0x000fe80000100800 */
[----:B------:R-:W-:Y:S04]  /*3a80*/  STL [R1+0x654], R165 ;  /* 0x000654a501007387 */ /* 0x000fe80000100800 */
[----:B------:R-:W-:Y:S04]  /*3a90*/  STL.64 [R1+0x760], R164 ;  /* 0x000760a401007387 */ /* 0x000fe80000100a00 */
[----:B----4-:R0:W-:Y:S04]  /*3aa0*/  STL [R1+0x254], R2 ;  /* 0x0002540201007387 */ /* 0x0101e80000100800 */
[----:B------:R-:W-:Y:S01]  /*3ab0*/  STL [R1+0x42c], R140 ;  /* 0x00042c8c01007387 */ /* 0x000fe20000100800 */
[----:B0-----:R-:W-:-:S03]  /*3ac0*/  LOP3.LUT R2, R0, 0xd0, RZ, 0xfc, !PT ;  /* 0x000000d000027812 */ /* 0x001fc600078efcff */
[----:B------:R-:W-:Y:S01]  /*3ad0*/  STL [R1+0x428], R141 ;  /* 0x0004288d01007387 */ /* 0x000fe20000100800 */
[----:B---3--:R-:W-:-:S03]  /*3ae0*/  ISETP.GE.AND P6, PT, R151, RZ, PT ;  /* 0x000000ff9700720c */ /* 0x008fc60003fc6270 */
[----:B------:R-:W-:Y:S04]  /*3af0*/  STL [R1+0x810], R162 ;  /* 0x000810a201007387 */ /* 0x000fe80000100800 */
[----:B------:R-:W-:Y:S04]  /*3b00*/  STL [R1+0x424], R2 ;  /* 0x0004240201007387 */ /* 0x000fe80000100800 */
[----:B------:R-:W-:Y:S04]  /*3b10*/  STL [R1+0x29c], R93 ;  /* 0x00029c5d01007387 */ /* 0x000fe80000100800 */
[----:B------:R-:W-:Y:S04]  /*3b20*/  STL [R1+0x814], R163 ;  /* 0x000814a301007387 */ /* 0x000fe80000100800 */
[----:B------:R-:W3:Y:S01]  /*3b30*/  LDL R151, [R1+0x37c] ;  /* 0x00037c0001977983 */ /* 0x000ee20000100800 */
[----:B------:R-:W-:Y:S01]  /*3b40*/  ISETP.GT.U32.AND P5, PT, R4, R84, PT ;  /* 0x000000540400720c */ /* 0x000fe20003fa4070 */
[----:B------:R-:W-:-:S05]  /*3b50*/  @!P3 IMAD.IADD R83, R83, 0x1, -R4 ;  /* 0x000000015353b824 */ /* 0x000fca00078e0a04 */
[----:B------:R-:W-:-:S07]  /*3b60*/  ISETP.GT.U32.AND P3, PT, R4, R83, PT ;  /* 0x000000530400720c */ /* 0x000fce0003f64070 */
[----:B------:R-:W-:Y:S01]  /*3b70*/  @!P5 IMAD.IADD R84, R84, 0x1, -R4 ;  /* 0x000000015454d824 */ /* 0x000fe200078e0a04 */
[----:B------:R-:W-:-:S04]  /*3b80*/  ISETP.GT.U32.AND P5, PT, R4, R82, PT ;  /* 0x000000520400720c */ /* 0x000fc80003fa4070 */
[----:B------:R-:W-:Y:S01]  /*3b90*/  ISETP.GT.U32.AND P2, PT, R4, R84, PT ;  /* 0x000000540400720c */ /* 0x000fe20003f44070 */
[----:B------:R-:W-:Y:S01]  /*3ba0*/  @!P3 IMAD.IADD R83, R83, 0x1, -R4 ;  /* 0x000000015353b824 */ /* 0x000fe200078e0a04 */
[----:B------:R-:W-:-:S07]  /*3bb0*/  ISETP.GE.AND P3, PT, R0, RZ, PT ;  /* 0x000000ff0000720c */ /* 0x000fce0003f66270 */
[----:B------:R-:W-:Y:S01]  /*3bc0*/  @!P5 IMAD.IADD R82, R82, 0x1, -R4 ;  /* 0x000000015252d824 */ /* 0x000fe200078e0a04 */
[----:B------:R-:W-:-:S03]  /*3bd0*/  ISETP.GE.AND P5, PT, R157, RZ, PT ;  /* 0x000000ff9d00720c */ /* 0x000fc60003fa6270 */
[----:B------:R-:W-:Y:S01]  /*3be0*/  @!P2 IMAD.IADD R84, R84, 0x1, -R4 ;  /* 0x000000015454a824 */ /* 0x000fe200078e0a04 */
[----:B------:R-:W-:-:S03]  /*3bf0*/  LOP3.LUT R142, R0, 0xd2, RZ, 0xfc, !PT ;  /* 0x000000d2008e7812 */ /* 0x000fc600078efcff */
[----:B------:R-:W-:Y:S01]  /*3c00*/  IMAD.MOV.U32 R157, RZ, RZ, R84 ;  /* 0x000000ffff9d7224 */ /* 0x000fe200078e0054 */
[C---:B------:R-:W-:Y:S01]  /*3c10*/  LOP3.LUT R143, R0.reuse, 0xd4, RZ, 0xfc, !PT ;  /* 0x000000d4008f7812 */ /* 0x040fe200078efcff */
[----:B------:R-:W-:Y:S02]  /*3c20*/  @!P3 IMAD.MOV R85, RZ, RZ, -R85 ;  /* 0x000000ffff55b224 */ /* 0x000fe400078e0a55 */
[----:B------:R-:W-:Y:S01]  /*3c30*/  @!P6 IMAD.MOV R157, RZ, RZ, -R157 ;  /* 0x000000ffff9de224 */ /* 0x000fe200078e0a9d */
[----:B------:R-:W-:Y:S01]  /*3c40*/  LOP3.LUT R146, R0, 0xd8, RZ, 0xfc, !PT ;  /* 0x000000d800927812 */ /* 0x000fe200078efcff */
[----:B------:R-:W-:Y:S01]  /*3c50*/  STL [R1+0x420], R142 ;  /* 0x0004208e01007387 */ /* 0x000fe20000100800 */
[----:B------:R-:W-:-:S03]  /*3c60*/  @!P5 IMAD.MOV R83, RZ, RZ, -R83 ;  /* 0x000000ffff53d224 */ /* 0x000fc600078e0a53 */
[----:B------:R-:W-:Y:S04]  /*3c70*/  STL [R1+0x800], R157 ;  /* 0x0008009d01007387 */ /* 0x000fe80000100800 */
[----:B------:R-:W-:Y:S04]  /*3c80*/  STL [R1+0x41c], R143 ;  /* 0x00041c8f01007387 */ /* 0x000fe80000100800 */
[----:B------:R-:W-:Y:S04]  /*3c90*/  STL [R1+0x818], R85 ;  /* 0x0008185501007387 */ /* 0x000fe80000100800 */
[----:B------:R-:W-:Y:S04]  /*3ca0*/  STL [R1+0x418], R146 ;  /* 0x0004189201007387 */ /* 0x000fe80000100800 */
[----:B------:R-:W-:Y:S01]  /*3cb0*/  STL [R1+0x81c], R83 ;  /* 0x00081c5301007387 */ /* 0x000fe20000100800 */
[----:B------:R-:W-:-:S13]  /*3cc0*/  ISETP.GT.U32.AND P5, PT, R4, R79, PT ;  /* 0x0000004f0400720c */ /* 0x000fda0003fa4070 */
[----:B------:R-:W-:Y:S01]  /*3cd0*/  @!P5 IMAD.IADD R79, R79, 0x1, -R4 ;  /* 0x000000014f4fd824 */ /* 0x000fe200078e0a04 */
[----:B--2---:R-:W-:Y:S02]  /*3ce0*/  ISETP.GE.AND P3, PT, R51, RZ, PT ;  /* 0x000000ff3300720c */ /* 0x004fe40003f66270 */
[----:B------:R-:W2:Y:S01]  /*3cf0*/  LDL R51, [R1+0x378] ;  /* 0x0003780001337983 */ /* 0x000ea20000100800 */
[----:B---3--:R-:W-:-:S03]  /*3d00*/  ISETP.GE.AND P5, PT, R151, RZ, PT ;  /* 0x000000ff9700720c */ /* 0x008fc60003fa6270 */
[----:B------:R-:W3:Y:S01]  /*3d10*/  LDL R151, [R1+0x374] ;  /* 0x0003740001977983 */ /* 0x000ee20000100800 */
[C---:B------:R-:W-:Y:S02]  /*3d20*/  ISETP.GT.U32.AND P4, PT, R4.reuse, R80, PT ;  /* 0x000000500400720c */ /* 0x040fe40003f84070 */
[----:B------:R-:W-:-:S11]  /*3d30*/  ISETP.GT.U32.AND P2, PT, R4, R81, PT ;  /* 0x000000510400720c */ /* 0x000fd60003f44070 */
[----:B------:R-:W-:-:S05]  /*3d40*/  @!P4 IMAD.IADD R80, R80, 0x1, -R4 ;  /* 0x000000015050c824 */ /* 0x000fca00078e0a04 */
[C---:B------:R-:W-:Y:S01]  /*3d50*/  ISETP.GT.U32.AND P6, PT, R4.reuse, R80, PT ;  /* 0x000000500400720c */ /* 0x040fe20003fc4070 */
[----:B------:R-:W-:Y:S01]  /*3d60*/  @!P2 IMAD.IADD R81, R81, 0x1, -R4 ;  /* 0x000000015151a824 */ /* 0x000fe200078e0a04 */
[----:B------:R-:W-:-:S11]  /*3d70*/  ISETP.GT.U32.AND P2, PT, R4, R82, PT ;  /* 0x000000520400720c */ /* 0x000fd60003f44070 */
[--C-:B------:R-:W-:Y:S01]  /*3d80*/  @!P6 IMAD.IADD R80, R80, 0x1, -R4.reuse ;  /* 0x000000015050e824 */ /* 0x100fe200078e0a04 */
[C---:B------:R-:W-:Y:S02]  /*3d90*/  ISETP.GT.U32.AND P6, PT, R4.reuse, R77, PT ;  /* 0x0000004d0400720c */ /* 0x040fe40003fc4070 */
[----:B------:R-:W-:Y:S01]  /*3da0*/  ISETP.GT.U32.AND P4, PT, R4, R81, PT ;  /* 0x000000510400720c */ /* 0x000fe20003f84070 */
[----:B------:R-:W-:Y:S01]  /*3db0*/  @!P2 IMAD.IADD R82, R82, 0x1, -R4 ;  /* 0x000000015252a824 */ /* 0x000fe200078e0a04 */
[----:B------:R-:W-:-:S09]  /*3dc0*/  ISETP.GE.AND P2, PT, R104, RZ, PT ;  /* 0x000000ff6800720c */ /* 0x000fd20003f46270 */
[----:B------:R-:W-:-:S05]  /*3dd0*/  @!P6 IMAD.IADD R77, R77, 0x1, -R4 ;  /* 0x000000014d4de824 */ /* 0x000fca00078e0a04 */
[----:B------:R-:W-:Y:S01]  /*3de0*/  ISETP.GT.U32.AND P6, PT, R4, R77, PT ;  /* 0x0000004d0400720c */ /* 0x000fe20003fc4070 */
[----:B------:R-:W-:Y:S02]  /*3df0*/  @!P4 IMAD.IADD R81, R81, 0x1, -R4 ;  /* 0x000000015151c824 */ /* 0x000fe400078e0a04 */
[----:B------:R-:W-:Y:S02]  /*3e00*/  @!P3 IMAD.MOV R82, RZ, RZ, -R82 ;  /* 0x000000ffff52b224 */ /* 0x000fe400078e0a52 */
[----:B------:R-:W-:Y:S02]  /*3e10*/  @!P2 IMAD.MOV R81, RZ, RZ, -R81 ;  /* 0x000000ffff51a224 */ /* 0x000fe400078e0a51 */
[----:B------:R-:W-:Y:S01]  /*3e20*/  @!P5 IMAD.MOV R80, RZ, RZ, -R80 ;  /* 0x000000ffff50d224 */ /* 0x000fe200078e0a50 */
[----:B------:R0:W-:Y:S04]  /*3e30*/  STL [R1+0x820], R82 ;  /* 0x0008205201007387 */ /* 0x0001e80000100800 */
[----:B------:R-:W-:Y:S01]  /*3e40*/  STL [R1+0x824], R81 ;  /* 0x0008245101007387 */ /* 0x000fe20000100800 */
[----:B------:R-:W-:-:S03]  /*3e50*/  @!P6 IMAD.IADD R77, R77, 0x1, -R4 ;  /* 0x000000014d4de824 */ /* 0x000fc600078e0a04 */
[----:B------:R-:W-:Y:S01]  /*3e60*/  STL [R1+0x828], R80 ;  /* 0x0008285001007387 */ /* 0x000fe20000100800 */
[----:B------:R-:W-:-:S13]  /*3e70*/  ISETP.GT.U32.AND P2, PT, R4, R76, PT ;  /* 0x0000004c0400720c */ /* 0x000fda0003f44070 */
[----:B------:R-:W-:Y:S01]  /*3e80*/  @!P2 IMAD.IADD R76, R76, 0x1, -R4 ;  /* 0x000000014c4ca824 */ /* 0x000fe200078e0a04 */
[----:B--2---:R-:W-:Y:S02]  /*3e90*/  ISETP.GE.AND P6, PT, R51, RZ, PT ;  /* 0x000000ff3300720c */ /* 0x004fe40003fc6270 */
[----:B------:R-:W2:Y:S01]  /*3ea0*/  LDL R51, [R1+0x32c] ;  /* 0x00032c0001337983 */ /* 0x000ea20000100800 */
[----:B---3--:R-:W-:-:S03]  /*3eb0*/  ISETP.GE.AND P2, PT, R151, RZ, PT ;  /* 0x000000ff9700720c */ /* 0x008fc60003f46270 */
[----:B------:R-:W3:Y:S01]  /*3ec0*/  LDL R151, [R1+0x328] ;  /* 0x0003280001977983 */ /* 0x000ee20000100800 */
[----:B------:R-:W-:-:S13]  /*3ed0*/  ISETP.GT.U32.AND P4, PT, R4, R78, PT ;  /* 0x0000004e0400720c */ /* 0x000fda0003f84070 */
[----:B------:R-:W-:Y:S01]  /*3ee0*/  @!P4 IMAD.IADD R78, R78, 0x1, -R4 ;  /* 0x000000014e4ec824 */ /* 0x000fe200078e0a04 */
[----:B------:R-:W-:-:S13]  /*3ef0*/  ISETP.GT.U32.AND P4, PT, R4, R79, PT ;  /* 0x0000004f0400720c */ /* 0x000fda0003f84070 */
[----:B------:R-:W-:Y:S01]  /*3f00*/  @!P4 IMAD.IADD R79, R79, 0x1, -R4 ;  /* 0x000000014f4fc824 */ /* 0x000fe200078e0a04 */
[C---:B------:R-:W-:Y:S02]  /*3f10*/  ISETP.GT.U32.AND P4, PT, R4.reuse, R74, PT ;  /* 0x0000004a0400720c */ /* 0x040fe40003f84070 */
[----:B------:R-:W-:-:S11]  /*3f20*/  ISETP.GT.U32.AND P3, PT, R4, R78, PT ;  /* 0x0000004e0400720c */ /* 0x000fd60003f64070 */
[--C-:B------:R-:W-:Y:S01]  /*3f30*/  @!P4 IMAD.IADD R74, R74, 0x1, -R4.reuse ;  /* 0x000000014a4ac824 */ /* 0x100fe200078e0a04 */
[C---:B------:R-:W-:Y:S02]  /*3f40*/  ISETP.GT.U32.AND P4, PT, R4.reuse, R76, PT ;  /* 0x0000004c0400720c */ /* 0x040fe40003f84070 */
[----:B------:R-:W-:Y:S01]  /*3f50*/  ISETP.GT.U32.AND P5, PT, R4, R75, PT ;  /* 0x0000004b0400720c */ /* 0x000fe20003fa4070 */
[----:B------:R-:W-:Y:S01]  /*3f60*/  @!P3 IMAD.IADD R78, R78, 0x1, -R4 ;  /* 0x000000014e4eb824 */ /* 0x000fe200078e0a04 */
[----:B------:R-:W-:-:S09]  /*3f70*/  LOP3.LUT R149, R0, 0xda, RZ, 0xfc, !PT ;  /* 0x000000da00957812 */ /* 0x000fd200078efcff */
[--C-:B------:R-:W-:Y:S01]  /*3f80*/  @!P4 IMAD.IADD R76, R76, 0x1, -R4.reuse ;  /* 0x000000014c4cc824 */ /* 0x100fe200078e0a04 */
[C---:B------:R-:W-:Y:S02]  /*3f90*/  ISETP.GT.U32.AND P4, PT, R4.reuse, R72, PT ;  /* 0x000000480400720c */ /* 0x040fe40003f84070 */
[----:B------:R-:W-:Y:S02]  /*3fa0*/  ISETP.GT.U32.AND P3, PT, R4, R73, PT ;  /* 0x000000490400720c */ /* 0x000fe40003f64070 */
[C---:B0-----:R-:W-:Y:S02]  /*3fb0*/  LOP3.LUT R82, R0.reuse, 0xdc, RZ, 0xfc, !PT ;  /* 0x000000dc00527812 */ /* 0x041fe400078efcff */
[----:B------:R-:W-:Y:S01]  /*3fc0*/  LOP3.LUT R83, R0, 0xe0, RZ, 0xfc, !PT ;  /* 0x000000e000537812 */ /* 0x000fe200078efcff */
[----:B------:R-:W-:Y:S04]  /*3fd0*/  STL [R1+0x414], R149 ;  /* 0x0004149501007387 */ /* 0x000fe80000100800 */
[----:B------:R-:W-:Y:S02]  /*3fe0*/  STL [R1+0x410], R82 ;  /* 0x0004105201007387 */ /* 0x000fe40000100800 */
[----:B------:R-:W-:-:S02]  /*3ff0*/  @!P4 IMAD.IADD R72, R72, 0x1, -R4 ;  /* 0x000000014848c824 */ /* 0x000fc400078e0a04 */
[----:B------:R-:W-:Y:S01]  /*4000*/  STL [R1+0x40c], R83 ;  /* 0x00040c5301007387 */ /* 0x000fe20000100800 */
[--C-:B------:R-:W-:Y:S02]  /*4010*/  @!P5 IMAD.IADD R75, R75, 0x1, -R4.reuse ;  /* 0x000000014b4bd824 */ /* 0x100fe400078e0a04 */
[----:B------:R-:W-:-:S03]  /*4020*/  @!P3 IMAD.IADD R73, R73, 0x1, -R4 ;  /* 0x000000014949b824 */ /* 0x000fc600078e0a04 */
[----:B------:R-:W-:-:S13]  /*4030*/  ISETP.GT.U32.AND P3, PT, R4, R75, PT ;  /* 0x0000004b0400720c */ /* 0x000fda0003f64070 */
[----:B------:R-:W-:Y:S01]  /*4040*/  @!P3 IMAD.IADD R75, R75, 0x1, -R4 ;  /* 0x000000014b4bb824 */ /* 0x000fe200078e0a04 */
[----:B------:R-:W-:-:S13]  /*4050*/  ISETP.GT.U32.AND P3, PT, R4, R71, PT ;  /* 0x000000470400720c */ /* 0x000fda0003f64070 */
[----:B------:R-:W-:Y:S01]  /*4060*/  @!P3 IMAD.IADD R71, R71, 0x1, -R4 ;  /* 0x000000014747b824 */ /* 0x000fe200078e0a04 */
[----:B--2---:R-:W-:Y:S02]  /*4070*/  ISETP.GE.AND P4, PT, R51, RZ, PT ;  /* 0x000000ff3300720c */ /* 0x004fe40003f86270 */
[----:B------:R-:W2:Y:S01]  /*4080*/  LDL R51, [R1+0x36c] ;  /* 0x00036c0001337983 */ /* 0x000ea20000100800 */
[----:B---3--:R-:W-:-:S03]  /*4090*/  ISETP.GE.AND P3, PT, R151, RZ, PT ;  /* 0x000000ff9700720c */ /* 0x008fc60003f66270 */
[----:B------:R-:W3:Y:S01]  /*40a0*/  LDL R151, [R1+0x364] ;  /* 0x0003640001977983 */ /* 0x000ee20000100800 */
[----:B------:R-:W-:Y:S01]  /*40b0*/  @!P6 IMAD.MOV R79, RZ, RZ, -R79 ;  /* 0x000000ffff4fe224 */ /* 0x000fe200078e0a4f */
[----:B------:R-:W-:Y:S02]  /*40c0*/  ISETP.GT.U32.AND P6, PT, R4, R73, PT ;  /* 0x000000490400720c */ /* 0x000fe40003fc4070 */
[----:B------:R-:W-:-:S11]  /*40d0*/  ISETP.GE.AND P5, PT, R109, RZ, PT ;  /* 0x000000ff6d00720c */ /* 0x000fd60003fa6270 */
[----:B------:R-:W-:Y:S01]  /*40e0*/  @!P6 IMAD.IADD R73, R73, 0x1, -R4 ;  /* 0x000000014949e824 */ /* 0x000fe200078e0a04 */
[----:B------:R-:W-:Y:S01]  /*40f0*/  ISETP.GT.U32.AND P6, PT, R4, R70, PT ;  /* 0x000000460400720c */ /* 0x000fe20003fc4070 */
[----:B------:R-:W-:Y:S01]  /*4100*/  @!P5 IMAD.MOV R77, RZ, RZ, -R77 ;  /* 0x000000ffff4dd224 */ /* 0x000fe200078e0a4d */
[----:B------:R-:W-:-:S11]  /*4110*/  ISETP.GE.AND P5, PT, R107, RZ, PT ;  /* 0x000000ff6b00720c */ /* 0x000fd60003fa6270 */
[----:B------:R-:W-:Y:S02]  /*4120*/  @!P6 IMAD.IADD R70, R70, 0x1, -R4 ;  /* 0x000000014646e824 */ /* 0x000fe400078e0a04 */
[----:B------:R-:W-:-:S03]  /*4130*/  @!P5 IMAD.MOV R76, RZ, RZ, -R76 ;  /* 0x000000ffff4cd224 */ /* 0x000fc600078e0a4c */
[----:B------:R-:W-:Y:S02]  /*4140*/  ISETP.GT.U32.AND P5, PT, R4, R70, PT ;  /* 0x000000460400720c */ /* 0x000fe40003fa4070 */
[----:B------:R-:W-:-:S05]  /*4150*/  LOP3.LUT R148, R0, 0xe2, RZ, 0xfc, !PT ;  /* 0x000000e200947812 */ /* 0x000fca00078efcff */
[----:B------:R-:W-:Y:S04]  /*4160*/  STL [R1+0x408], R148 ;  /* 0x0004089401007387 */ /* 0x000fe80000100800 */
[----:B------:R-:W4:Y:S02]  /*4170*/  LDL R150, [R1+0x360] ;  /* 0x0003600001967983 */ /* 0x000f240000100800 */
[----:B------:R-:W-:Y:S02]  /*4180*/  @!P5 IMAD.IADD R70, R70, 0x1, -R4 ;  /* 0x000000014646d824 */ /* 0x000fe400078e0a04 */
[----:B------:R-:W4:Y:S01]  /*4190*/  LDL R161, [R1+0x358] ;  /* 0x0003580001a17983 */ /* 0x000f220000100800 */
[----:B------:R-:W-:-:S03]  /*41a0*/  IMAD.MOV.U32 R84, RZ, RZ, R73 ;  /* 0x000000ffff547224 */ /* 0x000fc600078e0049 */
[----:B------:R-:W4:Y:S01]  /*41b0*/  LDL R160, [R1+0x35c] ;  /* 0x00035c0001a07983 */ /* 0x000f220000100800 */
[----:B------:R-:W-:Y:S01]  /*41c0*/  @!P3 IMAD.MOV R84, RZ, RZ, -R84 ;  /* 0x000000ffff54b224 */ /* 0x000fe200078e0a54 */
[----:B------:R-:W-:-:S13]  /*41d0*/  ISETP.GT.U32.AND P3, PT, R4, R68, PT ;  /* 0x000000440400720c */ /* 0x000fda0003f64070 */
[----:B------:R-:W-:Y:S01]  /*41e0*/  @!P3 IMAD.IADD R68, R68, 0x1, -R4 ;  /* 0x000000014444b824 */ /* 0x000fe200078e0a04 */
[----:B--2---:R-:W-:Y:S02]  /*41f0*/  ISETP.GE.AND P5, PT, R51, RZ, PT ;  /* 0x000000ff3300720c */ /* 0x004fe40003fa6270 */
[----:B------:R-:W2:Y:S01]  /*4200*/  LDL R51, [R1+0x354] ;  /* 0x0003540001337983 */ /* 0x000ea20000100800 */
[----:B---3--:R-:W-:-:S03]  /*4210*/  ISETP.GE.AND P3, PT, R151, RZ, PT ;  /* 0x000000ff9700720c */ /* 0x008fc60003f66270 */
[----:B------:R-:W3:Y:S01]  /*4220*/  LDL R151, [R1+0x350] ;  /* 0x0003500001977983 */ /* 0x000ee20000100800 */
[----:B------:R-:W-:Y:S01]  /*4230*/  @!P2 IMAD.MOV R78, RZ, RZ, -R78 ;  /* 0x000000ffff4ea224 */ /* 0x000fe200078e0a4e */
[C---:B------:R-:W-:Y:S02]  /*4240*/  ISETP.GT.U32.AND P2, PT, R4.reuse, R74, PT ;  /* 0x0000004a0400720c */ /* 0x040fe40003f44070 */
[----:B------:R-:W-:Y:S02]  /*4250*/  ISETP.GT.U32.AND P6, PT, R4, R72, PT ;  /* 0x000000480400720c */ /* 0x000fe40003fc4070 */
[----:B------:R-:W-:-:S09]  /*4260*/  IABS R89, R140 ;  /* 0x0000008c00597213 */ /* 0x000fd20000000000 */
[----:B------:R-:W-:Y:S01]  /*4270*/  @!P2 IMAD.IADD R74, R74, 0x1, -R4 ;  /* 0x000000014a4aa824 */ /* 0x000fe200078e0a04 */
[----:B------:R-:W-:-:S03]  /*4280*/  ISETP.GE.AND P2, PT, R106, RZ, PT ;  /* 0x000000ff6a00720c */ /* 0x000fc60003f46270 */
[----:B------:R-:W-:Y:S01]  /*4290*/  @!P4 IMAD.MOV R74, RZ, RZ, -R74 ;  /* 0x000000ffff4ac224 */ /* 0x000fe200078e0a4a */
[----:B------:R-:W-:Y:S01]  /*42a0*/  ISETP.GT.U32.AND P4, PT, R4, R69, PT ;  /* 0x000000450400720c */ /* 0x000fe20003f84070 */
[----:B------:R-:W-:Y:S01]  /*42b0*/  @!P6 IMAD.IADD R72, R72, 0x1, -R4 ;  /* 0x000000014848e824 */ /* 0x000fe200078e0a04 */
[----:B------:R-:W-:Y:S01]  /*42c0*/  ISETP.GT.U32.AND P6, PT, R4, R65, PT ;  /* 0x000000410400720c */ /* 0x000fe20003fc4070 */
[----:B------:R-:W-:Y:S01]  /*42d0*/  IMAD.HI.U32 R90, R86, R89, RZ ;  /* 0x00000059565a7227 */ /* 0x000fe200078e00ff */
[----:B------:R-:W-:-:S05]  /*42e0*/  IABS R109, R149 ;  /* 0x00000095006d7213 */ /* 0x000fca0000000000 */
[----:B------:R-:W-:Y:S01]  /*42f0*/  @!P2 IMAD.MOV R75, RZ, RZ, -R75 ;  /* 0x000000ffff4ba224 */ /* 0x000fe200078e0a4b */
[C---:B------:R-:W-:Y:S01]  /*4300*/  ISETP.GT.U32.AND P2, PT, R4.reuse, R71, PT ;  /* 0x000000470400720c */ /* 0x040fe20003f44070 */
[----:B------:R-:W-:Y:S02]  /*4310*/  IMAD.MOV R90, RZ, RZ, -R90 ;  /* 0x000000ffff5a7224 */ /* 0x000fe400078e0a5a */
[----:B------:R-:W-:Y:S02]  /*4320*/  @!P4 IMAD.IADD R69, R69, 0x1, -R4 ;  /* 0x000000014545c824 */ /* 0x000fe400078e0a04 */
[----:B------:R-:W-:Y:S02]  /*4330*/  IMAD R89, R4, R90, R89 ;  /* 0x0000005a04597224 */ /* 0x000fe400078e0259 */
[----:B------:R-:W-:-:S04]  /*4340*/  IMAD.HI.U32 R90, R86, R109, RZ ;  /* 0x0000006d565a7227 */ /* 0x000fc800078e00ff */
[----:B------:R-:W-:Y:S01]  /*4350*/  @!P6 IMAD.IADD R65, R65, 0x1, -R4 ;  /* 0x000000014141e824 */ /* 0x000fe200078e0a04 */
[C---:B------:R-:W-:Y:S01]  /*4360*/  ISETP.GT.U32.AND P6, PT, R4.reuse, R69, PT ;  /* 0x000000450400720c */ /* 0x040fe20003fc4070 */
[----:B------:R-:W-:Y:S02]  /*4370*/  IMAD.MOV R90, RZ, RZ, -R90 ;  /* 0x000000ffff5a7224 */ /* 0x000fe400078e0a5a */
[----:B------:R-:W-:Y:S01]  /*4380*/  @!P2 IMAD.IADD R71, R71, 0x1, -R4 ;  /* 0x000000014747a824 */ /* 0x000fe200078e0a04 */
[C---:B------:R-:W-:Y:S01]  /*4390*/  ISETP.GT.U32.AND P2, PT, R4.reuse, R64, PT ;  /* 0x000000400400720c */ /* 0x040fe20003f44070 */
[----:B------:R-:W-:Y:S01]  /*43a0*/  IMAD R109, R4, R90, R109 ;  /* 0x0000005a046d7224 */ /* 0x000fe200078e026d */
[----:B------:R-:W-:Y:S01]  /*43b0*/  ISETP.GE.AND P4, PT, R110, RZ, PT ;  /* 0x000000ff6e00720c */ /* 0x000fe20003f86270 */
[----:B------:R-:W-:-:S04]  /*43c0*/  IMAD.MOV.U32 R90, RZ, RZ, R72 ;  /* 0x000000ffff5a7224 */ /* 0x000fc800078e0048 */
[----:B------:R-:W-:Y:S01]  /*43d0*/  @!P5 IMAD.MOV R90, RZ, RZ, -R90 ;  /* 0x000000ffff5ad224 */ /* 0x000fe200078e0a5a */
[C---:B------:R-:W-:Y:S01]  /*43e0*/  ISETP.GT.U32.AND P5, PT, R4.reuse, R65, PT ;  /* 0x000000410400720c */ /* 0x040fe20003fa4070 */
[--C-:B------:R-:W-:Y:S01]  /*43f0*/  @!P6 IMAD.IADD R69, R69, 0x1, -R4.reuse ;  /* 0x000000014545e824 */ /* 0x100fe200078e0a04 */
[----:B------:R-:W-:Y:S01]  /*4400*/  ISETP.GT.U32.AND P6, PT, R4, R60, PT ;  /* 0x0000003c0400720c */ /* 0x000fe20003fc4070 */
[----:B------:R-:W-:Y:S02]  /*4410*/  IMAD.MOV.U32 R91, RZ, RZ, R71 ;  /* 0x000000ffff5b7224 */ /* 0x000fe400078e0047 */
[----:B------:R-:W-:Y:S02]  /*4420*/  @!P2 IMAD.IADD R64, R64, 0x1, -R4 ;  /* 0x000000014040a824 */ /* 0x000fe400078e0a04 */
[----:B------:R-:W-:Y:S02]  /*4430*/  IMAD.MOV.U32 R92, RZ, RZ, R70 ;  /* 0x000000ffff5c7224 */ /* 0x000fe400078e0046 */
[----:B------:R-:W-:Y:S01]  /*4440*/  @!P4 IMAD.MOV R91, RZ, RZ, -R91 ;  /* 0x000000ffff5bc224 */ /* 0x000fe200078e0a5b */
[C---:B------:R-:W-:Y:S01]  /*4450*/  ISETP.GT.U32.AND P4, PT, R4.reuse, R64, PT ;  /* 0x000000400400720c */ /* 0x040fe20003f84070 */
[----:B------:R-:W-:Y:S01]  /*4460*/  @!P3 IMAD.MOV R92, RZ, RZ, -R92 ;  /* 0x000000ffff5cb224 */ /* 0x000fe200078e0a5c */
[C---:B------:R-:W-:Y:S01]  /*4470*/  ISETP.GT.U32.AND P3, PT, R4.reuse, R61, PT ;  /* 0x0000003d0400720c */ /* 0x040fe20003f64070 */
[----:B------:R-:W-:Y:S01]  /*4480*/  @!P5 IMAD.IADD R65, R65, 0x1, -R4 ;  /* 0x000000014141d824 */ /* 0x000fe200078e0a04 */
[----:B------:R-:W-:-:S02]  /*4490*/  ISETP.GT.U32.AND P2, PT, R4, R68, PT ;  /* 0x000000440400720c */ /* 0x000fc40003f44070 */
[----:B----4-:R-:W-:Y:S01]  /*44a0*/  ISETP.GE.AND P5, PT, R150, RZ, PT ;  /* 0x000000ff9600720c */ /* 0x010fe20003fa6270 */
[----:B------:R-:W-:Y:S02]  /*44b0*/  @!P6 IMAD.IADD R60, R60, 0x1, -R4 ;  /* 0x000000013c3ce824 */ /* 0x000fe400078e0a04 */
[----:B------:R-:W-:-:S04]  /*44c0*/  IMAD.MOV.U32 R93, RZ, RZ, R69 ;  /* 0x000000ffff5d7224 */ /* 0x000fc800078e0045 */
[--C-:B------:R-:W-:Y:S02]  /*44d0*/  @!P4 IMAD.IADD R64, R64, 0x1, -R4.reuse ;  /* 0x000000014040c824 */ /* 0x100fe400078e0a04 */
[--C-:B------:R-:W-:Y:S01]  /*44e0*/  @!P3 IMAD.IADD R61, R61, 0x1, -R4.reuse ;  /* 0x000000013d3db824 */ /* 0x100fe200078e0a04 */
[----:B------:R-:W-:Y:S01]  /*44f0*/  ISETP.GE.AND P3, PT, R161, RZ, PT ;  /* 0x000000ffa100720c */ /* 0x000fe20003f66270 */
[----:B------:R-:W-:Y:S01]  /*4500*/  @!P2 IMAD.IADD R68, R68, 0x1, -R4 ;  /* 0x000000014444a824 */ /* 0x000fe200078e0a04 */
[C---:B------:R-:W-:Y:S01]  /*4510*/  ISETP.GT.U32.AND P2, PT, R4.reuse, R59, PT ;  /* 0x0000003b0400720c */ /* 0x040fe20003f44070 */
[----:B------:R-:W-:Y:S01]  /*4520*/  @!P5 IMAD.MOV R93, RZ, RZ, -R93 ;  /* 0x000000ffff5dd224 */ /* 0x000fe200078e0a5d */
[----:B------:R-:W-:Y:S01]  /*4530*/  ISETP.GT.U32.AND P5, PT, R4, R60, PT ;  /* 0x0000003c0400720c */ /* 0x000fe20003fa4070 */
[----:B------:R-:W-:Y:S01]  /*4540*/  IMAD.MOV.U32 R96, RZ, RZ, R64 ;  /* 0x000000ffff607224 */ /* 0x000fe200078e0040 */
[----:B------:R-:W-:Y:S01]  /*4550*/  ISETP.GE.AND P4, PT, R160, RZ, PT ;  /* 0x000000ffa000720c */ /* 0x000fe20003f86270 */
[----:B------:R-:W-:-:S02]  /*4560*/  IMAD.MOV.U32 R95, RZ, RZ, R65 ;  /* 0x000000ffff5f7224 */ /* 0x000fc400078e0041 */
[----:B------:R-:W-:-:S04]  /*4570*/  IMAD.MOV.U32 R94, RZ, RZ, R68 ;  /* 0x000000ffff5e7224 */ /* 0x000fc800078e0044 */
[----:B------:R-:W-:Y:S01]  /*4580*/  @!P3 IMAD.MOV R95, RZ, RZ, -R95 ;  /* 0x000000ffff5fb224 */ /* 0x000fe200078e0a5f */
[C---:B------:R-:W-:Y:S01]  /*4590*/  ISETP.GT.U32.AND P3, PT, R4.reuse, R58, PT ;  /* 0x0000003a0400720c */ /* 0x040fe20003f64070 */
[--C-:B------:R-:W-:Y:S01]  /*45a0*/  @!P2 IMAD.IADD R59, R59, 0x1, -R4.reuse ;  /* 0x000000013b3ba824 */ /* 0x100fe200078e0a04 */
[----:B------:R-:W-:Y:S01]  /*45b0*/  ISETP.GT.U32.AND P2, PT, R4, R61, PT ;  /* 0x0000003d0400720c */ /* 0x000fe20003f44070 */
[----:B------:R-:W-:Y:S01]  /*45c0*/  @!P5 IMAD.IADD R60, R60, 0x1, -R4 ;  /* 0x000000013c3cd824 */ /* 0x000fe200078e0a04 */
[C---:B------:R-:W-:Y:S01]  /*45d0*/  ISETP.GT.U32.AND P5, PT, R4.reuse, R56, PT ;  /* 0x000000380400720c */ /* 0x040fe20003fa4070 */
[----:B------:R-:W-:Y:S01]  /*45e0*/  @!P4 IMAD.MOV R94, RZ, RZ, -R94 ;  /* 0x000000ffff5ec224 */ /* 0x000fe200078e0a5e */
[----:B------:R-:W-:-:S07]  /*45f0*/  ISETP.GT.U32.AND P4, PT, R4, R59, PT ;  /* 0x0000003b0400720c */ /* 0x000fce0003f84070 */
[--C-:B------:R-:W-:Y:S02]  /*4600*/  @!P3 IMAD.IADD R58, R58, 0x1, -R4.reuse ;  /* 0x000000013a3ab824 */ /* 0x100fe400078e0a04 */
[--C-:B------:R-:W-:Y:S02]  /*4610*/  @!P2 IMAD.IADD R61, R61, 0x1, -R4.reuse ;  /* 0x000000013d3da824 */ /* 0x100fe400078e0a04 */
[--C-:B------:R-:W-:Y:S01]  /*4620*/  @!P5 IMAD.IADD R56, R56, 0x1, -R4.reuse ;  /* 0x000000013838d824 */ /* 0x100fe200078e0a04 */
[----:B------:R-:W-:Y:S01]  /*4630*/  ISETP.GT.U32.AND P5, PT, R4, R58, PT ;  /* 0x0000003a0400720c */ /* 0x000fe20003fa4070 */
[----:B------:R-:W-:Y:S01]  /*4640*/  @!P4 IMAD.IADD R59, R59, 0x1, -R4 ;  /* 0x000000013b3bc824 */ /* 0x000fe200078e0a04 */
[----:B------:R-:W-:Y:S01]  /*4650*/  ISETP.GE.AND P4, PT, R139, RZ, PT ;  /* 0x000000ff8b00720c */ /* 0x000fe20003f86270 */
[----:B------:R-:W-:Y:S01]  /*4660*/  IMAD.MOV.U32 R97, RZ, RZ, R61 ;  /* 0x000000ffff617224 */ /* 0x000fe200078e003d */
[----:B------:R-:W-:Y:S01]  /*4670*/  ISETP.GE.AND P3, PT, R136, RZ, PT ;  /* 0x000000ff8800720c */ /* 0x000fe20003f66270 */
[----:B------:R-:W-:-:S02]  /*4680*/  IMAD.MOV.U32 R98, RZ, RZ, R60 ;  /* 0x000000ffff627224 */ /* 0x000fc400078e003c */
[----:B------:R-:W-:-:S06]  /*4690*/  IMAD.MOV.U32 R99, RZ, RZ, R59 ;  /* 0x000000ffff637224 */ /* 0x000fcc00078e003b */
[----:B------:R-:W-:Y:S01]  /*46a0*/  @!P5 IMAD.IADD R58, R58, 0x1, -R4 ;  /* 0x000000013a3ad824 */ /* 0x000fe200078e0a04 */
[----:B------:R-:W-:Y:S01]  /*46b0*/  ISETP.GT.U32.AND P5, PT, R4, R54, PT ;  /* 0x000000360400720c */ /* 0x000fe20003fa4070 */
[----:B------:R-:W-:Y:S01]  /*46c0*/  @!P4 IMAD.MOV R98, RZ, RZ, -R98 ;  /* 0x000000ffff62c224 */ /* 0x000fe200078e0a62 */
[----:B------:R-:W-:Y:S01]  /*46d0*/  ISETP.GE.AND P4, PT, R135, RZ, PT ;  /* 0x000000ff8700720c */ /* 0x000fe20003f86270 */
[----:B------:R-:W-:Y:S02]  /*46e0*/  @!P3 IMAD.MOV R99, RZ, RZ, -R99 ;  /* 0x000000ffff63b224 */ /* 0x000fe400078e0a63 */
[----:B------:R-:W-:-:S08]  /*46f0*/  IMAD.MOV.U32 R100, RZ, RZ, R58 ;  /* 0x000000ffff647224 */ /* 0x000fd000078e003a */
[----:B------:R-:W-:Y:S01]  /*4700*/  @!P5 IMAD.IADD R54, R54, 0x1, -R4 ;  /* 0x000000013636d824 */ /* 0x000fe200078e0a04 */
[----:B------:R-:W-:Y:S01]  /*4710*/  ISETP.GE.AND P5, PT, R133, RZ, PT ;  /* 0x000000ff8500720c */ /* 0x000fe20003fa6270 */
[----:B------:R-:W-:-:S03]  /*4720*/  @!P4 IMAD.MOV R100, RZ, RZ, -R100 ;  /* 0x000000ffff64c224 */ /* 0x000fc600078e0a64 */
[----:B------:R-:W-:-:S13]  /*4730*/  ISETP.GT.U32.AND P4, PT, R4, R54, PT ;  /* 0x000000360400720c */ /* 0x000fda0003f84070 */
[----:B------:R-:W-:Y:S01]  /*4740*/  @!P4 IMAD.IADD R54, R54, 0x1, -R4 ;  /* 0x000000013636c824 */ /* 0x000fe200078e0a04 */
[----:B------:R-:W-:Y:S02]  /*4750*/  ISETP.GT.U32.AND P4, PT, R4, R48, PT ;  /* 0x000000300400720c */ /* 0x000fe40003f84070 */
[----:B--2---:R-:W-:-:S13]  /*4760*/  ISETP.GE.AND P6, PT, R51, RZ, PT ;  /* 0x000000ff3300720c */ /* 0x004fda0003fc6270 */
[----:B------:R-:W-:Y:S01]  /*4770*/  @!P6 IMAD.MOV R96, RZ, RZ, -R96 ;  /* 0x000000ffff60e224 */ /* 0x000fe200078e0a60 */
[----:B------:R-:W-:-:S13]  /*4780*/  ISETP.GT.U32.AND P6, PT, R4, R57, PT ;  /* 0x000000390400720c */ /* 0x000fda0003fc4070 */
[----:B------:R-:W-:Y:S01]  /*4790*/  @!P6 IMAD.IADD R57, R57, 0x1, -R4 ;  /* 0x000000013939e824 */ /* 0x000fe200078e0a04 */
[----:B------:R-:W-:-:S13]  /*47a0*/  ISETP.GT.U32.AND P6, PT, R4, R55, PT ;  /* 0x000000370400720c */ /* 0x000fda0003fc4070 */
[----:B------:R-:W-:Y:S01]  /*47b0*/  @!P6 IMAD.IADD R55, R55, 0x1, -R4 ;  /* 0x000000013737e824 */ /* 0x000fe200078e0a04 */
[----:B---3--:R-:W-:Y:S02]  /*47c0*/  ISETP.GE.AND P2, PT, R151, RZ, PT ;  /* 0x000000ff9700720c */ /* 0x008fe40003f46270 */
[----:B------:R-:W-:-:S11]  /*47d0*/  ISETP.GT.U32.AND P6, PT, R4, R56, PT ;  /* 0x000000380400720c */ /* 0x000fd60003fc4070 */
[----:B------:R-:W-:Y:S01]  /*47e0*/  @!P2 IMAD.MOV R97, RZ, RZ, -R97 ;  /* 0x000000ffff61a224 */ /* 0x000fe200078e0a61 */
[----:B------:R-:W-:Y:S01]  /*47f0*/  ISETP.GT.U32.AND P2, PT, R4, R57, PT ;  /* 0x000000390400720c */ /* 0x000fe20003f44070 */
[----:B------:R-:W-:Y:S01]  /*4800*/  @!P6 IMAD.IADD R56, R56, 0x1, -R4 ;  /* 0x000000013838e824 */ /* 0x000fe200078e0a04 */
[C---:B------:R-:W-:Y:S02]  /*4810*/  ISETP.GT.U32.AND P6, PT, R4.reuse, R52, PT ;  /* 0x000000340400720c */ /* 0x040fe40003fc4070 */
[----:B------:R-:W-:-:S09]  /*4820*/  ISETP.GT.U32.AND P3, PT, R4, R55, PT ;  /* 0x000000370400720c */ /* 0x000fd20003f64070 */
[--C-:B------:R-:W-:Y:S01]  /*4830*/  @!P2 IMAD.IADD R57, R57, 0x1, -R4.reuse ;  /* 0x000000013939a824 */ /* 0x100fe200078e0a04 */
[----:B------:R-:W-:Y:S01]  /*4840*/  ISETP.GT.U32.AND P2, PT, R4, R53, PT ;  /* 0x000000350400720c */ /* 0x000fe20003f44070 */
[--C-:B------:R-:W-:Y:S02]  /*4850*/  @!P6 IMAD.IADD R52, R52, 0x1, -R4.reuse ;  /* 0x000000013434e824 */ /* 0x100fe400078e0a04 */
[----:B------:R-:W-:Y:S01]  /*4860*/  @!P3 IMAD.IADD R55, R55, 0x1, -R4 ;  /* 0x000000013737b824 */ /* 0x000fe200078e0a04 */
[----:B------:R-:W-:Y:S02]  /*4870*/  ISETP.GE.AND P3, PT, R134, RZ, PT ;  /* 0x000000ff8600720c */ /* 0x000fe40003f66270 */
[----:B------:R-:W-:Y:S01]  /*4880*/  ISETP.GT.U32.AND P6, PT, R4, R52, PT ;  /* 0x000000340400720c */ /* 0x000fe20003fc4070 */
[----:B------:R-:W-:-:S06]  /*4890*/  IMAD.MOV.U32 R102, RZ, RZ, R56 ;  /* 0x000000ffff667224 */ /* 0x000fcc00078e0038 */
[----:B------:R-:W-:Y:S01]  /*48a0*/  @!P2 IMAD.IADD R53, R53, 0x1, -R4 ;  /* 0x000000013535a824 */ /* 0x000fe200078e0a04 */
[----:B------:R-:W-:Y:S01]  /*48b0*/  ISETP.GE.AND P2, PT, R123, RZ, PT ;  /* 0x000000ff7b00720c */ /* 0x000fe20003f46270 */
[----:B------:R-:W-:Y:S01]  /*48c0*/  @!P5 IMAD.MOV R102, RZ, RZ, -R102 ;  /* 0x000000ffff66d224 */ /* 0x000fe200078e0a66 */
[C---:B------:R-:W-:Y:S01]  /*48d0*/  ISETP.GT.U32.AND P5, PT, R4.reuse, R49, PT ;  /* 0x000000310400720c */ /* 0x040fe20003fa4070 */
[----:B------:R-:W-:Y:S02]  /*48e0*/  IMAD.MOV.U32 R136, RZ, RZ, R57 ;  /* 0x000000ffff887224 */ /* 0x000fe400078e0039 */
[----:B------:R-:W-:Y:S02]  /*48f0*/  IMAD.MOV.U32 R135, RZ, RZ, R55 ;  /* 0x000000ffff877224 */ /* 0x000fe400078e0037 */
[----:B------:R-:W-:Y:S01]  /*4900*/  @!P3 IMAD.MOV R136, RZ, RZ, -R136 ;  /* 0x000000ffff88b224 */ /* 0x000fe200078e0a88 */
[----:B------:R-:W-:Y:S01]  /*4910*/  ISETP.GT.U32.AND P3, PT, R4, R53, PT ;  /* 0x000000350400720c */ /* 0x000fe20003f64070 */
[----:B------:R-:W-:Y:S01]  /*4920*/  @!P6 IMAD.IADD R52, R52, 0x1, -R4 ;  /* 0x000000013434e824 */ /* 0x000fe200078e0a04 */
[----:B------:R-:W-:-:S03]  /*4930*/  ISETP.GT.U32.AND P6, PT, R4, R47, PT ;  /* 0x0000002f0400720c */ /* 0x000fc60003fc4070 */
[----:B------:R-:W-:Y:S01]  /*4940*/  @!P2 IMAD.MOV R135, RZ, RZ, -R135 ;  /* 0x000000ffff87a224 */ /* 0x000fe200078e0a87 */
[----:B------:R-:W-:Y:S01]  /*4950*/  ISETP.GE.AND P2, PT, R132, RZ, PT ;  /* 0x000000ff8400720c */ /* 0x000fe20003f46270 */
[--C-:B------:R-:W-:Y:S01]  /*4960*/  @!P5 IMAD.IADD R49, R49, 0x1, -R4.reuse ;  /* 0x000000013131d824 */ /* 0x100fe200078e0a04 */
[----:B------:R-:W-:Y:S01]  /*4970*/  ISETP.GT.U32.AND P5, PT, R4, R46, PT ;  /* 0x0000002e0400720c */ /* 0x000fe20003fa4070 */
[----:B------:R-:W-:Y:S01]  /*4980*/  @!P4 IMAD.IADD R48, R48, 0x1, -R4 ;  /* 0x000000013030c824 */ /* 0x000fe200078e0a04 */
[----:B------:R-:W-:Y:S01]  /*4990*/  ISETP.GE.AND P4, PT, R105, RZ, PT ;  /* 0x000000ff6900720c */ /* 0x000fe20003f86270 */
[----:B------:R-:W-:Y:S02]  /*49a0*/  IMAD.MOV.U32 R134, RZ, RZ, R54 ;  /* 0x000000ffff867224 */ /* 0x000fe400078e0036 */
[--C-:B------:R-:W-:Y:S01]  /*49b0*/  @!P3 IMAD.IADD R53, R53, 0x1, -R4.reuse ;  /* 0x000000013535b824 */ /* 0x100fe200078e0a04 */
[----:B------:R-:W-:Y:S01]  /*49c0*/  ISETP.GE.AND P3, PT, R131, RZ, PT ;  /* 0x000000ff8300720c */ /* 0x000fe20003f66270 */
[----:B------:R-:W-:Y:S01]  /*49d0*/  @!P6 IMAD.IADD R47, R47, 0x1, -R4 ;  /* 0x000000012f2fe824 */ /* 0x000fe200078e0a04 */
[----:B------:R-:W-:Y:S01]  /*49e0*/  ISETP.GT.U32.AND P6, PT, R4, R49, PT ;  /* 0x000000310400720c */ /* 0x000fe20003fc4070 */
[----:B------:R-:W-:-:S02]  /*49f0*/  IMAD.MOV.U32 R133, RZ, RZ, R52 ;  /* 0x000000ffff857224 */ /* 0x000fc400078e0034 */
[----:B------:R-:W-:Y:S01]  /*4a00*/  @!P2 IMAD.MOV R134, RZ, RZ, -R134 ;  /* 0x000000ffff86a224 */ /* 0x000fe200078e0a86 */
[----:B------:R-:W-:Y:S01]  /*4a10*/  ISETP.GT.U32.AND P2, PT, R4, R48, PT ;  /* 0x000000300400720c */ /* 0x000fe20003f44070 */
[--C-:B------:R-:W-:Y:S01]  /*4a20*/  @!P5 IMAD.IADD R46, R46, 0x1, -R4.reuse ;  /* 0x000000012e2ed824 */ /* 0x100fe200078e0a04 */
[C---:B------:R-:W-:Y:S01]  /*4a30*/  ISETP.GT.U32.AND P5, PT, R4.reuse, R47, PT ;  /* 0x0000002f0400720c */ /* 0x040fe20003fa4070 */
[----:B------:R-:W-:Y:S02]  /*4a40*/  IMAD.MOV.U32 R105, RZ, RZ, R53 ;  /* 0x000000ffff697224 */ /* 0x000fe400078e0035 */
[----:B------:R-:W-:Y:S01]  /*4a50*/  @!P4 IMAD.MOV R133, RZ, RZ, -R133 ;  /* 0x000000ffff85c224 */ /* 0x000fe200078e0a85 */
[C---:B------:R-:W-:Y:S01]  /*4a60*/  ISETP.GT.U32.AND P4, PT, R4.reuse, R45, PT ;  /* 0x0000002d0400720c */ /* 0x040fe20003f84070 */
[----:B------:R-:W-:Y:S01]  /*4a70*/  @!P3 IMAD.MOV R105, RZ, RZ, -R105 ;  /* 0x000000ffff69b224 */ /* 0x000fe200078e0a69 */
[C---:B------:R-:W-:Y:S01]  /*4a80*/  ISETP.GT.U32.AND P3, PT, R4.reuse, R46, PT ;  /* 0x0000002e0400720c */ /* 0x040fe20003f64070 */
[----:B------:R-:W-:Y:S01]  /*4a90*/  @!P6 IMAD.IADD R49, R49, 0x1, -R4 ;  /* 0x000000013131e824 */ /* 0x000fe200078e0a04 */
[----:B------:R-:W-:-:S03]  /*4aa0*/  ISETP.GT.U32.AND P6, PT, R4, R44, PT ;  /* 0x0000002c0400720c */ /* 0x000fc60003fc4070 */
[--C-:B------:R-:W-:Y:S01]  /*4ab0*/  @!P2 IMAD.IADD R48, R48, 0x1, -R4.reuse ;  /* 0x000000013030a824 */ /* 0x100fe200078e0a04 */
[----:B------:R-:W-:Y:S01]  /*4ac0*/  ISETP.GT.U32.AND P2, PT, R4, R43, PT ;  /* 0x0000002b0400720c */ /* 0x000fe20003f44070 */
[----:B------:R-:W-:Y:S01]  /*4ad0*/  @!P5 IMAD.IADD R47, R47, 0x1, -R4 ;  /* 0x000000012f2fd824 */ /* 0x000fe200078e0a04 */
[----:B------:R-:W-:-:S03]  /*4ae0*/  ISETP.GE.AND P5, PT, R130, RZ, PT ;  /* 0x000000ff8200720c */ /* 0x000fc60003fa6270 */
[--C-:B------:R-:W-:Y:S01]  /*4af0*/  @!P4 IMAD.IADD R45, R45, 0x1, -R4.reuse ;  /* 0x000000012d2dc824 */ /* 0x100fe200078e0a04 */
[----:B------:R-:W-:Y:S01]  /*4b00*/  ISETP.GE.AND P4, PT, R113, RZ, PT ;  /* 0x000000ff7100720c */ /* 0x000fe20003f86270 */
[--C-:B------:R-:W-:Y:S01]  /*4b10*/  @!P3 IMAD.IADD R46, R46, 0x1, -R4.reuse ;  /* 0x000000012e2eb824 */ /* 0x100fe200078e0a04 */
[----:B------:R-:W-:Y:S01]  /*4b20*/  ISETP.GE.AND P3, PT, R122, RZ, PT ;  /* 0x000000ff7a00720c */ /* 0x000fe20003f66270 */
[--C-:B------:R-:W-:Y:S01]  /*4b30*/  @!P6 IMAD.IADD R44, R44, 0x1, -R4.reuse ;  /* 0x000000012c2ce824 */ /* 0x100fe200078e0a04 */
[----:B------:R-:W-:Y:S01]  /*4b40*/  ISETP.GE.AND P6, PT, R108, RZ, PT ;  /* 0x000000ff6c00720c */ /* 0x000fe20003fc6270 */
[----:B------:R-:W-:Y:S02]  /*4b50*/  IMAD.MOV.U32 R132, RZ, RZ, R49 ;  /* 0x000000ffff847224 */ /* 0x000fe400078e0031 */
[----:B------:R-:W-:Y:S02]  /*4b60*/  @!P2 IMAD.IADD R43, R43, 0x1, -R4 ;  /* 0x000000012b2ba824 */ /* 0x000fe400078e0a04 */
[----:B------:R-:W-:-:S02]  /*4b70*/  IMAD.MOV.U32 R131, RZ, RZ, R47 ;  /* 0x000000ffff837224 */ /* 0x000fc400078e002f */
[----:B------:R-:W-:Y:S01]  /*4b80*/  @!P5 IMAD.MOV R132, RZ, RZ, -R132 ;  /* 0x000000ffff84d224 */ /* 0x000fe200078e0a84 */
[C---:B------:R-:W-:Y:S01]  /*4b90*/  ISETP.GT.U32.AND P5, PT, R4.reuse, R43, PT ;  /* 0x0000002b0400720c */ /* 0x040fe20003fa4070 */
[----:B------:R-:W-:Y:S02]  /*4ba0*/  IMAD.MOV.U32 R108, RZ, RZ, R48 ;  /* 0x000000ffff6c7224 */ /* 0x000fe400078e0030 */
[----:B------:R-:W-:Y:S02]  /*4bb0*/  IMAD.MOV.U32 R130, RZ, RZ, R46 ;  /* 0x000000ffff827224 */ /* 0x000fe400078e002e */
[----:B------:R-:W-:Y:S01]  /*4bc0*/  @!P4 IMAD.MOV R131, RZ, RZ, -R131 ;  /* 0x000000ffff83c224 */ /* 0x000fe200078e0a83 */
[C---:B------:R-:W-:Y:S01]  /*4bd0*/  ISETP.GT.U32.AND P4, PT, R4.reuse, R42, PT ;  /* 0x0000002a0400720c */ /* 0x040fe20003f84070 */
[----:B------:R-:W-:Y:S01]  /*4be0*/  @!P3 IMAD.MOV R108, RZ, RZ, -R108 ;  /* 0x000000ffff6cb224 */ /* 0x000fe200078e0a6c */
[C---:B------:R-:W-:Y:S01]  /*4bf0*/  ISETP.GT.U32.AND P3, PT, R4.reuse, R44, PT ;  /* 0x0000002c0400720c */ /* 0x040fe20003f64070 */
[----:B------:R-:W-:Y:S01]  /*4c00*/  @!P6 IMAD.MOV R130, RZ, RZ, -R130 ;  /* 0x000000ffff82e224 */ /* 0x000fe200078e0a82 */
[----:B------:R-:W-:-:S03]  /*4c10*/  ISETP.GT.U32.AND P6, PT, R4, R41, PT ;  /* 0x000000290400720c */ /* 0x000fc60003fc4070 */
[----:B------:R-:W-:Y:S01]  /*4c20*/  @!P5 IMAD.IADD R43, R43, 0x1, -R4 ;  /* 0x000000012b2bd824 */ /* 0x000fe200078e0a04 */
[----:B------:R-:W-:-:S05]  /*4c30*/  ISETP.GE.AND P5, PT, R128, RZ, PT ;  /* 0x000000ff8000720c */ /* 0x000fca0003fa6270 */
[--C-:B------:R-:W-:Y:S02]  /*4c40*/  @!P4 IMAD.IADD R42, R42, 0x1, -R4.reuse ;  /* 0x000000012a2ac824 */ /* 0x100fe400078e0a04 */
[--C-:B------:R-:W-:Y:S02]  /*4c50*/  @!P3 IMAD.IADD R44, R44, 0x1, -R4.reuse ;  /* 0x000000012c2cb824 */ /* 0x100fe400078e0a04 */
[----:B------:R-:W-:Y:S01]  /*4c60*/  @!P6 IMAD.IADD R41, R41, 0x1, -R4 ;  /* 0x000000012929e824 */ /* 0x000fe200078e0a04 */
[----:B------:R-:W-:Y:S02]  /*4c70*/  ISETP.GT.U32.AND P6, PT, R4, R42, PT ;  /* 0x0000002a0400720c */ /* 0x000fe40003fc4070 */
[----:B------:R-:W-:Y:S01]  /*4c80*/  ISETP.GE.AND P3, PT, R129, RZ, PT ;  /* 0x000000ff8100720c */ /* 0x000fe20003f66270 */
[----:B------:R-:W-:-:S04]  /*4c90*/  IMAD.MOV.U32 R129, RZ, RZ, R44 ;  /* 0x000000ffff817224 */ /* 0x000fc800078e002c */
[----:B------:R-:W-:Y:S01]  /*4ca0*/  @!P5 IMAD.MOV R129, RZ, RZ, -R129 ;  /* 0x000000ffff81d224 */ /* 0x000fe200078e0a81 */
[C---:B------:R-:W-:Y:S02]  /*4cb0*/  ISETP.GT.U32.AND P5, PT, R4.reuse, R38, PT ;  /* 0x000000260400720c */ /* 0x040fe40003fa4070 */
[----:B------:R-:W-:-:S03]  /*4cc0*/  ISETP.GT.U32.AND P2, PT, R4, R45, PT ;  /* 0x0000002d0400720c */ /* 0x000fc60003f44070 */
[----:B------:R-:W-:Y:S01]  /*4cd0*/  @!P6 IMAD.IADD R42, R42, 0x1, -R4 ;  /* 0x000000012a2ae824 */ /* 0x000fe200078e0a04 */
[----:B------:R-:W-:-:S07]  /*4ce0*/  ISETP.GE.AND P6, PT, R127, RZ, PT ;  /* 0x000000ff7f00720c */ /* 0x000fce0003fc6270 */
[----:B------:R-:W-:Y:S01]  /*4cf0*/  @!P5 IMAD.IADD R38, R38, 0x1, -R4 ;  /* 0x000000012626d824 */ /* 0x000fe200078e0a04 */
[----:B------:R-:W-:Y:S01]  /*4d00*/  ISETP.GE.AND P5, PT, R112, RZ, PT ;  /* 0x000000ff7000720c */ /* 0x000fe20003fa6270 */
[----:B------:R-:W-:Y:S02]  /*4d10*/  IMAD.MOV.U32 R112, RZ, RZ, R42 ;  /* 0x000000ffff707224 */ /* 0x000fe400078e002a */
[----:B------:R-:W-:Y:S01]  /*4d20*/  @!P2 IMAD.IADD R45, R45, 0x1, -R4 ;  /* 0x000000012d2da824 */ /* 0x000fe200078e0a04 */
[C---:B------:R-:W-:Y:S01]  /*4d30*/  ISETP.GT.U32.AND P2, PT, R4.reuse, R39, PT ;  /* 0x000000270400720c */ /* 0x040fe20003f44070 */
[----:B------:R-:W-:Y:S01]  /*4d40*/  @!P6 IMAD.MOV R112, RZ, RZ, -R112 ;  /* 0x000000ffff70e224 */ /* 0x000fe200078e0a70 */
[----:B------:R-:W-:Y:S02]  /*4d50*/  ISETP.GT.U32.AND P6, PT, R4, R38, PT ;  /* 0x000000260400720c */ /* 0x000fe40003fc4070 */
[----:B------:R-:W-:Y:S01]  /*4d60*/  ISETP.GE.AND P4, PT, R111, RZ, PT ;  /* 0x000000ff6f00720c */ /* 0x000fe20003f86270 */
[----:B------:R-:W-:-:S04]  /*4d70*/  IMAD.MOV.U32 R111, RZ, RZ, R45 ;  /* 0x000000ffff6f7224 */ /* 0x000fc800078e002d */
[----:B------:R-:W-:-:S04]  /*4d80*/  @!P3 IMAD.MOV R111, RZ, RZ, -R111 ;  /* 0x000000ffff6fb224 */ /* 0x000fc800078e0a6f */
[--C-:B------:R-:W-:Y:S02]  /*4d90*/  @!P2 IMAD.IADD R39, R39, 0x1, -R4.reuse ;  /* 0x000000012727a824 */ /* 0x100fe400078e0a04 */
[----:B------:R-:W-:Y:S01]  /*4da0*/  @!P6 IMAD.IADD R38, R38, 0x1, -R4 ;  /* 0x000000012626e824 */ /* 0x000fe200078e0a04 */
[C---:B------:R-:W-:Y:S02]  /*4db0*/  ISETP.GT.U32.AND P6, PT, R4.reuse, R34, PT ;  /* 0x000000220400720c */ /* 0x040fe40003fc4070 */
[C---:B------:R-:W-:Y:S02]  /*4dc0*/  ISETP.GT.U32.AND P3, PT, R4.reuse, R39, PT ;  /* 0x000000270400720c */ /* 0x040fe40003f64070 */
[----:B------:R-:W-:Y:S02]  /*4dd0*/  ISETP.GT.U32.AND P2, PT, R4, R41, PT ;  /* 0x000000290400720c */ /* 0x000fe40003f44070 */
[----:B------:R-:W-:-:S07]  /*4de0*/  LOP3.LUT R165, R0, 0xe4, RZ, 0xfc, !PT ;  /* 0x000000e400a57812 */ /* 0x000fce00078efcff */
[--C-:B------:R-:W-:Y:S02]  /*4df0*/  @!P6 IMAD.IADD R34, R34, 0x1, -R4.reuse ;  /* 0x000000012222e824 */ /* 0x100fe400078e0a04 */
[--C-:B------:R-:W-:Y:S01]  /*4e00*/  @!P3 IMAD.IADD R39, R39, 0x1, -R4.reuse ;  /* 0x000000012727b824 */ /* 0x100fe200078e0a04 */
[----:B------:R-:W-:Y:S02]  /*4e10*/  ISETP.GE.AND P3, PT, R126, RZ, PT ;  /* 0x000000ff7e00720c */ /* 0x000fe40003f66270 */
[----:B------:R-:W-:Y:S02]  /*4e20*/  ISETP.GT.U32.AND P6, PT, R4, R34, PT ;  /* 0x000000220400720c */ /* 0x000fe40003fc4070 */
[C---:B------:R-:W-:Y:S02]  /*4e30*/  LOP3.LUT R163, R0.reuse, 0xe8, RZ, 0xfc, !PT ;  /* 0x000000e800a37812 */ /* 0x040fe400078efcff */
[C---:B------:R-:W-:Y:S01]  /*4e40*/  LOP3.LUT R85, R0.reuse, 0xea, RZ, 0xfc, !PT ;  /* 0x000000ea00557812 */ /* 0x040fe200078efcff */
[----:B------:R-:W-:Y:S01]  /*4e50*/  @!P2 IMAD.IADD R41, R41, 0x1, -R4 ;  /* 0x000000012929a824 */ /* 0x000fe200078e0a04 */
[C---:B------:R-:W-:Y:S01]  /*4e60*/  LOP3.LUT R162, R0.reuse, 0xec, RZ, 0xfc, !PT ;  /* 0x000000ec00a27812 */ /* 0x040fe200078efcff */
[----:B------:R-:W-:Y:S01]  /*4e70*/  STL [R1+0x404], R165 ;  /* 0x000404a501007387 */ /* 0x000fe20000100800 */
[----:B------:R-:W-:-:S02]  /*4e80*/  LOP3.LUT R161, R0, 0xf0, RZ, 0xfc, !PT ;  /* 0x000000f000a17812 */ /* 0x000fc400078efcff */
[C---:B------:R-:W-:Y:S01]  /*4e90*/  LOP3.LUT R160, R0.reuse, 0xf2, RZ, 0xfc, !PT ;  /* 0x000000f200a07812 */ /* 0x040fe200078efcff */
[----:B------:R-:W-:Y:S01]  /*4ea0*/  STL [R1+0x400], R163 ;  /* 0x000400a301007387 */ /* 0x000fe20000100800 */
[C---:B------:R-:W-:Y:S01]  /*4eb0*/  LOP3.LUT R123, R0.reuse, 0xf4, RZ, 0xfc, !PT ;  /* 0x000000f4007b7812 */ /* 0x040fe200078efcff */
[----:B------:R-:W-:Y:S01]  /*4ec0*/  IMAD.MOV.U32 R127, RZ, RZ, R41 ;  /* 0x000000ffff7f7224 */ /* 0x000fe200078e0029 */
[C---:B------:R-:W-:Y:S01]  /*4ed0*/  LOP3.LUT R122, R0.reuse, 0xf8, RZ, 0xfc, !PT ;  /* 0x000000f8007a7812 */ /* 0x040fe200078efcff */
[----:B------:R-:W-:Y:S01]  /*4ee0*/  STL [R1+0x3fc], R85 ;  /* 0x0003fc5501007387 */ /* 0x000fe20000100800 */
[----:B------:R-:W-:-:S03]  /*4ef0*/  LOP3.LUT R164, R0, 0xfa, RZ, 0xfc, !PT ;  /* 0x000000fa00a47812 */ /* 0x000fc600078efcff */
[----:B------:R-:W-:Y:S01]  /*4f00*/  STL [R1+0x3f8], R162 ;  /* 0x0003f8a201007387 */ /* 0x000fe20000100800 */
[----:B------:R-:W-:-:S03]  /*4f10*/  LOP3.LUT R157, R87, 0x6, R40, 0xfe, !PT ;  /* 0x00000006579d7812 */ /* 0x000fc600078efe28 */
[----:B------:R0:W-:Y:S01]  /*4f20*/  STL [R1+0x804], R136 ;  /* 0x0008048801007387 */ /* 0x0001e20000100800 */
[----:B------:R-:W-:Y:S01]  /*4f30*/  LOP3.LUT R150, R0, 0xfc, RZ, 0xfc, !PT ;  /* 0x000000fc00967812 */ /* 0x000fe200078efcff */
[----:B------:R-:W-:Y:S02]  /*4f40*/  @!P3 IMAD.MOV R127, RZ, RZ, -R127 ;  /* 0x000000ffff7fb224 */ /* 0x000fe400078e0a7f */
[----:B------:R1:W-:Y:S01]  /*4f50*/  STL [R1+0x3f4], R161 ;  /* 0x0003f4a101007387 */ /* 0x0003e20000100800 */
[----:B------:R-:W-:Y:S01]  /*4f60*/  ISETP.GE.AND P3, PT, R138, RZ, PT ;  /* 0x000000ff8a00720c */ /* 0x000fe20003f66270 */
[----:B------:R-:W-:Y:S02]  /*4f70*/  @!P6 IMAD.IADD R34, R34, 0x1, -R4 ;  /* 0x000000012222e824 */ /* 0x000fe400078e0a04 */
[----:B------:R2:W-:Y:S01]  /*4f80*/  STL [R1+0x3f0], R160 ;  /* 0x0003f0a001007387 */ /* 0x0005e20000100800 */
[----:B0-----:R-:W-:-:S03]  /*4f90*/  LOP3.LUT R136, R87, 0xe, R40, 0xfe, !PT ;  /* 0x0000000e57887812 */ /* 0x001fc600078efe28 */
[----:B------:R-:W-:Y:S01]  /*4fa0*/  STL [R1+0x3ec], R123 ;  /* 0x0003ec7b01007387 */ /* 0x000fe20000100800 */
[--C-:B------:R-:W-:Y:S02]  /*4fb0*/  LOP3.LUT R139, R87, 0x16, R40.reuse, 0xfe, !PT ;  /* 0x00000016578b7812 */ /* 0x100fe400078efe28 */
[----:B------:R-:W-:Y:S01]  /*4fc0*/  ISETP.GE.AND P6, PT, R137, RZ, PT ;  /* 0x000000ff8900720c */ /* 0x000fe20003fc6270 */
[----:B------:R-:W-:Y:S01]  /*4fd0*/  STL [R1+0x3e8], R122 ;  /* 0x0003e87a01007387 */ /* 0x000fe20000100800 */
[C-C-:B------:R-:W-:Y:S02]  /*4fe0*/  LOP3.LUT R138, R87.reuse, 0x1e, R40.reuse, 0xfe, !PT ;  /* 0x0000001e578a7812 */ /* 0x140fe400078efe28 */
[----:B------:R-:W-:Y:S01]  /*4ff0*/  LOP3.LUT R137, R87, 0x26, R40, 0xfe, !PT ;  /* 0x0000002657897812 */ /* 0x000fe200078efe28 */
[----:B------:R0:W-:Y:S04]  /*5000*/  STL [R1+0x3e4], R164 ;  /* 0x0003e4a401007387 */ /* 0x0001e80000100800 */
[----:B------:R-:W-:Y:S04]  /*5010*/  STL [R1+0x2f8], R157 ;  /* 0x0002f89d01007387 */ /* 0x000fe80000100800 */
[----:B------:R-:W-:Y:S04]  /*5020*/  STL [R1+0x324], R136 ;  /* 0x0003248801007387 */ /* 0x000fe80000100800 */
[----:B------:R3:W-:Y:S04]  /*5030*/  STL [R1+0x3e0], R150 ;  /* 0x0003e09601007387 */ /* 0x0007e80000100800 */
[----:B------:R-:W-:Y:S04]  /*5040*/  STL [R1+0x308], R139 ;  /* 0x0003088b01007387 */ /* 0x000fe80000100800 */
[----:B------:R4:W-:Y:S04]  /*5050*/  STL [R1+0x320], R138 ;  /* 0x0003208a01007387 */ /* 0x0009e80000100800 */
[----:B------:R0:W-:Y:S04]  /*5060*/  STL [R1+0x31c], R137 ;  /* 0x00031c8901007387 */ /* 0x0001e80000100800 */
[----:B------:R-:W2:Y:S01]  /*5070*/  LDL R51, [R1+0x4e8] ;  /* 0x0004e80001337983 */ /* 0x000ea20000100800 */
[----:B------:R-:W-:Y:S01]  /*5080*/  IMAD.MOV.U32 R128, RZ, RZ, R43 ;  /* 0x000000ffff807224 */ /* 0x000fe200078e002b */
[----:B------:R-:W-:-:S03]  /*5090*/  ISETP.GT.U32.AND P2, PT, R4, R36, PT ;  /* 0x000000240400720c */ /* 0x000fc60003f44070 */
[----:B------:R-:W-:Y:S01]  /*50a0*/  @!P4 IMAD.MOV R128, RZ, RZ, -R128 ;  /* 0x000000ffff80c224 */ /* 0x000fe200078e0a80 */
[----:B------:R-:W-:Y:S01]  /*50b0*/  ISETP.GT.U32.AND P4, PT, R4, R37, PT ;  /* 0x000000250400720c */ /* 0x000fe20003f84070 */
[----:B------:R-:W-:-:S04]  /*50c0*/  IMAD.MOV.U32 R126, RZ, RZ, R39 ;  /* 0x000000ffff7e7224 */ /* 0x000fc800078e0027 */
[----:B------:R-:W-:Y:S01]  /*50d0*/  @!P5 IMAD.MOV R126, RZ, RZ, -R126 ;  /* 0x000000ffff7ed224 */ /* 0x000fe200078e0a7e */
[----:B------:R-:W-:-:S03]  /*50e0*/  ISETP.GT.U32.AND P5, PT, R4, R35, PT ;  /* 0x000000230400720c */ /* 0x000fc60003fa4070 */
[----:B------:R-:W-:-:S04]  /*50f0*/  @!P2 IMAD.IADD R36, R36, 0x1, -R4 ;  /* 0x000000012424a824 */ /* 0x000fc800078e0a04 */
[----:B------:R-:W-:Y:S01]  /*5100*/  @!P4 IMAD.IADD R37, R37, 0x1, -R4 ;  /* 0x000000012525c824 */ /* 0x000fe200078e0a04 */
[----:B------:R-:W-:-:S04]  /*5110*/  ISETP.GT.U32.AND P2, PT, R4, R36, PT ;  /* 0x000000240400720c */ /* 0x000fc80003f44070 */
[----:B------:R-:W-:Y:S01]  /*5120*/  ISETP.GT.U32.AND P4, PT, R4, R37, PT ;  /* 0x000000250400720c */ /* 0x000fe20003f84070 */
[----:B------:R-:W-:Y:S02]  /*5130*/  @!P5 IMAD.IADD R35, R35, 0x1, -R4 ;  /* 0x000000012323d824 */ /* 0x000fe400078e0a04 */
[----:B------:R-:W-:-:S03]  /*5140*/  @!P3 IMAD.MOV R38, RZ, RZ, -R38 ;  /* 0x000000ffff26b224 */ /* 0x000fc600078e0a26 */
[----:B------:R-:W-:-:S03]  /*5150*/  ISETP.GT.U32.AND P3, PT, R4, R35, PT ;  /* 0x000000230400720c */ /* 0x000fc60003f64070 */
[----:B------:R-:W-:Y:S01]  /*5160*/  @!P2 IMAD.IADD R36, R36, 0x1, -R4 ;  /* 0x000000012424a824 */ /* 0x000fe200078e0a04 */
[----:B------:R-:W-:-:S03]  /*5170*/  ISETP.GT.U32.AND P2, PT, R4, R33, PT ;  /* 0x000000210400720c */ /* 0x000fc60003f44070 */
[----:B------:R-:W-:Y:S01]  /*5180*/  @!P4 IMAD.IADD R37, R37, 0x1, -R4 ;  /* 0x000000012525c824 */ /* 0x000fe200078e0a04 */
[----:B------:R-:W-:-:S03]  /*5190*/  ISETP.GE.AND P4, PT, R125, RZ, PT ;  /* 0x000000ff7d00720c */ /* 0x000fc60003f86270 */
[----:B------:R-:W-:Y:S02]  /*51a0*/  IMAD.MOV.U32 R125, RZ, RZ, R37 ;  /* 0x000000ffff7d7224 */ /* 0x000fe400078e0025 */
[----:B------:R-:W-:Y:S01]  /*51b0*/  @!P3 IMAD.IADD R35, R35, 0x1, -R4 ;  /* 0x000000012323b824 */ /* 0x000fe200078e0a04 */
[----:B------:R-:W-:-:S03]  /*51c0*/  ISETP.GT.U32.AND P3, PT, R4, R30, PT ;  /* 0x0000001e0400720c */ /* 0x000fc60003f64070 */
[----:B------:R-:W-:-:S04]  /*51d0*/  @!P2 IMAD.IADD R33, R33, 0x1, -R4 ;  /* 0x000000012121a824 */ /* 0x000fc800078e0a04 */
[----:B------:R-:W-:Y:S01]  /*51e0*/  @!P4 IMAD.MOV R125, RZ, RZ, -R125 ;  /* 0x000000ffff7dc224 */ /* 0x000fe200078e0a7d */
[C---:B------:R-:W-:Y:S02]  /*51f0*/  ISETP.GT.U32.AND P4, PT, R4.reuse, R32, PT ;  /* 0x000000200400720c */ /* 0x040fe40003f84070 */
[----:B------:R-:W-:-:S03]  /*5200*/  ISETP.GT.U32.AND P2, PT, R4, R33, PT ;  /* 0x000000210400720c */ /* 0x000fc60003f44070 */
[----:B------:R-:W-:Y:S02]  /*5210*/  @!P3 IMAD.IADD R30, R30, 0x1, -R4 ;  /* 0x000000011e1eb824 */ /* 0x000fe400078e0a04 */
[----:B------:R-:W-:-:S03]  /*5220*/  @!P6 IMAD.MOV R35, RZ, RZ, -R35 ;  /* 0x000000ffff23e224 */ /* 0x000fc600078e0a23 */
[----:B------:R-:W-:-:S03]  /*5230*/  ISETP.GT.U32.AND P6, PT, R4, R30, PT ;  /* 0x0000001e0400720c */ /* 0x000fc60003fc4070 */
[--C-:B------:R-:W-:Y:S01]  /*5240*/  @!P4 IMAD.IADD R32, R32, 0x1, -R4.reuse ;  /* 0x000000012020c824 */ /* 0x100fe200078e0a04 */
[----:B------:R-:W-:Y:S01]  /*5250*/  ISETP.GE.AND P4, PT, R120, RZ, PT ;  /* 0x000000ff7800720c */ /* 0x000fe20003f86270 */
[----:B------:R-:W-:-:S04]  /*5260*/  @!P2 IMAD.IADD R33, R33, 0x1, -R4 ;  /* 0x000000012121a824 */ /* 0x000fc800078e0a04 */
[----:B------:R-:W-:-:S04]  /*5270*/  IMAD.MOV.U32 R120, RZ, RZ, R33 ;  /* 0x000000ffff787224 */ /* 0x000fc800078e0021 */
[----:B------:R-:W-:Y:S01]  /*5280*/  @!P6 IMAD.IADD R30, R30, 0x1, -R4 ;  /* 0x000000011e1ee824 */ /* 0x000fe200078e0a04 */
[----:B------:R-:W-:-:S03]  /*5290*/  ISETP.GT.U32.AND P6, PT, R4, R27, PT ;  /* 0x0000001b0400720c */ /* 0x000fc60003fc4070 */
[----:B------:R-:W-:Y:S01]  /*52a0*/  @!P4 IMAD.MOV R120, RZ, RZ, -R120 ;  /* 0x000000ffff78c224 */ /* 0x000fe200078e0a78 */
[----:B------:R-:W-:Y:S02]  /*52b0*/  ISETP.GT.U32.AND P4, PT, R4, R29, PT ;  /* 0x0000001d0400720c */ /* 0x000fe40003f84070 */
[----:B------:R-:W-:-:S07]  /*52c0*/  ISETP.GE.AND P2, PT, R121, RZ, PT ;  /* 0x000000ff7900720c */ /* 0x000fce0003f46270 */
[----:B------:R-:W-:-:S04]  /*52d0*/  @!P6 IMAD.IADD R27, R27, 0x1, -R4 ;  /* 0x000000011b1be824 */ /* 0x000fc800078e0a04 */
[----:B------:R-:W-:Y:S01]  /*52e0*/  @!P4 IMAD.IADD R29, R29, 0x1, -R4 ;  /* 0x000000011d1dc824 */ /* 0x000fe200078e0a04 */
[----:B------:R-:W-:Y:S02]  /*52f0*/  ISETP.GE.AND P4, PT, R118, RZ, PT ;  /* 0x000000ff7600720c */ /* 0x000fe40003f86270 */
[----:B------:R-:W-:Y:S01]  /*5300*/  ISETP.GT.U32.AND P6, PT, R4, R27, PT ;  /* 0x0000001b0400720c */ /* 0x000fe20003fc4070 */
[----:B------:R-:W-:Y:S02]  /*5310*/  IMAD.MOV.U32 R118, RZ, RZ, R30 ;  /* 0x000000ffff767224 */ /* 0x000fe400078e001e */
[----:B------:R-:W-:-:S04]  /*5320*/  IMAD.MOV.U32 R121, RZ, RZ, R34 ;  /* 0x000000ffff797224 */ /* 0x000fc800078e0022 */
[----:B------:R-:W-:Y:S01]  /*5330*/  @!P2 IMAD.MOV R121, RZ, RZ, -R121 ;  /* 0x000000ffff79a224 */ /* 0x000fe200078e0a79 */
[----:B------:R-:W-:-:S03]  /*5340*/  ISETP.GE.AND P2, PT, R156, RZ, PT ;  /* 0x000000ff9c00720c */ /* 0x000fc60003f46270 */
[----:B------:R-:W-:Y:S01]  /*5350*/  @!P4 IMAD.MOV R118, RZ, RZ, -R118 ;  /* 0x000000ffff76c224 */ /* 0x000fe200078e0a76 */
[----:B------:R-:W-:Y:S01]  /*5360*/  ISETP.GT.U32.AND P4, PT, R4, R25, PT ;  /* 0x000000190400720c */ /* 0x000fe20003f84070 */
[----:B------:R-:W-:Y:S01]  /*5370*/  @!P6 IMAD.IADD R27, R27, 0x1, -R4 ;  /* 0x000000011b1be824 */ /* 0x000fe200078e0a04 */
[----:B------:R-:W-:Y:S02]  /*5380*/  ISETP.GE.AND P6, PT, R155, RZ, PT ;  /* 0x000000ff9b00720c */ /* 0x000fe40003fc6270 */
[C-C-:B------:R-:W-:Y:S02]  /*5390*/  LOP3.LUT R156, R87.reuse, 0x2e, R40.reuse, 0xfe, !PT ;  /* 0x0000002e579c7812 */ /* 0x140fe400078efe28 */
[C-C-:B------:R-:W-:Y:S02]  /*53a0*/  LOP3.LUT R155, R87.reuse, 0x36, R40.reuse, 0xfe, !PT ;  /* 0x00000036579b7812 */ /* 0x140fe400078efe28 */
[----:B------:R-:W-:Y:S01]  /*53b0*/  LOP3.LUT R151, R87, 0x3e, R40, 0xfe, !PT ;  /* 0x0000003e57977812 */ /* 0x000fe200078efe28 */
[----:B------:R-:W-:Y:S04]  /*53c0*/  STL [R1+0x318], R156 ;  /* 0x0003189c01007387 */ /* 0x000fe80000100800 */
[----:B------:R-:W-:Y:S04]  /*53d0*/  STL [R1+0x314], R155 ;  /* 0x0003149b01007387 */ /* 0x000fe80000100800 */
[----:B------:R0:W-:Y:S01]  /*53e0*/  STL [R1+0x30c], R151 ;  /* 0x00030c9701007387 */ /* 0x0001e20000100800 */
[----:B------:R-:W-:-:S03]  /*53f0*/  @!P4 IMAD.IADD R25, R25, 0x1, -R4 ;  /* 0x000000011919c824 */ /* 0x000fc600078e0a04 */
[----:B------:R-:W3:Y:S01]  /*5400*/  LDL R159, [R1+0x4c4] ;  /* 0x0004c400019f7983 */ /* 0x000ee20000100800 */
[----:B------:R-:W-:Y:S01]  /*5410*/  ISETP.GE.AND P4, PT, R116, RZ, PT ;  /* 0x000000ff7400720c */ /* 0x000fe20003f86270 */
[----:B------:R-:W-:-:S12]  /*5420*/  IMAD.MOV.U32 R116, RZ, RZ, R27 ;  /* 0x000000ffff747224 */ /* 0x000fd800078e001b */
[----:B------:R-:W-:Y:S01]  /*5430*/  @!P4 IMAD.MOV R116, RZ, RZ, -R116 ;  /* 0x000000ffff74c224 */ /* 0x000fe200078e0a74 */
[----:B------:R-:W-:Y:S01]  /*5440*/  ISETP.GE.AND P5, PT, R124, RZ, PT ;  /* 0x000000ff7c00720c */ /* 0x000fe20003fa6270 */
[----:B------:R-:W-:Y:S01]  /*5450*/  IMAD.MOV.U32 R124, RZ, RZ, R36 ;  /* 0x000000ffff7c7224 */ /* 0x000fe200078e0024 */
[----:B--2---:R-:W-:Y:S02]  /*5460*/  ISETP.GE.AND P4, PT, R51, RZ, PT ;  /* 0x000000ff3300720c */ /* 0x004fe40003f86270 */
[----:B------:R-:W2:Y:S09]  /*5470*/  LDL R51, [R1+0x4bc] ;  /* 0x0004bc0001337983 */ /* 0x000eb20000100800 */
[----:B------:R-:W-:Y:S01]  /*5480*/  @!P5 IMAD.MOV R124, RZ, RZ, -R124 ;  /* 0x000000ffff7cd224 */ /* 0x000fe200078e0a7c */
[----:B------:R-:W-:-:S13]  /*5490*/  ISETP.GT.U32.AND P5, PT, R4, R31, PT ;  /* 0x0000001f0400720c */ /* 0x000fda0003fa4070 */
[----:B------:R-:W-:-:S05]  /*54a0*/  @!P5 IMAD.IADD R31, R31, 0x1, -R4 ;  /* 0x000000011f1fd824 */ /* 0x000fca00078e0a04 */
[C---:B------:R-:W-:Y:S02]  /*54b0*/  ISETP.GT.U32.AND P3, PT, R4.reuse, R31, PT ;  /* 0x0000001f0400720c */ /* 0x040fe40003f64070 */
[----:B------:R-:W-:-:S11]  /*54c0*/  ISETP.GT.U32.AND P5, PT, R4, R32, PT ;  /* 0x000000200400720c */ /* 0x000fd60003fa4070 */
[--C-:B------:R-:W-:Y:S01]  /*54d0*/  @!P3 IMAD.IADD R31, R31, 0x1, -R4.reuse ;  /* 0x000000011f1fb824 */ /* 0x100fe200078e0a04 */
[----:B------:R-:W-:Y:S01]  /*54e0*/  ISETP.GT.U32.AND P3, PT, R4, R28, PT ;  /* 0x0000001c0400720c */ /* 0x000fe20003f64070 */
[----:B------:R-:W-:-:S04]  /*54f0*/  @!P5 IMAD.IADD R32, R32, 0x1, -R4 ;  /* 0x000000012020d824 */ /* 0x000fc800078e0a04 */
[----:B------:R-:W-:-:S08]  /*5500*/  @!P2 IMAD.MOV R32, RZ, RZ, -R32 ;  /* 0x000000ffff20a224 */ /* 0x000fd000078e0a20 */
[----:B------:R-:W-:-:S05]  /*5510*/  @!P3 IMAD.IADD R28, R28, 0x1, -R4 ;  /* 0x000000011c1cb824 */ /* 0x000fca00078e0a04 */
[C---:B------:R-:W-:Y:S02]  /*5520*/  ISETP.GT.U32.AND P2, PT, R4.reuse, R28, PT ;  /* 0x0000001c0400720c */ /* 0x040fe40003f44070 */
[----:B------:R-:W-:Y:S02]  /*5530*/  ISETP.GT.U32.AND P3, PT, R4, R29, PT ;  /* 0x0000001d0400720c */ /* 0x000fe40003f64070 */
[----:B------:R-:W-:-:S09]  /*5540*/  ISETP.GE.AND P5, PT, R119, RZ, PT ;  /* 0x000000ff7700720c */ /* 0x000fd20003fa6270 */
[--C-:B------:R-:W-:Y:S01]  /*5550*/  @!P2 IMAD.IADD R28, R28, 0x1, -R4.reuse ;  /* 0x000000011c1ca824 */ /* 0x100fe200078e0a04 */
[C---:B------:R-:W-:Y:S01]  /*5560*/  ISETP.GT.U32.AND P2, PT, R4.reuse, R23, PT ;  /* 0x000000170400720c */ /* 0x040fe20003f44070 */
[----:B------:R-:W-:Y:S02]  /*5570*/  IMAD.MOV.U32 R119, RZ, RZ, R31 ;  /* 0x000000ffff777224 */ /* 0x000fe400078e001f */
[----:B------:R-:W-:Y:S02]  /*5580*/  @!P3 IMAD.IADD R29, R29, 0x1, -R4 ;  /* 0x000000011d1db824 */ /* 0x000fe400078e0a04 */
[----:B------:R-:W-:Y:S01]  /*5590*/  @!P5 IMAD.MOV R119, RZ, RZ, -R119 ;  /* 0x000000ffff77d224 */ /* 0x000fe200078e0a77 */
[----:B------:R-:W-:Y:S01]  /*55a0*/  ISETP.GT.U32.AND P5, PT, R4, R26, PT ;  /* 0x0000001a0400720c */ /* 0x000fe20003fa4070 */
[----:B------:R-:W-:-:S06]  /*55b0*/  @!P6 IMAD.MOV R29, RZ, RZ, -R29 ;  /* 0x000000ffff1de224 */ /* 0x000fcc00078e0a1d */
[----:B------:R-:W-:-:S05]  /*55c0*/  @!P2 IMAD.IADD R23, R23, 0x1, -R4 ;  /* 0x000000011717a824 */ /* 0x000fca00078e0a04 */
[C---:B------:R-:W-:Y:S02]  /*55d0*/  ISETP.GT.U32.AND P6, PT, R4.reuse, R23, PT ;  /* 0x000000170400720c */ /* 0x040fe40003fc4070 */
[C---:B------:R-:W-:Y:S02]  /*55e0*/  ISETP.GT.U32.AND P3, PT, R4.reuse, R24, PT ;  /* 0x000000180400720c */ /* 0x040fe40003f64070 */
[----:B------:R-:W-:Y:S01]  /*55f0*/  ISETP.GT.U32.AND P2, PT, R4, R25, PT ;  /* 0x000000190400720c */ /* 0x000fe20003f44070 */
[----:B------:R-:W-:Y:S01]  /*5600*/  @!P5 IMAD.IADD R26, R26, 0x1, -R4 ;  /* 0x000000011a1ad824 */ /* 0x000fe200078e0a04 */
[----:B------:R-:W-:-:S07]  /*5610*/  ISETP.GE.AND P5, PT, R117, RZ, PT ;  /* 0x000000ff7500720c */ /* 0x000fce0003fa6270 */
[--C-:B------:R-:W-:Y:S01]  /*5620*/  @!P6 IMAD.IADD R23, R23, 0x1, -R4.reuse ;  /* 0x000000011717e824 */ /* 0x100fe200078e0a04 */
[----:B------:R-:W-:Y:S01]  /*5630*/  ISETP.GT.U32.AND P6, PT, R4, R20, PT ;  /* 0x000000140400720c */ /* 0x000fe20003fc4070 */
[----:B------:R-:W-:Y:S02]  /*5640*/  @!P3 IMAD.IADD R24, R24, 0x1, -R4 ;  /* 0x000000011818b824 */ /* 0x000fe400078e0a04 */
[----:B------:R-:W-:Y:S02]  /*5650*/  IMAD.MOV.U32 R117, RZ, RZ, R28 ;  /* 0x000000ffff757224 */ /* 0x000fe400078e001c */
[----:B------:R-:W-:Y:S01]  /*5660*/  @!P2 IMAD.IADD R25, R25, 0x1, -R4 ;  /* 0x000000011919a824 */ /* 0x000fe200078e0a04 */
[C---:B------:R-:W-:Y:S01]  /*5670*/  ISETP.GT.U32.AND P2, PT, R4.reuse, R21, PT ;  /* 0x000000150400720c */ /* 0x040fe20003f44070 */
[----:B------:R-:W-:Y:S01]  /*5680*/  @!P5 IMAD.MOV R117, RZ, RZ, -R117 ;  /* 0x000000ffff75d224 */ /* 0x000fe200078e0a75 */
[----:B------:R-:W-:-:S05]  /*5690*/  ISETP.GT.U32.AND P5, PT, R4, R24, PT ;  /* 0x000000180400720c */ /* 0x000fca0003fa4070 */
[----:B------:R-:W-:-:S05]  /*56a0*/  @!P6 IMAD.IADD R20, R20, 0x1, -R4 ;  /* 0x000000011414e824 */ /* 0x000fca00078e0a04 */
[----:B------:R-:W-:Y:S01]  /*56b0*/  ISETP.GT.U32.AND P6, PT, R4, R20, PT ;  /* 0x000000140400720c */ /* 0x000fe20003fc4070 */
[--C-:B------:R-:W-:Y:S01]  /*56c0*/  @!P2 IMAD.IADD R21, R21, 0x1, -R4.reuse ;  /* 0x000000011515a824 */ /* 0x100fe200078e0a04 */
[----:B------:R-:W-:Y:S01]  /*56d0*/  ISETP.GE.AND P2, PT, R114, RZ, PT ;  /* 0x000000ff7200720c */ /* 0x000fe20003f46270 */
[----:B------:R-:W-:Y:S01]  /*56e0*/  @!P5 IMAD.IADD R24, R24, 0x1, -R4 ;  /* 0x000000011818d824 */ /* 0x000fe200078e0a04 */
[----:B------:R-:W-:Y:S02]  /*56f0*/  ISETP.GE.AND P5, PT, R154, RZ, PT ;  /* 0x000000ff9a00720c */ /* 0x000fe40003fa6270 */
[----:B------:R-:W-:-:S05]  /*5700*/  LOP3.LUT R154, R0, 0x46, RZ, 0xfc, !PT ;  /* 0x00000046009a7812 */ /* 0x000fca00078efcff */
[----:B------:R-:W-:Y:S02]  /*5710*/  STL [R1+0x3dc], R154 ;  /* 0x0003dc9a01007387 */ /* 0x000fe40000100800 */
[----:B------:R-:W-:Y:S01]  /*5720*/  @!P6 IMAD.IADD R20, R20, 0x1, -R4 ;  /* 0x000000011414e824 */ /* 0x000fe200078e0a04 */
[----:B---3--:R-:W-:Y:S01]  /*5730*/  ISETP.GE.AND P6, PT, R159, RZ, PT ;  /* 0x000000ff9f00720c */ /* 0x008fe20003fc6270 */
[----:B------:R-:W-:Y:S01]  /*5740*/  @!P2 IMAD.MOV R23, RZ, RZ, -R23 ;  /* 0x000000ffff17a224 */ /* 0x000fe200078e0a17 */
[----:B------:R-:W3:Y:S01]  /*5750*/  LDL R159, [R1+0x4b4] ;  /* 0x0004b400019f7983 */ /* 0x000ee20000100800 */
[----:B------:R-:W-:-:S03]  /*5760*/  ISETP.GT.U32.AND P2, PT, R4, R18, PT ;  /* 0x000000120400720c */ /* 0x000fc60003f44070 */
[----:B------:R-:W4:Y:S01]  /*5770*/  LDL R145, [R1+0x4b8] ;  /* 0x0004b80001917983 */ /* 0x000f220000100800 */
[----:B------:R-:W-:Y:S01]  /*5780*/  ISETP.GT.U32.AND P3, PT, R4, R26, PT ;  /* 0x0000001a0400720c */ /* 0x000fe20003f64070 */
[----:B------:R-:W-:Y:S02]  /*5790*/  IMAD.MOV.U32 R114, RZ, RZ, R24 ;  /* 0x000000ffff727224 */ /* 0x000fe400078e0018 */
[----:B------:R-:W4:Y:S06]  /*57a0*/  LDL R147, [R1+0x4a8] ;  /* 0x0004a80001937983 */ /* 0x000f2c0000100800 */
[----:B------:R-:W-:Y:S01]  /*57b0*/  @!P2 IMAD.IADD R18, R18, 0x1, -R4 ;  /* 0x000000011212a824 */ /* 0x000fe200078e0a04 */
[----:B--2---:R-:W-:-:S02]  /*57c0*/  ISETP.GE.AND P2, PT, R51, RZ, PT ;  /* 0x000000ff3300720c */ /* 0x004fc40003f46270 */
[----:B------:R-:W2:Y:S01]  /*57d0*/  LDL R51, [R1+0x4b0] ;  /* 0x0004b00001337983 */ /* 0x000ea20000100800 */
[----:B------:R-:W-:Y:S01]  /*57e0*/  @!P3 IMAD.IADD R26, R26, 0x1, -R4 ;  /* 0x000000011a1ab824 */ /* 0x000fe200078e0a04 */
[----:B------:R-:W-:-:S13]  /*57f0*/  ISETP.GT.U32.AND P3, PT, R4, R22, PT ;  /* 0x000000160400720c */ /* 0x000fda0003f64070 */
[----:B------:R-:W-:Y:S01]  /*5800*/  @!P3 IMAD.IADD R22, R22, 0x1, -R4 ;  /* 0x000000011616b824 */ /* 0x000fe200078e0a04 */
[----:B------:R-:W-:Y:S01]  /*5810*/  ISETP.GE.AND P3, PT, R115, RZ, PT ;  /* 0x000000ff7300720c */ /* 0x000fe20003f66270 */
[----:B------:R-:W-:-:S04]  /*5820*/  IMAD.MOV.U32 R115, RZ, RZ, R25 ;  /* 0x000000ffff737224 */ /* 0x000fc800078e0019 */
[----:B------:R-:W-:Y:S01]  /*5830*/  @!P5 IMAD.MOV R115, RZ, RZ, -R115 ;  /* 0x000000ffff73d224 */ /* 0x000fe200078e0a73 */
[C---:B------:R-:W-:Y:S01]  /*5840*/  ISETP.GT.U32.AND P5, PT, R4.reuse, R21, PT ;  /* 0x000000150400720c */ /* 0x040fe20003fa4070 */
[----:B------:R-:W-:Y:S01]  /*5850*/  @!P4 IMAD.MOV R26, RZ, RZ, -R26 ;  /* 0x000000ffff1ac224 */ /* 0x000fe200078e0a1a */
[----:B------:R-:W-:-:S05]  /*5860*/  ISETP.GT.U32.AND P4, PT, R4, R22, PT ;  /* 0x000000160400720c */ /* 0x000fca0003f84070 */
[----:B------:R-:W-:Y:S01]  /*5870*/  @!P3 IMAD.MOV R114, RZ, RZ, -R114 ;  /* 0x000000ffff72b224 */ /* 0x000fe200078e0a72 */
[----:B------:R-:W-:-:S05]  /*5880*/  ISETP.GT.U32.AND P3, PT, R4, R19, PT ;  /* 0x000000130400720c */ /* 0x000fca0003f64070 */
[--C-:B------:R-:W-:Y:S01]  /*5890*/  @!P5 IMAD.IADD R21, R21, 0x1, -R4.reuse ;  /* 0x000000011515d824 */ /* 0x100fe200078e0a04 */
[----:B------:R-:W-:Y:S01]  /*58a0*/  ISETP.GT.U32.AND P5, PT, R4, R16, PT ;  /* 0x000000100400720c */ /* 0x000fe20003fa4070 */
[----:B------:R-:W-:Y:S01]  /*58b0*/  @!P4 IMAD.IADD R22, R22, 0x1, -R4 ;  /* 0x000000011616c824 */ /* 0x000fe200078e0a04 */
[----:B------:R-:W-:-:S05]  /*58c0*/  ISETP.GT.U32.AND P4, PT, R4, R17, PT ;  /* 0x000000110400720c */ /* 0x000fca0003f84070 */
[----:B------:R-:W-:Y:S01]  /*58d0*/  @!P3 IMAD.IADD R19, R19, 0x1, -R4 ;  /* 0x000000011313b824 */ /* 0x000fe200078e0a04 */
[----:B------:R-:W-:Y:S01]  /*58e0*/  ISETP.GE.AND P3, PT, R153, RZ, PT ;  /* 0x000000ff9900720c */ /* 0x000fe20003f66270 */
[----:B------:R-:W-:-:S04]  /*58f0*/  IMAD.MOV.U32 R73, RZ, RZ, R21 ;  /* 0x000000ffff497224 */ /* 0x000fc800078e0015 */
[--C-:B------:R-:W-:Y:S02]  /*5900*/  @!P5 IMAD.IADD R16, R16, 0x1, -R4.reuse ;  /* 0x000000011010d824 */ /* 0x100fe400078e0a04 */
[----:B------:R-:W-:Y:S01]  /*5910*/  @!P4 IMAD.IADD R17, R17, 0x1, -R4 ;  /* 0x000000011111c824 */ /* 0x000fe200078e0a04 */
[----:B------:R-:W-:-:S05]  /*5920*/  ISETP.GT.U32.AND P4, PT, R4, R19, PT ;  /* 0x000000130400720c */ /* 0x000fca0003f84070 */
[----:B------:R-:W-:Y:S01]  /*5930*/  @!P3 IMAD.MOV R73, RZ, RZ, -R73 ;  /* 0x000000ffff49b224 */ /* 0x000fe200078e0a49 */
[----:B------:R-:W-:Y:S02]  /*5940*/  ISETP.GT.U32.AND P3, PT, R4, R16, PT ;  /* 0x000000100400720c */ /* 0x000fe40003f64070 */
[----:B------:R-:W-:Y:S01]  /*5950*/  LOP3.LUT R153, R0, 0x4e, RZ, 0xfc, !PT ;  /* 0x0000004e00997812 */ /* 0x000fe200078efcff */
[----:B------:R-:W-:-:S04]  /*5960*/  IMAD.MOV.U32 R87, RZ, RZ, R22 ;  /* 0x000000ffff577224 */ /* 0x000fc800078e0016 */
[----:B------:R0:W-:Y:S01]  /*5970*/  STL [R1+0x3d8], R153 ;  /* 0x0003d89901007387 */ /* 0x0001e20000100800 */
[----:B------:R-:W-:Y:S01]  /*5980*/  @!P4 IMAD.IADD R19, R19, 0x1, -R4 ;  /* 0x000000011313c824 */ /* 0x000fe200078e0a04 */
[----:B------:R-:W-:Y:S01]  /*5990*/  ISETP.GT.U32.AND P4, PT, R4, R14, PT ;  /* 0x0000000e0400720c */ /* 0x000fe20003f84070 */
[----:B------:R-:W-:-:S03]  /*59a0*/  @!P6 IMAD.MOV R87, RZ, RZ, -R87 ;  /* 0x000000ffff57e224 */ /* 0x000fc600078e0a57 */
[----:B------:R-:W-:Y:S01]  /*59b0*/  @!P3 IMAD.IADD R16, R16, 0x1, -R4 ;  /* 0x000000011010b824 */ /* 0x000fe200078e0a04 */
[C---:B------:R-:W-:Y:S01]  /*59c0*/  ISETP.GT.U32.AND P6, PT, R4.reuse, R17, PT ;  /* 0x000000110400720c */ /* 0x040fe20003fc4070 */
[----:B------:R-:W-:Y:S01]  /*59d0*/  @!P2 IMAD.MOV R20, RZ, RZ, -R20 ;  /* 0x000000ffff14a224 */ /* 0x000fe200078e0a14 */
[----:B------:R-:W-:-:S06]  /*59e0*/  ISETP.GT.U32.AND P2, PT, R4, R15, PT ;  /* 0x0000000f0400720c */ /* 0x000fcc0003f44070 */
[--C-:B------:R-:W-:Y:S01]  /*59f0*/  @!P4 IMAD.IADD R14, R14, 0x1, -R4.reuse ;  /* 0x000000010e0ec824 */ /* 0x100fe200078e0a04 */
[----:B------:R-:W-:Y:S02]  /*5a00*/  ISETP.GE.AND P4, PT, R152, RZ, PT ;  /* 0x000000ff9800720c */ /* 0x000fe40003f86270 */
[----:B------:R-:W-:Y:S02]  /*5a10*/  LOP3.LUT R152, R0, 0x56, RZ, 0xfc, !PT ;  /* 0x0000005600987812 */ /* 0x000fe400078efcff */
[--C-:B------:R-:W-:Y:S02]  /*5a20*/  @!P6 IMAD.IADD R17, R17, 0x1, -R4.reuse ;  /* 0x000000011111e824 */ /* 0x100fe400078e0a04 */
[----:B------:R-:W-:Y:S01]  /*5a30*/  @!P2 IMAD.IADD R15, R15, 0x1, -R4 ;  /* 0x000000010f0fa824 */ /* 0x000fe200078e0a04 */
[----:B---3--:R-:W-:Y:S02]  /*5a40*/  ISETP.GE.AND P3, PT, R159, RZ, PT ;  /* 0x000000ff9f00720c */ /* 0x008fe40003f66270 */
[----:B------:R-:W3:Y:S01]  /*5a50*/  LDL R159, [R1+0x4a4] ;  /* 0x0004a400019f7983 */ /* 0x000ee20000100800 */
[----:B----4-:R-:W-:-:S02]  /*5a60*/  ISETP.GE.AND P6, PT, R145, RZ, PT ;  /* 0x000000ff9100720c */ /* 0x010fc40003fc6270 */
[----:B------:R-:W-:Y:S02]  /*5a70*/  LOP3.LUT R145, R0, 0x5e, RZ, 0xfc, !PT ;  /* 0x0000005e00917812 */ /* 0x000fe400078efcff */
[----:B--2---:R-:W-:Y:S02]  /*5a80*/  ISETP.GE.AND P2, PT, R51, RZ, PT ;  /* 0x000000ff3300720c */ /* 0x004fe40003f46270 */
[----:B------:R-:W2:Y:S04]  /*5a90*/  LDL R51, [R1+0x4a0] ;  /* 0x0004a00001337983 */ /* 0x000ea80000100800 */
[----:B------:R4:W-:Y:S04]  /*5aa0*/  STL [R1+0x3d4], R152 ;  /* 0x0003d49801007387 */ /* 0x0009e80000100800 */
[----:B------:R-:W-:Y:S04]  /*5ab0*/  STL [R1+0x3d0], R145 ;  /* 0x0003d09101007387 */ /* 0x000fe80000100800 */
[----:B------:R-:W4:Y:S01]  /*5ac0*/  LDL R158, [R1+0x49c] ;  /* 0x00049c00019e7983 */ /* 0x000f220000100800 */
[----:B------:R-:W-:Y:S01]  /*5ad0*/  ISETP.GT.U32.AND P5, PT, R4, R18, PT ;  /* 0x000000120400720c */ /* 0x000fe20003fa4070 */
[----:B------:R-:W-:-:S02]  /*5ae0*/  IMAD.MOV.U32 R72, RZ, RZ, R19 ;  /* 0x000000ffff487224 */ /* 0x000fc400078e0013 */
[----:B------:R-:W-:Y:S01]  /*5af0*/  @!P2 IMAD.MOV R17, RZ, RZ, -R17 ;  /* 0x000000ffff11a224 */ /* 0x000fe200078e0a11 */
[----:B------:R-:W4:Y:S01]  /*5b00*/  LDL R144, [R1+0x490] ;  /* 0x0004900001907983 */ /* 0x000f220000100800 */
[----:B------:R-:W-:Y:S01]  /*5b10*/  @!P6 IMAD.MOV R72, RZ, RZ, -R72 ;  /* 0x000000ffff48e224 */ /* 0x000fe200078e0a48 */
[----:B------:R-:W-:-:S07]  /*5b20*/  ISETP.GT.U32.AND P6, PT, R4, R15, PT ;  /* 0x0000000f0400720c */ /* 0x000fce0003fc4070 */
[----:B------:R-:W-:Y:S01]  /*5b30*/  @!P5 IMAD.IADD R18, R18, 0x1, -R4 ;  /* 0x000000011212d824 */ /* 0x000fe200078e0a04 */
[----:B------:R-:W-:-:S05]  /*5b40*/  ISETP.GT.U32.AND P5, PT, R4, R13, PT ;  /* 0x0000000d0400720c */ /* 0x000fca0003fa4070 */
[----:B------:R-:W-:Y:S01]  /*5b50*/  @!P6 IMAD.IADD R15, R15, 0x1, -R4 ;  /* 0x000000010f0fe824 */ /* 0x000fe200078e0a04 */
[----:B------:R-:W-:-:S07]  /*5b60*/  ISETP.GT.U32.AND P6, PT, R4, R11, PT ;  /* 0x0000000b0400720c */ /* 0x000fce0003fc4070 */
[----:B------:R-:W-:Y:S01]  /*5b70*/  @!P5 IMAD.IADD R13, R13, 0x1, -R4 ;  /* 0x000000010d0dd824 */ /* 0x000fe200078e0a04 */
[----:B------:R-:W-:-:S05]  /*5b80*/  ISETP.GT.U32.AND P5, PT, R4, R14, PT ;  /* 0x0000000e0400720c */ /* 0x000fca0003fa4070 */
[----:B------:R-:W-:-:S08]  /*5b90*/  @!P6 IMAD.IADD R11, R11, 0x1, -R4 ;  /* 0x000000010b0be824 */ /* 0x000fd000078e0a04 */
[----:B------:R-:W-:Y:S01]  /*5ba0*/  @!P5 IMAD.IADD R14, R14, 0x1, -R4 ;  /* 0x000000010e0ed824 */ /* 0x000fe200078e0a04 */
[C---:B------:R-:W-:Y:S02]  /*5bb0*/  ISETP.GT.U32.AND P6, PT, R4.reuse, R11, PT ;  /* 0x0000000b0400720c */ /* 0x040fe40003fc4070 */
[----:B------:R-:W-:Y:S01]  /*5bc0*/  ISETP.GT.U32.AND P2, PT, R4, R12, PT ;  /* 0x0000000c0400720c */ /* 0x000fe20003f44070 */
[----:B------:R-:W-:-:S04]  /*5bd0*/  IMAD.MOV.U32 R70, RZ, RZ, R16 ;  /* 0x000000ffff467224 */ /* 0x000fc800078e0010 */
[----:B------:R-:W-:Y:S01]  /*5be0*/  @!P4 IMAD.MOV R70, RZ, RZ, -R70 ;  /* 0x000000ffff46c224 */ /* 0x000fe200078e0a46 */
[----:B------:R-:W-:Y:S02]  /*5bf0*/  ISETP.GE.AND P4, PT, R147, RZ, PT ;  /* 0x000000ff9300720c */ /* 0x000fe40003f86270 */
[----:B------:R-:W4:Y:S03]  /*5c00*/  LDL R147, [R1+0x498] ;  /* 0x0004980001937983 */ /* 0x000f260000100800 */
[--C-:B------:R-:W-:Y:S02]  /*5c10*/  @!P6 IMAD.IADD R11, R11, 0x1, -R4.reuse ;  /* 0x000000010b0be824 */ /* 0x100fe400078e0a04 */
[----:B------:R-:W-:Y:S01]  /*5c20*/  @!P2 IMAD.IADD R12, R12, 0x1, -R4 ;  /* 0x000000010c0ca824 */ /* 0x000fe200078e0a04 */
[----:B---3--:R-:W-:Y:S02]  /*5c30*/  ISETP.GE.AND P5, PT, R159, RZ, PT ;  /* 0x000000ff9f00720c */ /* 0x008fe40003fa6270 */
[----:B------:R-:W3:Y:S01]  /*5c40*/  LDL R159, [R1+0x494] ;  /* 0x00049400019f7983 */ /* 0x000ee20000100800 */
[----:B--2---:R-:W-:-:S03]  /*5c50*/  ISETP.GE.AND P2, PT, R51, RZ, PT ;  /* 0x000000ff3300720c */ /* 0x004fc60003f46270 */
[----:B------:R-:W2:Y:S01]  /*5c60*/  LDL R51, [R1+0x48c] ;  /* 0x00048c0001337983 */ /* 0x000ea20000100800 */
[----:B----4-:R-:W-:Y:S02]  /*5c70*/  ISETP.GE.AND P6, PT, R158, RZ, PT ;  /* 0x000000ff9e00720c */ /* 0x010fe40003fc6270 */
[----:B------:R-:W-:-:S05]  /*5c80*/  LOP3.LUT R158, R0, 0x66, RZ, 0xfc, !PT ;  /* 0x00000066009e7812 */ /* 0x000fca00078efcff */
[----:B------:R-:W-:Y:S04]  /*5c90*/  STL [R1+0x3cc], R158 ;  /* 0x0003cc9e01007387 */ /* 0x000fe80000100800 */
[----:B------:R-:W4:Y:S01]  /*5ca0*/  LDL R81, [R1+0x488] ;  /* 0x0004880001517983 */ /* 0x000f220000100800 */
[----:B------:R-:W-:-:S05]  /*5cb0*/  IABS R63, R141 ;  /* 0x0000008d003f7213 */ /* 0x000fca0000000000 */
[----:B------:R-:W-:Y:S01]  /*5cc0*/  IMAD.HI.U32 R67, R86, R63, RZ ;  /* 0x0000003f56437227 */ /* 0x000fe200078e00ff */
[----:B------:R-:W-:-:S03]  /*5cd0*/  IABS R104, R142 ;  /* 0x0000008e00687213 */ /* 0x000fc60000000000 */
[----:B------:R-:W-:Y:S01]  /*5ce0*/  IMAD.MOV R67, RZ, RZ, -R67 ;  /* 0x000000ffff437224 */ /* 0x000fe200078e0a43 */
[----:B------:R-:W-:-:S03]  /*5cf0*/  IABS R62, R2 ;  /* 0x00000002003e7213 */ /* 0x000fc60000000000 */
[----:B------:R-:W-:Y:S02]  /*5d00*/  IMAD R63, R4, R67, R63 ;  /* 0x00000043043f7224 */ /* 0x000fe400078e023f */
[----:B------:R-:W-:Y:S01]  /*5d10*/  IMAD.HI.U32 R67, R86, R104, RZ ;  /* 0x0000006856437227 */ /* 0x000fe200078e00ff */
[----:B------:R-:W-:-:S03]  /*5d20*/  IABS R101, R146 ;  /* 0x0000009200657213 */ /* 0x000fc60000000000 */
[----:B------:R-:W-:-:S04]  /*5d30*/  IMAD.HI.U32 R66, R86, R62, RZ ;  /* 0x0000003e56427227 */ /* 0x000fc800078e00ff */
[----:B------:R-:W-:Y:S02]  /*5d40*/  IMAD.MOV R67, RZ, RZ, -R67 ;  /* 0x000000ffff437224 */ /* 0x000fe400078e0a43 */
[----:B------:R-:W-:Y:S01]  /*5d50*/  IMAD.MOV.U32 R71, RZ, RZ, R18 ;  /* 0x000000ffff477224 */ /* 0x000fe200078e0012 */
[----:B------:R-:W-:Y:S01]  /*5d60*/  IABS R103, R143 ;  /* 0x0000008f00677213 */ /* 0x000fe20000000000 */
[----:B------:R-:W-:Y:S02]  /*5d70*/  IMAD.MOV R66, RZ, RZ, -R66 ;  /* 0x000000ffff427224 */ /* 0x000fe400078e0a42 */
[----:B------:R-:W-:Y:S02]  /*5d80*/  IMAD R104, R4, R67, R104 ;  /* 0x0000004304687224 */ /* 0x000fe400078e0268 */
[----:B------:R-:W-:-:S04]  /*5d90*/  IMAD.HI.U32 R67, R86, R101, RZ ;  /* 0x0000006556437227 */ /* 0x000fc800078e00ff */
[----:B------:R-:W-:Y:S01]  /*5da0*/  @!P3 IMAD.MOV R71, RZ, RZ, -R71 ;  /* 0x000000ffff47b224 */ /* 0x000fe200078e0a47 */
[C---:B------:R-:W-:Y:S01]  /*5db0*/  ISETP.GT.U32.AND P3, PT, R4.reuse, R13, PT ;  /* 0x0000000d0400720c */ /* 0x040fe20003f64070 */
[----:B------:R-:W-:Y:S01]  /*5dc0*/  IMAD R62, R4, R66, R62 ;  /* 0x00000042043e7224 */ /* 0x000fe200078e023e */
[----:B------:R-:W-:Y:S01]  /*5dd0*/  IABS R106, R83 ;  /* 0x00000053006a7213 */ /* 0x000fe20000000000 */
[----:B------:R-:W-:-:S04]  /*5de0*/  IMAD.HI.U32 R66, R86, R103, RZ ;  /* 0x0000006756427227 */ /* 0x000fc800078e00ff */
[----:B------:R-:W-:Y:S01]  /*5df0*/  IMAD.MOV R67, RZ, RZ, -R67 ;  /* 0x000000ffff437224 */ /* 0x000fe200078e0a43 */
[----:B------:R-:W-:Y:S01]  /*5e00*/  IABS R107, R82 ;  /* 0x00000052006b7213 */ /* 0x000fe20000000000 */
[----:B------:R-:W-:Y:S02]  /*5e10*/  IMAD.MOV R66, RZ, RZ, -R66 ;  /* 0x000000ffff427224 */ /* 0x000fe400078e0a42 */
[----:B------:R-:W-:Y:S02]  /*5e20*/  IMAD R101, R4, R67, R101 ;  /* 0x0000004304657224 */ /* 0x000fe400078e0265 */
[----:B------:R-:W-:Y:S01]  /*5e30*/  IMAD.HI.U32 R67, R86, R106, RZ ;  /* 0x0000006a56437227 */ /* 0x000fe200078e00ff */
[----:B------:R-:W-:-:S03]  /*5e40*/  IABS R110, R148 ;  /* 0x00000094006e7213 */ /* 0x000fc60000000000 */
[----:B------:R-:W-:Y:S02]  /*5e50*/  IMAD R103, R4, R66, R103 ;  /* 0x0000004204677224 */ /* 0x000fe400078e0267 */
[----:B------:R-:W-:-:S04]  /*5e60*/  IMAD.HI.U32 R66, R86, R107, RZ ;  /* 0x0000006b56427227 */ /* 0x000fc800078e00ff */
[----:B------:R-:W-:Y:S02]  /*5e70*/  IMAD.MOV R67, RZ, RZ, -R67 ;  /* 0x000000ffff437224 */ /* 0x000fe400078e0a43 */
[----:B------:R-:W-:Y:S01]  /*5e80*/  @!P3 IMAD.IADD R13, R13, 0x1, -R4 ;  /* 0x000000010d0db824 */ /* 0x000fe200078e0a04 */
[C---:B------:R-:W-:Y:S01]  /*5e90*/  ISETP.GT.U32.AND P3, PT, R4.reuse, R10, PT ;  /* 0x0000000a0400720c */ /* 0x040fe20003f64070 */
[----:B------:R-:W-:Y:S02]  /*5ea0*/  IMAD.MOV R66, RZ, RZ, -R66 ;  /* 0x000000ffff427224 */ /* 0x000fe400078e0a42 */
[----:B------:R-:W-:Y:S02]  /*5eb0*/  IMAD R106, R4, R67, R106 ;  /* 0x00000043046a7224 */ /* 0x000fe400078e026a */
[----:B------:R-:W-:-:S04]  /*5ec0*/  IMAD.HI.U32 R67, R86, R110, RZ ;  /* 0x0000006e56437227 */ /* 0x000fc800078e00ff */
[C---:B------:R-:W-:Y:S01]  /*5ed0*/  IMAD R107, R4.reuse, R66, R107 ;  /* 0x00000042046b7224 */ /* 0x040fe200078e026b */
[----:B------:R-:W-:Y:S01]  /*5ee0*/  IABS R66, R165 ;  /* 0x000000a500427213 */ /* 0x000fe20000000000 */
[----:B------:R-:W-:Y:S02]  /*5ef0*/  IMAD.MOV R67, RZ, RZ, -R67 ;  /* 0x000000ffff437224 */ /* 0x000fe400078e0a43 */
[----:B------:R-:W-:Y:S01]  /*5f00*/  @!P5 IMAD.MOV R14, RZ, RZ, -R14 ;  /* 0x000000ffff0ed224 */ /* 0x000fe200078e0a0e */
[C---:B------:R-:W-:Y:S01]  /*5f10*/  ISETP.GT.U32.AND P5, PT, R4.reuse, R9, PT ;  /* 0x000000090400720c */ /* 0x040fe20003fa4070 */
[----:B------:R-:W-:Y:S02]  /*5f20*/  IMAD R110, R4, R67, R110 ;  /* 0x00000043046e7224 */ /* 0x000fe400078e026e */
[----:B------:R-:W-:-:S04]  /*5f30*/  IMAD.HI.U32 R67, R86, R66, RZ ;  /* 0x0000004256437227 */ /* 0x000fc800078e00ff */
[----:B------:R-:W-:Y:S02]  /*5f40*/  @!P3 IMAD.IADD R10, R10, 0x1, -R4 ;  /* 0x000000010a0ab824 */ /* 0x000fe400078e0a04 */
[----:B------:R-:W-:-:S03]  /*5f50*/  IMAD.MOV R67, RZ, RZ, -R67 ;  /* 0x000000ffff437224 */ /* 0x000fc600078e0a43 */
[C---:B------:R-:W-:Y:S01]  /*5f60*/  ISETP.GT.U32.AND P3, PT, R4.reuse, R10, PT ;  /* 0x0000000a0400720c */ /* 0x040fe20003f64070 */
[----:B------:R-:W-:Y:S01]  /*5f70*/  IMAD R64, R4, R67, R66 ;  /* 0x0000004304407224 */ /* 0x000fe200078e0242 */
[----:B------:R-:W-:Y:S01]  /*5f80*/  IABS R66, R85 ;  /* 0x0000005500427213 */ /* 0x000fe20000000000 */
[----:B------:R-:W-:-:S04]  /*5f90*/  @!P5 IMAD.IADD R9, R9, 0x1, -R4 ;  /* 0x000000010909d824 */ /* 0x000fc800078e0a04 */
[----:B------:R-:W-:-:S04]  /*5fa0*/  IMAD.HI.U32 R60, R86, R66, RZ ;  /* 0x00000042563c7227 */ /* 0x000fc800078e00ff */
[----:B------:R-:W-:Y:S02]  /*5fb0*/  IMAD.MOV R60, RZ, RZ, -R60 ;  /* 0x000000ffff3c7224 */ /* 0x000fe400078e0a3c */
[----:B------:R-:W-:Y:S01]  /*5fc0*/  @!P3 IMAD.IADD R10, R10, 0x1, -R4 ;  /* 0x000000010a0ab824 */ /* 0x000fe200078e0a04 */
[----:B---3--:R-:W-:Y:S01]  /*5fd0*/  ISETP.GE.AND P5, PT, R159, RZ, PT ;  /* 0x000000ff9f00720c */ /* 0x008fe20003fa6270 */
[----:B------:R-:W-:Y:S02]  /*5fe0*/  IMAD R60, R4, R60, R66 ;  /* 0x0000003c043c7224 */ /* 0x000fe400078e0242 */
[----:B------:R-:W-:Y:S01]  /*5ff0*/  IMAD.MOV.U32 R66, RZ, RZ, R10 ;  /* 0x000000ffff427224 */ /* 0x000fe200078e000a */
[----:B------:R-:W-:-:S09]  /*6000*/  ISETP.GE.AND P3, PT, R147, RZ, PT ;  /* 0x000000ff9300720c */ /* 0x000fd20003f66270 */
[----:B------:R-:W-:Y:S01]  /*6010*/  @!P5 IMAD.MOV R66, RZ, RZ, -R66 ;  /* 0x000000ffff42d224 */ /* 0x000fe200078e0a42 */
[----:B------:R-:W-:Y:S02]  /*6020*/  ISETP.GT.U32.AND P5, PT, R4, R6, PT ;  /* 0x000000060400720c */ /* 0x000fe40003fa4070 */
[C---:B------:R-:W-:Y:S02]  /*6030*/  LOP3.LUT R159, R0.reuse, 0x6e, RZ, 0xfc, !PT ;  /* 0x0000006e009f7812 */ /* 0x040fe400078efcff */
[----:B------:R-:W-:-:S03]  /*6040*/  LOP3.LUT R147, R0, 0x76, RZ, 0xfc, !PT ;  /* 0x0000007600937812 */ /* 0x000fc600078efcff */
[----:B------:R-:W-:Y:S04]  /*6050*/  STL [R1+0x3c8], R159 ;  /* 0x0003c89f01007387 */ /* 0x000fe80000100800 */
[----:B------:R-:W-:Y:S02]  /*6060*/  STL [R1+0x3c4], R147 ;  /* 0x0003c49301007387 */ /* 0x000fe40000100800 */
[----:B------:R-:W-:Y:S02]  /*6070*/  @!P5 IMAD.IADD R6, R6, 0x1, -R4 ;  /* 0x000000010606d824 */ /* 0x000fe400078e0a04 */
[----:B------:R-:W-:Y:S01]  /*6080*/  IMAD.MOV.U32 R69, RZ, RZ, R15 ;  /* 0x000000ffff457224 */ /* 0x000fe200078e000f */
[----:B------:R-:W-:Y:S02]  /*6090*/  IABS R42, R157 ;  /* 0x0000009d002a7213 */ /* 0x000fe40000000000 */
[----:B------:R-:W-:-:S02]  /*60a0*/  IABS R67, R163 ;  /* 0x000000a300437213 */ /* 0x000fc40000000000 */
[----:B------:R-:W-:Y:S02]  /*60b0*/  IABS R41, R136 ;  /* 0x0000008800297213 */ /* 0x000fe40000000000 */
[----:B------:R-:W-:Y:S01]  /*60c0*/  IABS R28, R151 ;  /* 0x00000097001c7213 */ /* 0x000fe20000000000 */
[----:B------:R-:W-:Y:S01]  /*60d0*/  IMAD.MOV.U32 R68, RZ, RZ, R13 ;  /* 0x000000ffff447224 */ /* 0x000fe200078e000d */
[----:B------:R-:W3:Y:S01]  /*60e0*/  LDL R80, [R1+0x478] ;  /* 0x0004780001507983 */ /* 0x000ee20000100800 */
[----:B----4-:R-:W-:-:S03]  /*60f0*/  ISETP.GE.AND P5, PT, R81, RZ, PT ;  /* 0x000000ff5100720c */ /* 0x010fc60003fa6270 */
[----:B------:R-:W4:Y:S01]  /*6100*/  LDL R81, [R1+0x47c] ;  /* 0x00047c0001517983 */ /* 0x000f220000100800 */
[----:B------:R-:W-:Y:S01]  /*6110*/  @!P4 IMAD.MOV R69, RZ, RZ, -R69 ;  /* 0x000000ffff45c224 */ /* 0x000fe200078e0a45 */
[----:B------:R-:W-:Y:S01]  /*6120*/  ISETP.GT.U32.AND P4, PT, R4, R12, PT ;  /* 0x0000000c0400720c */ /* 0x000fe20003f84070 */
[----:B------:R-:W-:-:S04]  /*6130*/  IMAD.HI.U32 R43, R86, R42, RZ ;  /* 0x0000002a562b7227 */ /* 0x000fc800078e00ff */
[----:B------:R-:W-:-:S08]  /*6140*/  IMAD.HI.U32 R61, R86, R67, RZ ;  /* 0x00000043563d7227 */ /* 0x000fd000078e00ff */
[----:B------:R-:W-:Y:S01]  /*6150*/  @!P4 IMAD.IADD R12, R12, 0x1, -R4 ;  /* 0x000000010c0cc824 */ /* 0x000fe200078e0a04 */
[----:B------:R-:W-:Y:S01]  /*6160*/  ISETP.GT.U32.AND P4, PT, R4, R7, PT ;  /* 0x000000070400720c */ /* 0x000fe20003f84070 */
[----:B------:R-:W-:Y:S02]  /*6170*/  IMAD.MOV R43, RZ, RZ, -R43 ;  /* 0x000000ffff2b7224 */ /* 0x000fe400078e0a2b */
[----:B------:R-:W-:Y:S02]  /*6180*/  IMAD.MOV R61, RZ, RZ, -R61 ;  /* 0x000000ffff3d7224 */ /* 0x000fe400078e0a3d */
[----:B------:R-:W-:-:S04]  /*6190*/  IMAD.HI.U32 R44, R86, R41, RZ ;  /* 0x00000029562c7227 */ /* 0x000fc800078e00ff */
[C---:B------:R-:W-:Y:S01]  /*61a0*/  IMAD R37, R4.reuse, R43, R42 ;  /* 0x0000002b04257224 */ /* 0x040fe200078e022a */
[----:B------:R-:W-:Y:S01]  /*61b0*/  IABS R42, R138 ;  /* 0x0000008a002a7213 */ /* 0x000fe20000000000 */
[C---:B------:R-:W-:Y:S02]  /*61c0*/  IMAD R61, R4.reuse, R61, R67 ;  /* 0x0000003d043d7224 */ /* 0x040fe400078e0243 */
[----:B------:R-:W-:Y:S02]  /*61d0*/  IMAD.MOV R44, RZ, RZ, -R44 ;  /* 0x000000ffff2c7224 */ /* 0x000fe400078e0a2c */
[----:B------:R-:W-:Y:S02]  /*61e0*/  IMAD.MOV.U32 R67, RZ, RZ, R12 ;  /* 0x000000ffff437224 */ /* 0x000fe400078e000c */
[----:B------:R-:W-:Y:S02]  /*61f0*/  @!P4 IMAD.IADD R7, R7, 0x1, -R4 ;  /* 0x000000010707c824 */ /* 0x000fe400078e0a04 */
[----:B------:R-:W-:-:S02]  /*6200*/  IMAD R36, R4, R44, R41 ;  /* 0x0000002c04247224 */ /* 0x000fc400078e0229 */
[----:B------:R-:W-:-:S04]  /*6210*/  IMAD.HI.U32 R41, R86, R42, RZ ;  /* 0x0000002a56297227 */ /* 0x000fc800078e00ff */
[----:B------:R-:W-:Y:S01]  /*6220*/  @!P6 IMAD.MOV R67, RZ, RZ, -R67 ;  /* 0x000000ffff43e224 */ /* 0x000fe200078e0a43 */
[----:B------:R-:W-:Y:S01]  /*6230*/  ISETP.GT.U32.AND P6, PT, R4, R7, PT ;  /* 0x000000070400720c */ /* 0x000fe20003fc4070 */
[----:B------:R-:W-:-:S04]  /*6240*/  IMAD.MOV R41, RZ, RZ, -R41 ;  /* 0x000000ffff297224 */ /* 0x000fc800078e0a29 */
[----:B------:R-:W-:Y:S02]  /*6250*/  IMAD R31, R4, R41, R42 ;  /* 0x00000029041f7224 */ /* 0x000fe400078e022a */
[----:B------:R-:W-:-:S04]  /*6260*/  IMAD.HI.U32 R42, R86, R28, RZ ;  /* 0x0000001c562a7227 */ /* 0x000fc800078e00ff */
[----:B------:R-:W-:Y:S02]  /*6270*/  IMAD.MOV R42, RZ, RZ, -R42 ;  /* 0x000000ffff2a7224 */ /* 0x000fe400078e0a2a */
[----:B------:R-:W-:Y:S02]  /*6280*/  @!P6 IMAD.IADD R7, R7, 0x1, -R4 ;  /* 0x000000010707e824 */ /* 0x000fe400078e0a04 */
[----:B------:R-:W-:Y:S02]  /*6290*/  IMAD R24, R4, R42, R28 ;  /* 0x0000002a04187224 */ /* 0x000fe400078e021c */
[----:B------:R-:W-:-:S04]  /*62a0*/  IMAD.MOV.U32 R42, RZ, RZ, R7 ;  /* 0x000000ffff2a7224 */ /* 0x000fc800078e0007 */
[----:B------:R-:W-:Y:S01]  /*62b0*/  @!P5 IMAD.MOV R42, RZ, RZ, -R42 ;  /* 0x000000ffff2ad224 */ /* 0x000fe200078e0a2a */
[C---:B------:R-:W-:Y:S01]  /*62c0*/  ISETP.GT.U32.AND P5, PT, R4.reuse, R3, PT ;  /* 0x000000030400720c */ /* 0x040fe20003fa4070 */
[----:B------:R-:W-:Y:S01]  /*62d0*/  @!P2 IMAD.MOV R68, RZ, RZ, -R68 ;  /* 0x000000ffff44a224 */ /* 0x000fe200078e0a44 */
[----:B------:R-:W-:Y:S01]  /*62e0*/  ISETP.GT.U32.AND P2, PT, R4, R8, PT ;  /* 0x000000080400720c */ /* 0x000fe20003f44070 */
[----:B------:R-:W-:Y:S01]  /*62f0*/  @!P3 IMAD.MOV R11, RZ, RZ, -R11 ;  /* 0x000000ffff0bb224 */ /* 0x000fe200078e0a0b */
[----:B------:R-:W-:Y:S02]  /*6300*/  ISETP.GE.AND P3, PT, R144, RZ, PT ;  /* 0x000000ff9000720c */ /* 0x000fe40003f66270 */
[----:B------:R-:W3:Y:S07]  /*6310*/  LDL R144, [R1+0x484] ;  /* 0x0004840001907983 */ /* 0x000eee0000100800 */
[----:B------:R-:W-:-:S02]  /*6320*/  @!P5 IMAD.IADD R3, R3, 0x1, -R4 ;  /* 0x000000010303d824 */ /* 0x000fc400078e0a04 */
[----:B------:R-:W-:Y:S01]  /*6330*/  @!P2 IMAD.IADD R8, R8, 0x1, -R4 ;  /* 0x000000010808a824 */ /* 0x000fe200078e0a04 */
[----:B------:R-:W-:-:S13]  /*6340*/  ISETP.GT.U32.AND P2, PT, R4, R9, PT ;  /* 0x000000090400720c */ /* 0x000fda0003f44070 */
[----:B------:R-:W-:Y:S01]  /*6350*/  @!P2 IMAD.IADD R9, R9, 0x1, -R4 ;  /* 0x000000010909a824 */ /* 0x000fe200078e0a04 */
[----:B--2---:R-:W-:Y:S02]  /*6360*/  ISETP.GE.AND P2, PT, R51, RZ, PT ;  /* 0x000000ff3300720c */ /* 0x004fe40003f46270 */
[----:B------:R-:W2:Y:S01]  /*6370*/  LDL R51, [R1+0x480] ;  /* 0x0004800001337983 */ /* 0x000ea20000100800 */
[----:B----4-:R-:W-:-:S03]  /*6380*/  ISETP.GE.AND P5, PT, R81, RZ, PT ;  /* 0x000000ff5100720c */ /* 0x010fc60003fa6270 */
[----:B------:R-:W4:Y:S01]  /*6390*/  LDL R81, [R1+0x430] ;  /* 0x0004300001517983 */ /* 0x000f220000100800 */
[----:B------:R-:W-:Y:S02]  /*63a0*/  ISETP.GT.U32.AND P4, PT, R4, R8, PT ;  /* 0x000000080400720c */ /* 0x000fe40003f84070 */
[----:B------:R-:W-:-:S05]  /*63b0*/  IABS R34, R137 ;  /* 0x0000008900227213 */ /* 0x000fca0000000000 */
[----:B------:R-:W-:-:S04]  /*63c0*/  IMAD.HI.U32 R30, R86, R34, RZ ;  /* 0x00000022561e7227 */ /* 0x000fc800078e00ff */
[----:B------:R-:W-:Y:S02]  /*63d0*/  IMAD.MOV R30, RZ, RZ, -R30 ;  /* 0x000000ffff1e7224 */ /* 0x000fe400078e0a1e */
[----:B------:R-:W-:Y:S01]  /*63e0*/  @!P4 IMAD.IADD R8, R8, 0x1, -R4 ;  /* 0x000000010808c824 */ /* 0x000fe200078e0a04 */
[C---:B------:R-:W-:Y:S01]  /*63f0*/  ISETP.GT.U32.AND P4, PT, R4.reuse, R5, PT ;  /* 0x000000050400720c */ /* 0x040fe20003f84070 */
[C---:B------:R-:W-:Y:S01]  /*6400*/  IMAD R30, R4.reuse, R30, R34 ;  /* 0x0000001e041e7224 */ /* 0x040fe200078e0222 */
[----:B------:R-:W-:Y:S02]  /*6410*/  IABS R34, R155 ;  /* 0x0000009b00227213 */ /* 0x000fe40000000000 */
[----:B------:R-:W-:-:S03]  /*6420*/  ISETP.GT.U32.AND P6, PT, R4, R88, PT ;  /* 0x000000580400720c */ /* 0x000fc60003fc4070 */
[----:B------:R-:W-:-:S04]  /*6430*/  IMAD.HI.U32 R41, R86, R34, RZ ;  /* 0x0000002256297227 */ /* 0x000fc800078e00ff */
[----:B------:R-:W-:Y:S02]  /*6440*/  IMAD.MOV R41, RZ, RZ, -R41 ;  /* 0x000000ffff297224 */ /* 0x000fe400078e0a29 */
[----:B------:R-:W-:Y:S01]  /*6450*/  @!P4 IMAD.IADD R5, R5, 0x1, -R4 ;  /* 0x000000010505c824 */ /* 0x000fe200078e0a04 */
[C---:B------:R-:W-:Y:S01]  /*6460*/  ISETP.GT.U32.AND P4, PT, R4.reuse, R6, PT ;  /* 0x000000060400720c */ /* 0x040fe20003f84070 */
[----:B------:R-:W-:Y:S02]  /*6470*/  IMAD R25, R4, R41, R34 ;  /* 0x0000002904197224 */ /* 0x000fe400078e0222 */
[----:B------:R-:W-:Y:S02]  /*6480*/  IMAD.MOV.U32 R41, RZ, RZ, R9 ;  /* 0x000000ffff297224 */ /* 0x000fe400078e0009 */
[----:B------:R-:W-:Y:S02]  /*6490*/  @!P6 IMAD.IADD R88, R88, 0x1, -R4 ;  /* 0x000000015858e824 */ /* 0x000fe400078e0a04 */
[----:B------:R-:W-:Y:S01]  /*64a0*/  @!P3 IMAD.MOV R41, RZ, RZ, -R41 ;  /* 0x000000ffff29b224 */ /* 0x000fe200078e0a29 */
[C---:B------:R-:W-:Y:S01]  /*64b0*/  ISETP.GT.U32.AND P3, PT, R4.reuse, R5, PT ;  /* 0x000000050400720c */ /* 0x040fe20003f64070 */
[----:B------:R-:W-:Y:S01]  /*64c0*/  @!P2 IMAD.MOV R8, RZ, RZ, -R8 ;  /* 0x000000ffff08a224 */ /* 0x000fe200078e0a08 */
[----:B------:R-:W-:-:S02]  /*64d0*/  ISETP.GT.U32.AND P2, PT, R4, R50, PT ;  /* 0x000000320400720c */ /* 0x000fc40003f44070 */
[----:B------:R-:W-:Y:S01]  /*64e0*/  ISETP.GT.U32.AND P6, PT, R4, R88, PT ;  /* 0x000000580400720c */ /* 0x000fe20003fc4070 */
[----:B------:R-:W-:Y:S01]  /*64f0*/  @!P4 IMAD.IADD R6, R6, 0x1, -R4 ;  /* 0x000000010606c824 */ /* 0x000fe200078e0a04 */
[----:B------:R-:W-:Y:S02]  /*6500*/  ISETP.GT.U32.AND P4, PT, R4, R89, PT ;  /* 0x000000590400720c */ /* 0x000fe40003f84070 */
[----:B------:R-:W-:-:S05]  /*6510*/  IABS R33, R139 ;  /* 0x0000008b00217213 */ /* 0x000fca0000000000 */
[----:B------:R-:W-:Y:S01]  /*6520*/  IMAD.HI.U32 R43, R86, R33, RZ ;  /* 0x00000021562b7227 */ /* 0x000fe200078e00ff */
[----:B------:R-:W-:-:S03]  /*6530*/  IABS R27, R156 ;  /* 0x0000009c001b7213 */ /* 0x000fc60000000000 */
[--C-:B------:R-:W-:Y:S01]  /*6540*/  @!P3 IMAD.IADD R5, R5, 0x1, -R4.reuse ;  /* 0x000000010505b824 */ /* 0x100fe200078e0a04 */
[----:B------:R-:W-:Y:S01]  /*6550*/  ISETP.GT.U32.AND P3, PT, R4, R63, PT ;  /* 0x0000003f0400720c */ /* 0x000fe20003f64070 */
[--C-:B------:R-:W-:Y:S02]  /*6560*/  @!P2 IMAD.IADD R50, R50, 0x1, -R4.reuse ;  /* 0x000000013232a824 */ /* 0x100fe400078e0a04 */
[----:B------:R-:W-:Y:S02]  /*6570*/  IMAD.MOV R43, RZ, RZ, -R43 ;  /* 0x000000ffff2b7224 */ /* 0x000fe400078e0a2b */
[--C-:B------:R-:W-:Y:S02]  /*6580*/  @!P6 IMAD.IADD R88, R88, 0x1, -R4.reuse ;  /* 0x000000015858e824 */ /* 0x100fe400078e0a04 */
[----:B------:R-:W-:Y:S01]  /*6590*/  @!P4 IMAD.IADD R89, R89, 0x1, -R4 ;  /* 0x000000015959c824 */ /* 0x000fe200078e0a04 */
[C---:B------:R-:W-:Y:S01]  /*65a0*/  ISETP.GT.U32.AND P4, PT, R4.reuse, R50, PT ;  /* 0x000000320400720c */ /* 0x040fe20003f84070 */
[----:B------:R-:W-:Y:S01]  /*65b0*/  IMAD R33, R4, R43, R33 ;  /* 0x0000002b04217224 */ /* 0x000fe200078e0221 */
[----:B------:R-:W-:Y:S01]  /*65c0*/  IABS R12, R147 ;  /* 0x00000093000c7213 */ /* 0x000fe20000000000 */
[----:B------:R-:W-:-:S04]  /*65d0*/  IMAD.HI.U32 R43, R86, R27, RZ ;  /* 0x0000001b562b7227 */ /* 0x000fc800078e00ff */
[----:B------:R-:W-:Y:S01]  /*65e0*/  @!P5 IMAD.MOV R88, RZ, RZ, -R88 ;  /* 0x000000ffff58d224 */ /* 0x000fe200078e0a58 */
[----:B------:R-:W-:Y:S01]  /*65f0*/  ISETP.GT.U32.AND P5, PT, R4, R62, PT ;  /* 0x0000003e0400720c */ /* 0x000fe20003fa4070 */
[----:B------:R-:W-:Y:S01]  /*6600*/  IMAD.MOV R43, RZ, RZ, -R43 ;  /* 0x000000ffff2b7224 */ /* 0x000fe200078e0a2b */
[----:B---3--:R-:W-:Y:S01]  /*6610*/  ISETP.GE.AND P6, PT, R144, RZ, PT ;  /* 0x000000ff9000720c */ /* 0x008fe20003fc6270 */
[----:B------:R-:W-:Y:S01]  /*6620*/  IMAD.HI.U32 R7, R86, R12, RZ ;  /* 0x0000000c56077227 */ /* 0x000fe200078e00ff */
[----:B------:R-:W-:-:S03]  /*6630*/  LOP3.LUT R144, R0, 0x7e, RZ, 0xfc, !PT ;  /* 0x0000007e00907812 */ /* 0x000fc600078efcff */
[----:B------:R-:W-:Y:S01]  /*6640*/  @!P3 IMAD.IADD R63, R63, 0x1, -R4 ;  /* 0x000000013f3fb824 */ /* 0x000fe200078e0a04 */
[C---:B------:R-:W-:Y:S01]  /*6650*/  ISETP.GT.U32.AND P3, PT, R4.reuse, R3, PT ;  /* 0x000000030400720c */ /* 0x040fe20003f64070 */
[----:B------:R-:W-:Y:S02]  /*6660*/  IMAD R27, R4, R43, R27 ;  /* 0x0000002b041b7224 */ /* 0x000fe400078e021b */
[----:B------:R-:W-:Y:S01]  /*6670*/  IMAD.MOV.U32 R43, RZ, RZ, R6 ;  /* 0x000000ffff2b7224 */ /* 0x000fe200078e0006 */
[----:B------:R-:W-:Y:S01]  /*6680*/  IABS R6, R144 ;  /* 0x0000009000067213 */ /* 0x000fe20000000000 */
[----:B------:R-:W-:Y:S02]  /*6690*/  IMAD.MOV R7, RZ, RZ, -R7 ;  /* 0x000000ffff077224 */ /* 0x000fe400078e0a07 */
[----:B------:R-:W-:Y:S01]  /*66a0*/  @!P4 IMAD.IADD R50, R50, 0x1, -R4 ;  /* 0x000000013232c824 */ /* 0x000fe200078e0a04 */
[C---:B------:R-:W-:Y:S01]  /*66b0*/  ISETP.GT.U32.AND P4, PT, R4.reuse, R104, PT ;  /* 0x000000680400720c */ /* 0x040fe20003f84070 */
[----:B------:R-:W-:-:S02]  /*66c0*/  IMAD R7, R4, R7, R12 ;  /* 0x0000000704077224 */ /* 0x000fc400078e020c */
[----:B------:R-:W-:Y:S02]  /*66d0*/  @!P5 IMAD.IADD R62, R62, 0x1, -R4 ;  /* 0x000000013e3ed824 */ /* 0x000fe400078e0a04 */
[----:B------:R-:W-:-:S04]  /*66e0*/  IMAD.HI.U32 R12, R86, R6, RZ ;  /* 0x00000006560c7227 */ /* 0x000fc800078e00ff */
[----:B------:R-:W-:Y:S02]  /*66f0*/  IMAD.MOV R12, RZ, RZ, -R12 ;  /* 0x000000ffff0c7224 */ /* 0x000fe400078e0a0c */
[----:B------:R-:W-:Y:S02]  /*6700*/  @!P3 IMAD.IADD R3, R3, 0x1, -R4 ;  /* 0x000000010303b824 */ /* 0x000fe400078e0a04 */
[----:B------:R-:W-:Y:S01]  /*6710*/  @!P6 IMAD.MOV R43, RZ, RZ, -R43 ;  /* 0x000000ffff2be224 */ /* 0x000fe200078e0a2b */
[C---:B------:R-:W-:Y:S01]  /*6720*/  ISETP.GT.U32.AND P6, PT, R4.reuse, R63, PT ;  /* 0x0000003f0400720c */ /* 0x040fe20003fc4070 */
[----:B------:R-:W-:Y:S02]  /*6730*/  IMAD R6, R4, R12, R6 ;  /* 0x0000000c04067224 */ /* 0x000fe400078e0206 */
[----:B------:R-:W-:Y:S02]  /*6740*/  @!P4 IMAD.IADD R104, R104, 0x1, -R4 ;  /* 0x000000016868c824 */ /* 0x000fe400078e0a04 */
[----:B------:R-:W-:Y:S01]  /*6750*/  IMAD.MOV.U32 R12, RZ, RZ, R3 ;  /* 0x000000ffff0c7224 */ /* 0x000fe200078e0003 */
[----:B------:R-:W-:-:S02]  /*6760*/  ISETP.GT.U32.AND P3, PT, R4, R103, PT ;  /* 0x000000670400720c */ /* 0x000fc40003f64070 */
[----:B--2---:R-:W-:Y:S02]  /*6770*/  ISETP.GE.AND P2, PT, R51, RZ, PT ;  /* 0x000000ff3300720c */ /* 0x004fe40003f46270 */
[----:B------:R-:W-:-:S03]  /*6780*/  LOP3.LUT R51, R0, 0x86, RZ, 0xfc, !PT ;  /* 0x0000008600337812 */ /* 0x000fc600078efcff */
[--C-:B------:R-:W-:Y:S01]  /*6790*/  @!P6 IMAD.IADD R63, R63, 0x1, -R4.reuse ;  /* 0x000000013f3fe824 */ /* 0x100fe200078e0a04 */
[----:B------:R-:W-:Y:S01]  /*67a0*/  ISETP.GE.AND P6, PT, R80, RZ, PT ;  /* 0x000000ff5000720c */ /* 0x000fe20003fc6270 */
[----:B------:R-:W-:Y:S01]  /*67b0*/  STL [R1+0x3bc], R144 ;  /* 0x0003bc9001007387 */ /* 0x000fe20000100800 */
[----:B------:R-:W-:Y:S02]  /*67c0*/  LOP3.LUT R80, R0, 0x8e, RZ, 0xfc, !PT ;  /* 0x0000008e00507812 */ /* 0x000fe400078efcff */
[----:B------:R-:W-:Y:S01]  /*67d0*/  ISETP.GE.AND P4, PT, R140, RZ, PT ;  /* 0x000000ff8c00720c */ /* 0x000fe20003f86270 */
[----:B------:R-:W-:Y:S01]  /*67e0*/  STL [R1+0x3b8], R51 ;  /* 0x0003b83301007387 */ /* 0x000fe20000100800 */
[----:B------:R-:W-:Y:S01]  /*67f0*/  @!P3 IMAD.IADD R103, R103, 0x1, -R4 ;  /* 0x000000016767b824 */ /* 0x000fe200078e0a04 */
[----:B------:R-:W-:Y:S02]  /*6800*/  ISETP.GE.AND P3, PT, R141, RZ, PT ;  /* 0x000000ff8d00720c */ /* 0x000fe40003f66270 */
[----:B------:R-:W2:Y:S04]  /*6810*/  LDL.LU R140, [R1+0x870] ;  /* 0x00087000018c7983 */ /* 0x000ea80000300800 */
[----:B------:R-:W2:Y:S04]  /*6820*/  LDL.LU R141, [R1+0x86c] ;  /* 0x00086c00018d7983 */ /* 0x000ea80000300800 */
[----:B------:R-:W-:Y:S01]  /*6830*/  STL [R1+0x3b4], R80 ;  /* 0x0003b45001007387 */ /* 0x000fe20000100800 */
[----:B----4-:R-:W-:-:S02]  /*6840*/  ISETP.GE.AND P5, PT, R81, RZ, PT ;  /* 0x000000ff5100720c */ /* 0x010fc40003fa6270 */
[----:B------:R-:W-:-:S11]  /*6850*/  LOP3.LUT R81, R0, 0x96, RZ, 0xfc, !PT ;  /* 0x0000009600517812 */ /* 0x000fd600078efcff */
[----:B------:R-:W-:Y:S01]  /*6860*/  @!P5 IMAD.MOV R12, RZ, RZ, -R12 ;  /* 0x000000ffff0cd224 */ /* 0x000fe200078e0a0c */
[----:B------:R-:W-:Y:S01]  /*6870*/  ISETP.GT.U32.AND P5, PT, R4, R104, PT ;  /* 0x000000680400720c */ /* 0x000fe20003fa4070 */
[----:B------:R-:W-:-:S12]  /*6880*/  STL [R1+0x3b0], R81 ;  /* 0x0003b05101007387 */ /* 0x000fd80000100800 */
[----:B------:R-:W-:Y:S01]  /*6890*/  @!P5 IMAD.IADD R104, R104, 0x1, -R4 ;  /* 0x000000016868d824 */ /* 0x000fe200078e0a04 */
[----:B------:R-:W-:Y:S02]  /*68a0*/  ISETP.GE.AND P5, PT, R2, RZ, PT ;  /* 0x000000ff0200720c */ /* 0x000fe40003fa6270 */
[----:B------:R-:W3:Y:S01]  /*68b0*/  LDL.LU R2, [R1+0x868] ;  /* 0x0008680001027983 */ /* 0x000ee20000300800 */
[----:B------:R-:W-:Y:S01]  /*68c0*/  IABS R28, R154 ;  /* 0x0000009a001c7213 */ /* 0x000fe20000000000 */
[----:B------:R-:W-:Y:S01]  /*68d0*/  @!P2 IMAD.MOV R5, RZ, RZ, -R5 ;  /* 0x000000ffff05a224 */ /* 0x000fe200078e0a05 */
[----:B------:R-:W-:-:S03]  /*68e0*/  ISETP.GT.U32.AND P2, PT, R4, R89, PT ;  /* 0x000000590400720c */ /* 0x000fc60003f44070 */
[----:B------:R-:W-:Y:S01]  /*68f0*/  IMAD.HI.U32 R21, R86, R28, RZ ;  /* 0x0000001c56157227 */ /* 0x000fe200078e00ff */
[----:B------:R-:W-:-:S03]  /*6900*/  IABS R22, R153 ;  /* 0x0000009900167213 */ /* 0x000fc60000000000 */
[----:B------:R-:W-:Y:S01]  /*6910*/  IMAD.MOV R21, RZ, RZ, -R21 ;  /* 0x000000ffff157224 */ /* 0x000fe200078e0a15 */
[----:B------:R-:W-:-:S03]  /*6920*/  IABS R16, R145 ;  /* 0x0000009100107213 */ /* 0x000fc60000000000 */
[----:B------:R-:W-:Y:S02]  /*6930*/  IMAD R21, R4, R21, R28 ;  /* 0x0000001504157224 */ /* 0x000fe400078e021c */
[----:B------:R-:W-:Y:S01]  /*6940*/  IMAD.HI.U32 R28, R86, R22, RZ ;  /* 0x00000016561c7227 */ /* 0x000fe200078e00ff */
[----:B------:R-:W-:-:S03]  /*6950*/  IABS R19, R152 ;  /* 0x0000009800137213 */ /* 0x000fc60000000000 */
[----:B------:R-:W-:Y:S01]  /*6960*/  @!P2 IMAD.IADD R89, R89, 0x1, -R4 ;  /* 0x000000015959a824 */ /* 0x000fe200078e0a04 */
[----:B------:R-:W-:Y:S01]  /*6970*/  ISETP.GT.U32.AND P2, PT, R4, R101, PT ;  /* 0x000000650400720c */ /* 0x000fe20003f44070 */
[----:B------:R-:W-:Y:S02]  /*6980*/  IMAD.MOV R28, RZ, RZ, -R28 ;  /* 0x000000ffff1c7224 */ /* 0x000fe400078e0a1c */
[----:B------:R-:W-:Y:S01]  /*6990*/  IMAD.HI.U32 R15, R86, R16, RZ ;  /* 0x00000010560f7227 */ /* 0x000fe200078e00ff */
[----:B------:R-:W-:Y:S02]  /*69a0*/  IABS R65, R162 ;  /* 0x000000a200417213 */ /* 0x000fe40000000000 */
[----:B------:R-:W-:Y:S01]  /*69b0*/  IABS R39, R150 ;  /* 0x0000009600277213 */ /* 0x000fe20000000000 */
[----:B------:R-:W-:Y:S02]  /*69c0*/  IMAD R18, R4, R28, R22 ;  /* 0x0000001c04127224 */ /* 0x000fe400078e0216 */
[----:B------:R-:W-:-:S02]  /*69d0*/  IMAD.MOV R13, RZ, RZ, -R15 ;  /* 0x000000ffff0d7224 */ /* 0x000fc400078e0a0f */
[----:B------:R-:W-:-:S04]  /*69e0*/  IMAD.HI.U32 R22, R86, R19, RZ ;  /* 0x0000001356167227 */ /* 0x000fc800078e00ff */
[----:B------:R-:W-:Y:S01]  /*69f0*/  IMAD R13, R4, R13, R16 ;  /* 0x0000000d040d7224 */ /* 0x000fe200078e0210 */
[----:B------:R-:W-:Y:S01]  /*6a00*/  IABS R16, R159 ;  /* 0x0000009f00107213 */ /* 0x000fe20000000000 */
[----:B------:R-:W-:-:S04]  /*6a10*/  IMAD.HI.U32 R59, R86, R65, RZ ;  /* 0x00000041563b7227 */ /* 0x000fc800078e00ff */
[----:B------:R-:W-:Y:S02]  /*6a20*/  IMAD.MOV R22, RZ, RZ, -R22 ;  /* 0x000000ffff167224 */ /* 0x000fe400078e0a16 */
[----:B------:R-:W-:Y:S01]  /*6a30*/  IMAD.HI.U32 R45, R86, R39, RZ ;  /* 0x00000027562d7227 */ /* 0x000fe200078e00ff */
[----:B------:R-:W-:-:S03]  /*6a40*/  IABS R56, R161 ;  /* 0x000000a100387213 */ /* 0x000fc60000000000 */
[----:B------:R-:W-:Y:S02]  /*6a50*/  IMAD.MOV R59, RZ, RZ, -R59 ;  /* 0x000000ffff3b7224 */ /* 0x000fe400078e0a3b */
[C---:B------:R-:W-:Y:S02]  /*6a60*/  IMAD R15, R4.reuse, R22, R19 ;  /* 0x00000016040f7224 */ /* 0x040fe400078e0213 */
[----:B------:R-:W-:Y:S01]  /*6a70*/  @!P2 IMAD.IADD R101, R101, 0x1, -R4 ;  /* 0x000000016565a824 */ /* 0x000fe200078e0a04 */
[----:B------:R-:W-:Y:S01]  /*6a80*/  ISETP.GT.U32.AND P2, PT, R4, R62, PT ;  /* 0x0000003e0400720c */ /* 0x000fe20003f44070 */
[----:B------:R-:W-:Y:S02]  /*6a90*/  IMAD.MOV.U32 R44, RZ, RZ, R89 ;  /* 0x000000ffff2c7224 */ /* 0x000fe400078e0059 */
[----:B------:R-:W-:Y:S02]  /*6aa0*/  IMAD.MOV R45, RZ, RZ, -R45 ;  /* 0x000000ffff2d7224 */ /* 0x000fe400078e0a2d */
[----:B------:R-:W-:-:S04]  /*6ab0*/  IMAD.HI.U32 R19, R86, R16, RZ ;  /* 0x0000001056137227 */ /* 0x000fc800078e00ff */
[C---:B------:R-:W-:Y:S02]  /*6ac0*/  IMAD R59, R4.reuse, R59, R65 ;  /* 0x0000003b043b7224 */ /* 0x040fe400078e0241 */
[----:B------:R-:W-:Y:S01]  /*6ad0*/  @!P4 IMAD.MOV R44, RZ, RZ, -R44 ;  /* 0x000000ffff2cc224 */ /* 0x000fe200078e0a2c */
[----:B------:R-:W-:Y:S01]  /*6ae0*/  ISETP.GT.U32.AND P4, PT, R4, R101, PT ;  /* 0x000000650400720c */ /* 0x000fe20003f84070 */
[----:B------:R-:W-:-:S04]  /*6af0*/  IMAD.HI.U32 R65, R86, R56, RZ ;  /* 0x0000003856417227 */ /* 0x000fc800078e00ff */
[C---:B------:R-:W-:Y:S02]  /*6b00*/  IMAD R39, R4.reuse, R45, R39 ;  /* 0x0000002d04277224 */ /* 0x040fe400078e0227 */
[----:B------:R-:W-:Y:S02]  /*6b10*/  IMAD.MOV R19, RZ, RZ, -R19 ;  /* 0x000000ffff137224 */ /* 0x000fe400078e0a13 */
[----:B------:R-:W-:Y:S02]  /*6b20*/  IMAD.MOV.U32 R45, RZ, RZ, R63 ;  /* 0x000000ffff2d7224 */ /* 0x000fe400078e003f */
[----:B------:R-:W-:Y:S02]  /*6b30*/  IMAD.MOV R65, RZ, RZ, -R65 ;  /* 0x000000ffff417224 */ /* 0x000fe400078e0a41 */
[C---:B------:R-:W-:Y:S01]  /*6b40*/  IMAD R9, R4.reuse, R19, R16 ;  /* 0x0000001304097224 */ /* 0x040fe200078e0210 */
[----:B------:R-:W-:Y:S01]  /*6b50*/  IABS R19, R51 ;  /* 0x0000003300137213 */ /* 0x000fe20000000000 */
[----:B------:R-:W-:Y:S01]  /*6b60*/  @!P3 IMAD.MOV R45, RZ, RZ, -R45 ;  /* 0x000000ffff2db224 */ /* 0x000fe200078e0a2d */
[C---:B------:R-:W-:Y:S01]  /*6b70*/  ISETP.GT.U32.AND P3, PT, R4.reuse, R109, PT ;  /* 0x0000006d0400720c */ /* 0x040fe20003f64070 */
[----:B------:R-:W-:Y:S01]  /*6b80*/  IMAD R56, R4, R65, R56 ;  /* 0x0000004104387224 */ /* 0x000fe200078e0238 */
[----:B------:R-:W-:Y:S01]  /*6b90*/  IABS R65, R164 ;  /* 0x000000a400417213 */ /* 0x000fe20000000000 */
[----:B------:R-:W-:Y:S01]  /*6ba0*/  @!P2 IMAD.IADD R62, R62, 0x1, -R4 ;  /* 0x000000013e3ea824 */ /* 0x000fe200078e0a04 */
[----:B------:R-:W-:Y:S01]  /*6bb0*/  ISETP.GT.U32.AND P2, PT, R4, R107, PT ;  /* 0x0000006b0400720c */ /* 0x000fe20003f44070 */
[----:B------:R-:W-:Y:S01]  /*6bc0*/  IMAD.HI.U32 R16, R86, R19, RZ ;  /* 0x0000001356107227 */ /* 0x000fe200078e00ff */
[----:B------:R-:W4:Y:S03]  /*6bd0*/  S2R R89, SR_TID.X ;  /* 0x0000000000597919 */ /* 0x000f260000002100 */
[----:B------:R-:W-:Y:S01]  /*6be0*/  @!P6 IMAD.MOV R50, RZ, RZ, -R50 ;  /* 0x000000ffff32e224 */ /* 0x000fe200078e0a32 */
[----:B------:R-:W-:Y:S01]  /*6bf0*/  ISETP.GT.U32.AND P6, PT, R4, R103, PT ;  /* 0x000000670400720c */ /* 0x000fe20003fc4070 */
[----:B------:R-:W-:Y:S01]  /*6c00*/  @!P4 IMAD.IADD R101, R101, 0x1, -R4 ;  /* 0x000000016565c824 */ /* 0x000fe200078e0a04 */
[----:B------:R-:W-:Y:S01]  /*6c10*/  ISETP.GE.AND P4, PT, R142, RZ, PT ;  /* 0x000000ff8e00720c */ /* 0x000fe20003f86270 */
[----:B------:R-:W-:Y:S01]  /*6c20*/  IMAD.HI.U32 R46, R86, R65, RZ ;  /* 0x00000041562e7227 */ /* 0x000fe200078e00ff */
[----:B------:R-:W-:Y:S01]  /*6c30*/  IABS R113, R122 ;  /* 0x0000007a00717213 */ /* 0x000fe20000000000 */
[----:B------:R-:W2:Y:S02]  /*6c40*/  LDL.LU R142, [R1+0x864] ;  /* 0x00086400018e7983 */ /* 0x000ea40000300800 */
[----:B------:R-:W-:-:S02]  /*6c50*/  IMAD.MOV R16, RZ, RZ, -R16 ;  /* 0x000000ffff107224 */ /* 0x000fc400078e0a10 */
[----:B------:R-:W-:Y:S02]  /*6c60*/  IMAD.MOV R46, RZ, RZ, -R46 ;  /* 0x000000ffff2e7224 */ /* 0x000fe400078e0a2e */
[C---:B------:R-:W-:Y:S02]  /*6c70*/  IMAD R19, R4.reuse, R16, R19 ;  /* 0x0000001004137224 */ /* 0x040fe400078e0213 */
[----:B------:R-:W-:Y:S02]  /*6c80*/  @!P3 IMAD.IADD R109, R109, 0x1, -R4 ;  /* 0x000000016d6db824 */ /* 0x000fe400078e0a04 */
[----:B------:R-:W-:Y:S02]  /*6c90*/  IMAD.MOV.U32 R16, RZ, RZ, R62 ;  /* 0x000000ffff107224 */ /* 0x000fe400078e003e */
[----:B------:R-:W-:Y:S01]  /*6ca0*/  IMAD R65, R4, R46, R65 ;  /* 0x0000002e04417224 */ /* 0x000fe200078e0241 */
[----:B------:R-:W-:Y:S01]  /*6cb0*/  ISETP.GE.AND P3, PT, R143, RZ, PT ;  /* 0x000000ff8f00720c */ /* 0x000fe20003f66270 */
[----:B------:R-:W-:-:S02]  /*6cc0*/  @!P2 IMAD.IADD R107, R107, 0x1, -R4 ;  /* 0x000000016b6ba824 */ /* 0x000fc400078e0a04 */
[----:B------:R-:W-:Y:S02]  /*6cd0*/  IMAD.MOV.U32 R46, RZ, RZ, R104 ;  /* 0x000000ffff2e7224 */ /* 0x000fe400078e0068 */
[----:B------:R-:W-:Y:S01]  /*6ce0*/  @!P5 IMAD.MOV R16, RZ, RZ, -R16 ;  /* 0x000000ffff10d224 */ /* 0x000fe200078e0a10 */
[----:B------:R-:W-:Y:S01]  /*6cf0*/  ISETP.GT.U32.AND P5, PT, R4, R109, PT ;  /* 0x0000006d0400720c */ /* 0x000fe20003fa4070 */
[----:B------:R-:W-:Y:S01]  /*6d00*/  IMAD.HI.U32 R47, R86, R113, RZ ;  /* 0x00000071562f7227 */ /* 0x000fe200078e00ff */
[----:B------:R-:W-:Y:S01]  /*6d10*/  ISETP.GE.AND P2, PT, R146, RZ, PT ;  /* 0x000000ff9200720c */ /* 0x000fe20003f46270 */
[----:B------:R-:W2:Y:S02]  /*6d20*/  LDL.LU R143, [R1+0x860] ;  /* 0x00086000018f7983 */ /* 0x000ea40000300800 */
[----:B------:R-:W-:Y:S01]  /*6d30*/  @!P6 IMAD.IADD R103, R103, 0x1, -R4 ;  /* 0x000000016767e824 */ /* 0x000fe200078e0a04 */
[C---:B------:R-:W-:Y:S01]  /*6d40*/  ISETP.GT.U32.AND P6, PT, R4.reuse, R106, PT ;  /* 0x0000006a0400720c */ /* 0x040fe20003fc4070 */
[----:B------:R-:W-:Y:S01]  /*6d50*/  @!P4 IMAD.MOV R46, RZ, RZ, -R46 ;  /* 0x000000ffff2ec224 */ /* 0x000fe200078e0a2e */
[C---:B------:R-:W-:Y:S01]  /*6d60*/  ISETP.GT.U32.AND P4, PT, R4.reuse, R107, PT ;  /* 0x0000006b0400720c */ /* 0x040fe20003f84070 */
[----:B------:R-:W-:Y:S01]  /*6d70*/  IMAD.MOV R47, RZ, RZ, -R47 ;  /* 0x000000ffff2f7224 */ /* 0x000fe200078e0a2f */
[----:B------:R-:W-:Y:S01]  /*6d80*/  IABS R10, R158 ;  /* 0x0000009e000a7213 */ /* 0x000fe20000000000 */
[----:B------:R-:W2:Y:S02]  /*6d90*/  LDL.LU R146, [R1+0x85c] ;  /* 0x00085c0001927983 */ /* 0x000ea40000300800 */
[----:B------:R-:W-:-:S02]  /*6da0*/  IMAD R113, R4, R47, R113 ;  /* 0x0000002f04717224 */ /* 0x000fc400078e0271 */
[----:B------:R-:W-:Y:S01]  /*6db0*/  IMAD.MOV.U32 R47, RZ, RZ, R103 ;  /* 0x000000ffff2f7224 */ /* 0x000fe200078e0067 */
[----:B------:R-:W-:Y:S01]  /*6dc0*/  IABS R28, R80 ;  /* 0x00000050001c7213 */ /* 0x000fe20000000000 */
[----:B------:R-:W-:Y:S01]  /*6dd0*/  @!P5 IMAD.IADD R109, R109, 0x1, -R4 ;  /* 0x000000016d6dd824 */ /* 0x000fe200078e0a04 */
[C---:B------:R-:W-:Y:S01]  /*6de0*/  ISETP.GT.U32.AND P5, PT, R4.reuse, R61, PT ;  /* 0x0000003d0400720c */ /* 0x040fe20003fa4070 */
[----:B------:R-:W-:Y:S01]  /*6df0*/  @!P3 IMAD.MOV R47, RZ, RZ, -R47 ;  /* 0x000000ffff2fb224 */ /* 0x000fe200078e0a2f */
[----:B------:R-:W-:Y:S01]  /*6e00*/  ISETP.GT.U32.AND P3, PT, R4, R110, PT ;  /* 0x0000006e0400720c */ /* 0x000fe20003f64070 */
[----:B------:R-:W-:-:S04]  /*6e10*/  IMAD.HI.U32 R22, R86, R10, RZ ;  /* 0x0000000a56167227 */ /* 0x000fc800078e00ff */
[--C-:B------:R-:W-:Y:S02]  /*6e20*/  @!P6 IMAD.IADD R106, R106, 0x1, -R4.reuse ;  /* 0x000000016a6ae824 */ /* 0x100fe400078e0a04 */
[----:B------:R-:W-:Y:S01]  /*6e30*/  @!P2 IMAD.MOV R101, RZ, RZ, -R101 ;  /* 0x000000ffff65a224 */ /* 0x000fe200078e0a65 */
[C---:B------:R-:W-:Y:S01]  /*6e40*/  ISETP.GT.U32.AND P2, PT, R4.reuse, R64, PT ;  /* 0x000000400400720c */ /* 0x040fe20003f44070 */
[----:B------:R-:W-:Y:S01]  /*6e50*/  @!P4 IMAD.IADD R107, R107, 0x1, -R4 ;  /* 0x000000016b6bc824 */ /* 0x000fe200078e0a04 */
[----:B------:R-:W-:Y:S01]  /*6e60*/  ISETP.GT.U32.AND P4, PT, R4, R60, PT ;  /* 0x0000003c0400720c */ /* 0x000fe20003f84070 */
[----:B------:R-:W-:Y:S01]  /*6e70*/  IMAD.HI.U32 R3, R86, R28, RZ ;  /* 0x0000001c56037227 */ /* 0x000fe200078e00ff */
[----:B------:R-:W-:-:S03]  /*6e80*/  ISETP.GT.U32.AND P6, PT, R4, R106, PT ;  /* 0x0000006a0400720c */ /* 0x000fc60003fc4070 */
[----:B------:R-:W-:Y:S01]  /*6e90*/  IMAD.MOV R22, RZ, RZ, -R22 ;  /* 0x000000ffff167224 */ /* 0x000fe200078e0a16 */
[----:B----4-:R-:W-:Y:S01]  /*6ea0*/  SHF.R.U32.HI R48, RZ, 0x6, R89 ;  /* 0x00000006ff307819 */ /* 0x010fe20000011659 */
[----:B------:R-:W-:Y:S02]  /*6eb0*/  IMAD.MOV R3, RZ, RZ, -R3 ;  /* 0x000000ffff037224 */ /* 0x000fe400078e0a03 */
[C---:B------:R-:W-:Y:S01]  /*6ec0*/  IMAD R10, R4.reuse, R22, R10 ;  /* 0x00000016040a7224 */ /* 0x040fe200078e020a */
[----:B------:R-:W-:Y:S01]  /*6ed0*/  IABS R22, R81 ;  /* 0x0000005100167213 */ /* 0x000fe20000000000 */
[----:B------:R-:W-:Y:S01]  /*6ee0*/  IMAD R28, R4, R3, R28 ;  /* 0x00000003041c7224 */ /* 0x000fe200078e021c */
[----:B------:R-:W-:Y:S01]  /*6ef0*/  SGXT.U32 R3, R48, 0x1 ;  /* 0x000000013003781a */ /* 0x000fe20000000000 */
[--C-:B------:R-:W-:Y:S01]  /*6f00*/  @!P3 IMAD.IADD R110, R110, 0x1, -R4.reuse ;  /* 0x000000016e6eb824 */ /* 0x100fe200078e0a04 */
[----:B------:R-:W-:Y:S01]  /*6f10*/  ISETP.GE.AND P3, PT, R82, RZ, PT ;  /* 0x000000ff5200720c */ /* 0x000fe20003f66270 */
[----:B------:R-:W-:Y:S01]  /*6f20*/  @!P5 IMAD.IADD R61, R61, 0x1, -R4 ;  /* 0x000000013d3dd824 */ /* 0x000fe200078e0a04 */
[----:B------:R-:W-:Y:S01]  /*6f30*/  ISETP.GE.AND P5, PT, R83, RZ, PT ;  /* 0x000000ff5300720c */ /* 0x000fe20003fa6270 */
[----:B------:R-:W-:-:S04]  /*6f40*/  IMAD.HI.U32 R34, R86, R22, RZ ;  /* 0x0000001656227227 */ /* 0x000fc800078e00ff */
[--C-:B------:R-:W-:Y:S02]  /*6f50*/  @!P2 IMAD.IADD R64, R64, 0x1, -R4.reuse ;  /* 0x000000014040a824 */ /* 0x100fe400078e0a04 */
[----:B------:R-:W-:Y:S01]  /*6f60*/  @!P4 IMAD.IADD R60, R60, 0x1, -R4 ;  /* 0x000000013c3cc824 */ /* 0x000fe200078e0a04 */
[----:B------:R-:W-:Y:S01]  /*6f70*/  ISETP.GT.U32.AND P4, PT, R4, R110, PT ;  /* 0x0000006e0400720c */ /* 0x000fe20003f84070 */
[----:B------:R-:W-:Y:S02]  /*6f80*/  IMAD.MOV R34, RZ, RZ, -R34 ;  /* 0x000000ffff227224 */ /* 0x000fe400078e0a22 */
[----:B------:R-:W-:Y:S01]  /*6f90*/  @!P6 IMAD.IADD R106, R106, 0x1, -R4 ;  /* 0x000000016a6ae824 */ /* 0x000fe200078e0a04 */
[----:B------:R-:W-:Y:S01]  /*6fa0*/  ISETP.GE.AND P6, PT, R149, RZ, PT ;  /* 0x000000ff9500720c */ /* 0x000fe20003fc6270 */
[----:B------:R-:W-:Y:S01]  /*6fb0*/  IMAD.MOV.U32 R49, RZ, RZ, R107 ;  /* 0x000000ffff317224 */ /* 0x000fe200078e006b */
[----:B------:R-:W-:Y:S01]  /*6fc0*/  IABS R57, R160 ;  /* 0x000000a000397213 */ /* 0x000fe20000000000 */
[C---:B------:R-:W-:Y:S01]  /*6fd0*/  IMAD R22, R4.reuse, R34, R22 ;  /* 0x0000002204167224 */ /* 0x040fe200078e0216 */
[----:B------:R-:W-:Y:S01]  /*6fe0*/  PRMT R34, RZ, 0x7610, R34 ;  /* 0x00007610ff227816 */ /* 0x000fe20000000022 */
[----:B------:R-:W-:Y:S01]  /*6ff0*/  @!P3 IMAD.MOV R49, RZ, RZ, -R49 ;  /* 0x000000ffff31b224 */ /* 0x000fe200078e0a31 */
[----:B------:R-:W-:Y:S01]  /*7000*/  IABS R58, R123 ;  /* 0x0000007b003a7213 */ /* 0x000fe20000000000 */
[----:B------:R-:W-:Y:S01]  /*7010*/  @!P5 IMAD.MOV R106, RZ, RZ, -R106 ;  /* 0x000000ffff6ad224 */ /* 0x000fe200078e0a6a */
[----:B------:R-:W-:Y:S01]  /*7020*/  ISETP.GT.U32.AND P3, PT, R4, R64, PT ;  /* 0x000000400400720c */ /* 0x000fe20003f64070 */
[----:B------:R-:W-:Y:S01]  /*7030*/  IMAD.HI.U32 R55, R86, R57, RZ ;  /* 0x0000003956377227 */ /* 0x000fe200078e00ff */
[----:B------:R-:W-:Y:S01]  /*7040*/  ISETP.GT.U32.AND P5, PT, R4, R59, PT ;  /* 0x0000003b0400720c */ /* 0x000fe20003fa4070 */
[----:B------:R-:W4:Y:S02]  /*7050*/  LDL.LU R149, [R1+0x858] ;  /* 0x0008580001957983 */ /* 0x000f240000300800 */
[----:B------:R-:W-:-:S02]  /*7060*/  IMAD.MOV.U32 R48, RZ, RZ, R109 ;  /* 0x000000ffff307224 */ /* 0x000fc400078e006d */
[----:B------:R-:W-:Y:S01]  /*7070*/  @!P4 IMAD.IADD R110, R110, 0x1, -R4 ;  /* 0x000000016e6ec824 */ /* 0x000fe200078e0a04 */
[----:B------:R-:W-:Y:S01]  /*7080*/  ISETP.GT.U32.AND P4, PT, R4, R56, PT ;  /* 0x000000380400720c */ /* 0x000fe20003f84070 */
[----:B------:R-:W-:Y:S02]  /*7090*/  IMAD.MOV R55, RZ, RZ, -R55 ;  /* 0x000000ffff377224 */ /* 0x000fe400078e0a37 */
[----:B------:R-:W-:-:S04]  /*70a0*/  IMAD.HI.U32 R52, R86, R58, RZ ;  /* 0x0000003a56347227 */ /* 0x000fc800078e00ff */
[----:B------:R-:W-:Y:S01]  /*70b0*/  @!P6 IMAD.MOV R48, RZ, RZ, -R48 ;  /* 0x000000ffff30e224 */ /* 0x000fe200078e0a30 */
[C---:B------:R-:W-:Y:S01]  /*70c0*/  ISETP.GT.U32.AND P6, PT, R4.reuse, R60, PT ;  /* 0x0000003c0400720c */ /* 0x040fe20003fc4070 */
[----:B------:R-:W-:Y:S02]  /*70d0*/  IMAD R57, R4, R55, R57 ;  /* 0x0000003704397224 */ /* 0x000fe400078e0239 */
[----:B------:R-:W-:Y:S02]  /*70e0*/  IMAD.MOV R52, RZ, RZ, -R52 ;  /* 0x000000ffff347224 */ /* 0x000fe400078e0a34 */
[----:B------:R-:W-:Y:S01]  /*70f0*/  @!P3 IMAD.IADD R64, R64, 0x1, -R4 ;  /* 0x000000014040b824 */ /* 0x000fe200078e0a04 */
[C---:B------:R-:W-:Y:S01]  /*7100*/  ISETP.GT.U32.AND P3, PT, R4.reuse, R57, PT ;  /* 0x000000390400720c */ /* 0x040fe20003f64070 */
[----:B------:R-:W-:Y:S02]  /*7110*/  IMAD R58, R4, R52, R58 ;  /* 0x00000034043a7224 */ /* 0x000fe400078e023a */
[--C-:B------:R-:W-:Y:S01]  /*7120*/  @!P5 IMAD.IADD R59, R59, 0x1, -R4.reuse ;  /* 0x000000013b3bd824 */ /* 0x100fe200078e0a04 */
[----:B------:R-:W-:Y:S01]  /*7130*/  ISETP.GE.AND P5, PT, R165, RZ, PT ;  /* 0x000000ffa500720c */ /* 0x000fe20003fa6270 */
[----:B------:R-:W-:Y:S01]  /*7140*/  @!P4 IMAD.IADD R56, R56, 0x1, -R4 ;  /* 0x000000013838c824 */ /* 0x000fe200078e0a04 */
[----:B------:R-:W-:-:S02]  /*7150*/  ISETP.GE.AND P4, PT, R163, RZ, PT ;  /* 0x000000ffa300720c */ /* 0x000fc40003f86270 */
[----:B------:R-:W-:Y:S01]  /*7160*/  LOP3.LUT R82, R0, 0x9e, RZ, 0xfc, !PT ;  /* 0x0000009e00527812 */ /* 0x000fe200078efcff */
[----:B------:R-:W-:Y:S01]  /*7170*/  @!P6 IMAD.IADD R60, R60, 0x1, -R4 ;  /* 0x000000013c3ce824 */ /* 0x000fe200078e0a04 */
[----:B------:R-:W-:Y:S01]  /*7180*/  ISETP.GE.AND P6, PT, R148, RZ, PT ;  /* 0x000000ff9400720c */ /* 0x000fe20003fc6270 */
[----:B------:R-:W-:Y:S01]  /*7190*/  IMAD.MOV.U32 R53, RZ, RZ, R64 ;  /* 0x000000ffff357224 */ /* 0x000fe200078e0040 */
[----:B------:R-:W-:Y:S01]  /*71a0*/  IABS R104, R82 ;  /* 0x0000005200687213 */ /* 0x000fe20000000000 */
[----:B------:R-:W-:Y:S01]  /*71b0*/  @!P3 IMAD.IADD R57, R57, 0x1, -R4 ;  /* 0x000000013939b824 */ /* 0x000fe200078e0a04 */
[----:B------:R-:W-:-:S03]  /*71c0*/  ISETP.GE.AND P3, PT, R85, RZ, PT ;  /* 0x000000ff5500720c */ /* 0x000fc60003f66270 */
[----:B------:R-:W-:Y:S01]  /*71d0*/  @!P5 IMAD.MOV R53, RZ, RZ, -R53 ;  /* 0x000000ffff35d224 */ /* 0x000fe200078e0a35 */
[----:B------:R-:W-:Y:S01]  /*71e0*/  ISETP.GT.U32.AND P5, PT, R4, R56, PT ;  /* 0x000000380400720c */ /* 0x000fe20003fa4070 */
[----:B------:R-:W-:-:S04]  /*71f0*/  IMAD.HI.U32 R54, R86, R104, RZ ;  /* 0x0000006856367227 */ /* 0x000fc800078e00ff */
[----:B------:R-:W-:Y:S02]  /*7200*/  IMAD.MOV.U32 R52, RZ, RZ, R110 ;  /* 0x000000ffff347224 */ /* 0x000fe400078e006e */
[----:B------:R-:W-:Y:S02]  /*7210*/  IMAD.MOV R54, RZ, RZ, -R54 ;  /* 0x000000ffff367224 */ /* 0x000fe400078e0a36 */
[----:B------:R-:W-:Y:S02]  /*7220*/  @!P6 IMAD.MOV R52, RZ, RZ, -R52 ;  /* 0x000000ffff34e224 */ /* 0x000fe400078e0a34 */
[----:B------:R-:W-:Y:S02]  /*7230*/  IMAD R104, R4, R54, R104 ;  /* 0x0000003604687224 */ /* 0x000fe400078e0268 */
[----:B------:R-:W-:Y:S02]  /*7240*/  IMAD.MOV.U32 R54, RZ, RZ, R60 ;  /* 0x000000ffff367224 */ /* 0x000fe400078e003c */
[----:B------:R-:W-:Y:S01]  /*7250*/  @!P5 IMAD.IADD R56, R56, 0x1, -R4 ;  /* 0x000000013838d824 */ /* 0x000fe200078e0a04 */
[C---:B------:R-:W-:Y:S01]  /*7260*/  ISETP.GT.U32.AND P5, PT, R4.reuse, R39, PT ;  /* 0x000000270400720c */ /* 0x040fe20003fa4070 */
[----:B------:R-:W-:Y:S01]  /*7270*/  @!P3 IMAD.MOV R54, RZ, RZ, -R54 ;  /* 0x000000ffff36b224 */ /* 0x000fe200078e0a36 */
[----:B------:R-:W-:-:S02]  /*7280*/  ISETP.GT.U32.AND P3, PT, R4, R113, PT ;  /* 0x000000710400720c */ /* 0x000fc40003f64070 */
[----:B---3--:R-:W-:-:S13]  /*7290*/  ISETP.LT.AND P2, PT, R3, R2, P0 ;  /* 0x000000020300720c */ /* 0x008fda0000741270 */
[----:B--2---:R-:W2:Y:S01]  /*72a0*/  @P2 LDG.E.U16 R34, desc[UR20][R140.64] ;  /* 0x000000148c222981 */ /* 0x004ea2000c1e1500 */
[----:B------:R-:W-:-:S13]  /*72b0*/  ISETP.GT.U32.AND P2, PT, R4, R61, PT ;  /* 0x0000003d0400720c */ /* 0x000fda0003f44070 */
[----:B------:R-:W-:Y:S01]  /*72c0*/  @!P2 IMAD.IADD R61, R61, 0x1, -R4 ;  /* 0x000000013d3da824 */ /* 0x000fe200078e0a04 */
[----:B------:R-:W-:-:S03]  /*72d0*/  ISETP.GT.U32.AND P2, PT, R4, R58, PT ;  /* 0x0000003a0400720c */ /* 0x000fc60003f44070 */
[----:B------:R-:W-:-:S04]  /*72e0*/  IMAD.MOV.U32 R103, RZ, RZ, R61 ;  /* 0x000000ffff677224 */ /* 0x000fc800078e003d */
[----:B------:R-:W-:Y:S01]  /*72f0*/  @!P4 IMAD.MOV R103, RZ, RZ, -R103 ;  /* 0x000000ffff67c224 */ /* 0x000fe200078e0a67 */
[----:B------:R-:W-:-:S05]  /*7300*/  ISETP.GT.U32.AND P4, PT, R4, R57, PT ;  /* 0x000000390400720c */ /* 0x000fca0003f84070 */
[----:B------:R-:W-:Y:S01]  /*7310*/  @!P2 IMAD.IADD R58, R58, 0x1, -R4 ;  /* 0x000000013a3aa824 */ /* 0x000fe200078e0a04 */
[----:B------:R-:W-:-:S04]  /*7320*/  ISETP.GT.U32.AND P2, PT, R4, R59, PT ;  /* 0x0000003b0400720c */ /* 0x000fc80003f44070 */
[----:B------:R-:W-:-:S03]  /*7330*/  ISETP.GT.U32.AND P6, PT, R4, R58, PT ;  /* 0x0000003a0400720c */ /* 0x000fc60003fc4070 */
[----:B------:R-:W-:Y:S01]  /*7340*/  @!P4 IMAD.IADD R57, R57, 0x1, -R4 ;  /* 0x000000013939c824 */ /* 0x000fe200078e0a04 */
[----:B------:R-:W-:-:S05]  /*7350*/  ISETP.GE.AND P4, PT, R162, RZ, PT ;  /* 0x000000ffa200720c */ /* 0x000fca0003f86270 */
[----:B------:R-:W-:Y:S01]  /*7360*/  @!P2 IMAD.IADD R59, R59, 0x1, -R4 ;  /* 0x000000013b3ba824 */ /* 0x000fe200078e0a04 */
[----:B------:R-:W-:-:S03]  /*7370*/  ISETP.GT.U32.AND P2, PT, R4, R65, PT ;  /* 0x000000410400720c */ /* 0x000fc60003f44070 */
[--C-:B------:R-:W-:Y:S01]  /*7380*/  @!P6 IMAD.IADD R58, R58, 0x1, -R4.reuse ;  /* 0x000000013a3ae824 */ /* 0x100fe200078e0a04 */
[----:B------:R-:W-:Y:S01]  /*7390*/  ISETP.GT.U32.AND P6, PT, R4, R37, PT ;  /* 0x000000250400720c */ /* 0x000fe20003fc4070 */
[--C-:B------:R-:W-:Y:S02]  /*73a0*/  @!P3 IMAD.IADD R113, R113, 0x1, -R4.reuse ;  /* 0x000000017171b824 */ /* 0x100fe400078e0a04 */
[----:B------:R-:W-:Y:S01]  /*73b0*/  @!P5 IMAD.IADD R39, R39, 0x1, -R4 ;  /* 0x000000012727d824 */ /* 0x000fe200078e0a04 */
[----:B------:R-:W-:Y:S01]  /*73c0*/  ISETP.GE.AND P5, PT, R123, RZ, PT ;  /* 0x000000ff7b00720c */ /* 0x000fe20003fa6270 */
[----:B------:R-:W-:-:S04]  /*73d0*/  IMAD.MOV.U32 R55, RZ, RZ, R59 ;  /* 0x000000ffff377224 */ /* 0x000fc800078e003b */
[--C-:B------:R-:W-:Y:S02]  /*73e0*/  @!P2 IMAD.IADD R65, R65, 0x1, -R4.reuse ;  /* 0x000000014141a824 */ /* 0x100fe400078e0a04 */
[----:B------:R-:W-:Y:S01]  /*73f0*/  @!P4 IMAD.MOV R55, RZ, RZ, -R55 ;  /* 0x000000ffff37c224 */ /* 0x000fe200078e0a37 */
[C---:B------:R-:W-:Y:S01]  /*7400*/  ISETP.GT.U32.AND P4, PT, R4.reuse, R113, PT ;  /* 0x000000710400720c */ /* 0x040fe20003f84070 */
[----:B------:R-:W-:Y:S01]  /*7410*/  @!P6 IMAD.IADD R37, R37, 0x1, -R4 ;  /* 0x000000012525e824 */ /* 0x000fe200078e0a04 */
[----:B------:R-:W-:-:S03]  /*7420*/  ISETP.GT.U32.AND P6, PT, R4, R65, PT ;  /* 0x000000410400720c */ /* 0x000fc60003fc4070 */
[----:B------:R-:W-:Y:S01]  /*7430*/  @!P5 IMAD.MOV R58, RZ, RZ, -R58 ;  /* 0x000000ffff3ad224 */ /* 0x000fe200078e0a3a */
[----:B------:R-:W-:-:S07]  /*7440*/  ISETP.GT.U32.AND P5, PT, R4, R36, PT ;  /* 0x000000240400720c */ /* 0x000fce0003fa4070 */
[--C-:B------:R-:W-:Y:S01]  /*7450*/  @!P4 IMAD.IADD R113, R113, 0x1, -R4.reuse ;  /* 0x000000017171c824 */ /* 0x100fe200078e0a04 */
[C---:B------:R-:W-:Y:S01]  /*7460*/  ISETP.GT.U32.AND P4, PT, R4.reuse, R33, PT ;  /* 0x000000210400720c */ /* 0x040fe20003f84070 */
[----:B------:R-:W-:Y:S01]  /*7470*/  @!P6 IMAD.IADD R65, R65, 0x1, -R4 ;  /* 0x000000014141e824 */ /* 0x000fe200078e0a04 */
[----:B------:R-:W-:-:S03]  /*7480*/  ISETP.GT.U32.AND P6, PT, R4, R31, PT ;  /* 0x0000001f0400720c */ /* 0x000fc60003fc4070 */
[----:B------:R-:W-:-:S08]  /*7490*/  @!P5 IMAD.IADD R36, R36, 0x1, -R4 ;  /* 0x000000012424d824 */ /* 0x000fd000078e0a04 */
[--C-:B------:R-:W-:Y:S01]  /*74a0*/  @!P4 IMAD.IADD R33, R33, 0x1, -R4.reuse ;  /* 0x000000012121c824 */ /* 0x100fe200078e0a04 */
[----:B------:R-:W-:Y:S01]  /*74b0*/  ISETP.GT.U32.AND P4, PT, R4, R36, PT ;  /* 0x000000240400720c */ /* 0x000fe20003f84070 */
[----:B------:R-:W-:-:S03]  /*74c0*/  @!P6 IMAD.IADD R31, R31, 0x1, -R4 ;  /* 0x000000011f1fe824 */ /* 0x000fc600078e0a04 */
[----:B------:R-:W-:-:S09]  /*74d0*/  ISETP.GT.U32.AND P6, PT, R4, R33, PT ;  /* 0x000000210400720c */ /* 0x000fd20003fc4070 */
[----:B------:R-:W-:Y:S01]  /*74e0*/  @!P4 IMAD.IADD R36, R36, 0x1, -R4 ;  /* 0x000000012424c824 */ /* 0x000fe200078e0a04 */
[----:B------:R-:W-:-:S03]  /*74f0*/  ISETP.GT.U32.AND P4, PT, R4, R25, PT ;  /* 0x000000190400720c */ /* 0x000fc60003f84070 */
[----:B------:R-:W-:Y:S01]  /*7500*/  @!P6 IMAD.IADD R33, R33, 0x1, -R4 ;  /* 0x000000012121e824 */ /* 0x000fe200078e0a04 */
[----:B------:R-:W-:-:S09]  /*7510*/  ISETP.GT.U32.AND P6, PT, R4, R24, PT ;  /* 0x000000180400720c */ /* 0x000fd20003fc4070 */
[----:B------:R-:W-:-:S04]  /*7520*/  @!P4 IMAD.IADD R25, R25, 0x1, -R4 ;  /* 0x000000011919c824 */ /* 0x000fc800078e0a04 */
[----:B------:R-:W-:Y:S01]  /*7530*/  @!P6 IMAD.IADD R24, R24, 0x1, -R4 ;  /* 0x000000011818e824 */ /* 0x000fe200078e0a04 */
[----:B------:R-:W-:Y:S02]  /*7540*/  ISETP.GT.U32.AND P6, PT, R4, R25, PT ;  /* 0x000000190400720c */ /* 0x000fe40003fc4070 */
[C---:B------:R-:W-:Y:S01]  /*7550*/  LOP3.LUT R83, R0.reuse, 0xa6, RZ, 0xfc, !PT ;  /* 0x000000a600537812 */ /* 0x040fe200078efcff */
[----:B------:R-:W-:Y:S01]  /*7560*/  STL [R1+0x3ac], R82 ;  /* 0x0003ac5201007387 */ /* 0x000fe20000100800 */
[C---:B------:R-:W-:Y:S02]  /*7570*/  LOP3.LUT R85, R0.reuse, 0xae, RZ, 0xfc, !PT ;  /* 0x000000ae00557812 */ /* 0x040fe400078efcff */
[----:B------:R-:W-:Y:S01]  /*7580*/  LOP3.LUT R163, R0, 0xb6, RZ, 0xfc, !PT ;  /* 0x000000b600a37812 */ /* 0x000fe200078efcff */
[----:B------:R-:W3:Y:S01]  /*7590*/  LDL.LU.64 R140, [R1+0x850] ;  /* 0x00085000018c7983 */ /* 0x000ee20000300a00 */
[----:B------:R-:W-:-:S05]  /*75a0*/  ISETP.GE.AND P3, PT, R161, RZ, PT ;  /* 0x000000ffa100720c */ /* 0x000fca0003f66270 */
[----:B------:R-:W-:Y:S01]  /*75b0*/  @!P6 IMAD.IADD R25, R25, 0x1, -R4 ;  /* 0x000000011919e824 */ /* 0x000fe200078e0a04 */
[----:B------:R-:W-:Y:S01]  /*75c0*/  ISETP.GT.U32.AND P6, PT, R4, R13, PT ;  /* 0x0000000d0400720c */ /* 0x000fe20003fc4070 */
[----:B------:R-:W-:Y:S01]  /*75d0*/  STL [R1+0x3a8], R83 ;  /* 0x0003a85301007387 */ /* 0x000fe20000100800 */
[----:B------:R-:W-:Y:S02]  /*75e0*/  LOP3.LUT R162, R0, 0xbe, RZ, 0xfc, !PT ;  /* 0x000000be00a27812 */ /* 0x000fe400078efcff */
[----:B------:R-:W-:Y:S01]  /*75f0*/  ISETP.GE.AND P2, PT, R160, RZ, PT ;  /* 0x000000ffa000720c */ /* 0x000fe20003f46270 */
[----:B------:R-:W2:Y:S01]  /*7600*/  LDL.LU R148, [R1+0x848] ;  /* 0x0008480001947983 */ /* 0x000ea20000300800 */
[C---:B-1----:R-:W-:Y:S02]  /*7610*/  LOP3.LUT R161, R0.reuse, 0xc6, RZ, 0xfc, !PT ;  /* 0x000000c600a17812 */ /* 0x042fe400078efcff */
[C---:B------:R-:W-:Y:S01]  /*7620*/  LOP3.LUT R160, R0.reuse, 0xce, RZ, 0xfc, !PT ;  /* 0x000000ce00a07812 */ /* 0x040fe200078efcff */
[----:B------:R-:W-:Y:S01]  /*7630*/  STL [R1+0x3a4], R85 ;  /* 0x0003a45501007387 */ /* 0x000fe20000100800 */
[----:B------:R-:W-:-:S02]  /*7640*/  LOP3.LUT R40, R0, 0xd6, RZ, 0xfc, !PT ;  /* 0x000000d600287812 */ /* 0x000fc400078efcff */
[----:B------:R-:W-:Y:S01]  /*7650*/  ISETP.GE.AND P4, PT, R164, RZ, PT ;  /* 0x000000ffa400720c */ /* 0x000fe20003f86270 */
[----:B------:R-:W-:Y:S01]  /*7660*/  STL [R1+0x3a0], R163 ;  /* 0x0003a0a301007387 */ /* 0x000fe20000100800 */
[C---:B------:R-:W-:Y:S02]  /*7670*/  LOP3.LUT R165, R0.reuse, 0xde, RZ, 0xfc, !PT ;  /* 0x000000de00a57812 */ /* 0x040fe400078efcff */
[----:B0-----:R-:W-:Y:S01]  /*7680*/  LOP3.LUT R164, R0, 0xe6, RZ, 0xfc, !PT ;  /* 0x000000e600a47812 */ /* 0x001fe200078efcff */
[----:B------:R-:W-:Y:S01]  /*7690*/  STL [R1+0x39c], R162 ;  /* 0x00039ca201007387 */ /* 0x000fe20000100800 */
[----:B------:R-:W-:-:S03]  /*76a0*/  @!P6 IMAD.IADD R13, R13, 0x1, -R4 ;  /* 0x000000010d0de824 */ /* 0x000fc600078e0a04 */
[----:B------:R-:W-:Y:S01]  /*76b0*/  STL [R1+0x398], R161 ;  /* 0x000398a101007387 */ /* 0x000fe20000100800 */
[----:B------:R-:W-:-:S03]  /*76c0*/  ISETP.GE.AND P6, PT, R150, RZ, PT ;  /* 0x000000ff9600720c */ /* 0x000fc60003fc6270 */
[----:B------:R-:W-:Y:S04]  /*76d0*/  STL [R1+0x394], R160 ;  /* 0x000394a001007387 */ /* 0x000fe80000100800 */
[----:B------:R-:W-:Y:S04]  /*76e0*/  STL [R1+0x390], R40 ;  /* 0x0003902801007387 */ /* 0x000fe80000100800 */
[----:B------:R-:W-:Y:S04]  /*76f0*/  STL [R1+0x38c], R165 ;  /* 0x00038ca501007387 */ /* 0x000fe80000100800 */
[----:B------:R-:W-:Y:S04]  /*7700*/  STL [R1+0x388], R164 ;  /* 0x000388a401007387 */ /* 0x000fe80000100800 */
[----:B------:R-:W2:Y:S01]  /*7710*/  LDL.LU R150, [R1+0x844] ;  /* 0x0008440001967983 */ /* 0x000ea20000300800 */
[----:B------:R-:W-:Y:S01]  /*7720*/  @!P2 IMAD.MOV R57, RZ, RZ, -R57 ;  /* 0x000000ffff39a224 */ /* 0x000fe200078e0a39 */
[C---:B------:R-:W-:Y:S01]  /*7730*/  ISETP.GT.U32.AND P2, PT, R4.reuse, R39, PT ;  /* 0x000000270400720c */ /* 0x040fe20003f44070 */
[----:B------:R-:W-:Y:S01]  /*7740*/  @!P3 IMAD.MOV R56, RZ, RZ, -R56 ;  /* 0x000000ffff38b224 */ /* 0x000fe200078e0a38 */
[----:B------:R-:W-:-:S02]  /*7750*/  ISETP.GT.U32.AND P3, PT, R4, R37, PT ;  /* 0x000000250400720c */ /* 0x000fc40003f64070 */
[----:B------:R-:W-:Y:S02]  /*7760*/  IABS R110, R85 ;  /* 0x00000055006e7213 */ /* 0x000fe40000000000 */
[----:B------:R-:W-:-:S07]  /*7770*/  ISETP.GE.AND P5, PT, R122, RZ, PT ;  /* 0x000000ff7a00720c */ /* 0x000fce0003fa6270 */
[--C-:B------:R-:W-:Y:S01]  /*7780*/  @!P2 IMAD.IADD R39, R39, 0x1, -R4.reuse ;  /* 0x000000012727a824 */ /* 0x100fe200078e0a04 */
[C---:B------:R-:W-:Y:S01]  /*7790*/  ISETP.GT.U32.AND P2, PT, R4.reuse, R30, PT ;  /* 0x0000001e0400720c */ /* 0x040fe20003f44070 */
[----:B------:R-:W-:Y:S01]  /*77a0*/  @!P3 IMAD.IADD R37, R37, 0x1, -R4 ;  /* 0x000000012525b824 */ /* 0x000fe200078e0a04 */
[----:B------:R-:W-:Y:S01]  /*77b0*/  ISETP.GT.U32.AND P3, PT, R4, R27, PT ;  /* 0x0000001b0400720c */ /* 0x000fe20003f64070 */
[----:B------:R-:W-:-:S04]  /*77c0*/  IMAD.HI.U32 R60, R86, R110, RZ ;  /* 0x0000006e563c7227 */ /* 0x000fc800078e00ff */
[----:B------:R-:W-:-:S04]  /*77d0*/  IMAD.MOV R59, RZ, RZ, -R60 ;  /* 0x000000ffff3b7224 */ /* 0x000fc800078e0a3c */
[----:B------:R-:W-:Y:S02]  /*77e0*/  IMAD R110, R4, R59, R110 ;  /* 0x0000003b046e7224 */ /* 0x000fe400078e026e */
[----:B------:R-:W-:Y:S02]  /*77f0*/  IMAD.MOV.U32 R59, RZ, RZ, R113 ;  /* 0x000000ffff3b7224 */ /* 0x000fe400078e0071 */
[--C-:B------:R-:W-:Y:S01]  /*7800*/  @!P2 IMAD.IADD R30, R30, 0x1, -R4.reuse ;  /* 0x000000011e1ea824 */ /* 0x100fe200078e0a04 */
[C---:B------:R-:W-:Y:S01]  /*7810*/  ISETP.GT.U32.AND P2, PT, R4.reuse, R31, PT ;  /* 0x0000001f0400720c */ /* 0x040fe20003f44070 */
[----:B------:R-:W-:Y:S02]  /*7820*/  @!P3 IMAD.IADD R27, R27, 0x1, -R4 ;  /* 0x000000011b1bb824 */ /* 0x000fe400078e0a04 */
[----:B------:R-:W-:Y:S01]  /*7830*/  @!P5 IMAD.MOV R59, RZ, RZ, -R59 ;  /* 0x000000ffff3bd224 */ /* 0x000fe200078e0a3b */
[C---:B------:R-:W-:Y:S02]  /*7840*/  ISETP.GT.U32.AND P5, PT, R4.reuse, R30, PT ;  /* 0x0000001e0400720c */ /* 0x040fe40003fa4070 */
[----:B------:R-:W-:-:S07]  /*7850*/  ISETP.GT.U32.AND P3, PT, R4, R27, PT ;  /* 0x0000001b0400720c */ /* 0x000fce0003f64070 */
[----:B------:R-:W-:Y:S01]  /*7860*/  @!P2 IMAD.IADD R31, R31, 0x1, -R4 ;  /* 0x000000011f1fa824 */ /* 0x000fe200078e0a04 */
[----:B------:R-:W-:-:S03]  /*7870*/  ISETP.GT.U32.AND P2, PT, R4, R21, PT ;  /* 0x000000150400720c */ /* 0x000fc60003f44070 */
[--C-:B------:R-:W-:Y:S01]  /*7880*/  @!P5 IMAD.IADD R30, R30, 0x1, -R4.reuse ;  /* 0x000000011e1ed824 */ /* 0x100fe200078e0a04 */
[C---:B------:R-:W-:Y:S01]  /*7890*/  ISETP.GT.U32.AND P5, PT, R4.reuse, R18, PT ;  /* 0x000000120400720c */ /* 0x040fe20003fa4070 */
[----:B------:R-:W-:Y:S01]  /*78a0*/  @!P3 IMAD.IADD R27, R27, 0x1, -R4 ;  /* 0x000000011b1bb824 */ /* 0x000fe200078e0a04 */
[----:B------:R-:W-:Y:S01]  /*78b0*/  ISETP.GT.U32.AND P3, PT, R4, R15, PT ;  /* 0x0000000f0400720c */ /* 0x000fe20003f64070 */
[----:B------:R-:W-:-:S06]  /*78c0*/  IMAD.MOV.U32 R60, RZ, RZ, R65 ;  /* 0x000000ffff3c7224 */ /* 0x000fcc00078e0041 */
[----:B------:R-:W-:Y:S01]  /*78d0*/  @!P2 IMAD.IADD R21, R21, 0x1, -R4 ;  /* 0x000000011515a824 */ /* 0x000fe200078e0a04 */
[----:B------:R-:W-:-:S03]  /*78e0*/  ISETP.GT.U32.AND P2, PT, R4, R24, PT ;  /* 0x000000180400720c */ /* 0x000fc60003f44070 */
[--C-:B------:R-:W-:Y:S01]  /*78f0*/  @!P5 IMAD.IADD R18, R18, 0x1, -R4.reuse ;  /* 0x000000011212d824 */ /* 0x100fe200078e0a04 */
[----:B------:R-:W-:Y:S01]  /*7900*/  ISETP.GT.U32.AND P5, PT, R4, R21, PT ;  /* 0x000000150400720c */ /* 0x000fe20003fa4070 */
[----:B------:R-:W-:-:S03]  /*7910*/  @!P3 IMAD.IADD R15, R15, 0x1, -R4 ;  /* 0x000000010f0fb824 */ /* 0x000fc600078e0a04 */
[C---:B------:R-:W-:Y:S01]  /*7920*/  ISETP.GT.U32.AND P3, PT, R4.reuse, R18, PT ;  /* 0x000000120400720c */ /* 0x040fe20003f64070 */
[----:B------:R-:W-:Y:S01]  /*7930*/  @!P4 IMAD.MOV R60, RZ, RZ, -R60 ;  /* 0x000000ffff3cc224 */ /* 0x000fe200078e0a3c */
[----:B------:R-:W-:-:S03]  /*7940*/  ISETP.GT.U32.AND P4, PT, R4, R15, PT ;  /* 0x0000000f0400720c */ /* 0x000fc60003f84070 */
[--C-:B------:R-:W-:Y:S01]  /*7950*/  @!P2 IMAD.IADD R24, R24, 0x1, -R4.reuse ;  /* 0x000000011818a824 */ /* 0x100fe200078e0a04 */
[C---:B------:R-:W-:Y:S02]  /*7960*/  ISETP.GT.U32.AND P2, PT, R4.reuse, R10, PT ;  /* 0x0000000a0400720c */ /* 0x040fe40003f44070 */
[----:B------:R-:W-:Y:S01]  /*7970*/  IABS R123, R161 ;  /* 0x000000a1007b7213 */ /* 0x000fe20000000000 */
[----:B------:R-:W-:Y:S01]  /*7980*/  @!P5 IMAD.IADD R21, R21, 0x1, -R4 ;  /* 0x000000011515d824 */ /* 0x000fe200078e0a04 */
[----:B------:R-:W-:-:S03]  /*7990*/  ISETP.GT.U32.AND P5, PT, R4, R9, PT ;  /* 0x000000090400720c */ /* 0x000fc60003fa4070 */
[----:B------:R-:W-:Y:S01]  /*79a0*/  @!P3 IMAD.IADD R18, R18, 0x1, -R4 ;  /* 0x000000011212b824 */ /* 0x000fe200078e0a04 */
[----:B------:R-:W-:Y:S01]  /*79b0*/  ISETP.GT.U32.AND P3, PT, R4, R7, PT ;  /* 0x000000070400720c */ /* 0x000fe20003f64070 */
[----:B------:R-:W-:-:S04]  /*79c0*/  IMAD.HI.U32 R61, R86, R123, RZ ;  /* 0x0000007b563d7227 */ /* 0x000fc800078e00ff */
[--C-:B------:R-:W-:Y:S01]  /*79d0*/  @!P4 IMAD.IADD R15, R15, 0x1, -R4.reuse ;  /* 0x000000010f0fc824 */ /* 0x100fe200078e0a04 */
[----:B------:R-:W-:Y:S01]  /*79e0*/  ISETP.GT.U32.AND P4, PT, R4, R6, PT ;  /* 0x000000060400720c */ /* 0x000fe20003f84070 */
[----:B------:R-:W-:Y:S02]  /*79f0*/  IMAD.MOV R61, RZ, RZ, -R61 ;  /* 0x000000ffff3d7224 */ /* 0x000fe400078e0a3d */
[--C-:B------:R-:W-:Y:S02]  /*7a00*/  @!P2 IMAD.IADD R10, R10, 0x1, -R4.reuse ;  /* 0x000000010a0aa824 */ /* 0x100fe400078e0a04 */
[C---:B------:R-:W-:Y:S01]  /*7a10*/  IMAD R123, R4.reuse, R61, R123 ;  /* 0x0000003d047b7224 */ /* 0x040fe200078e027b */
[----:B------:R-:W-:Y:S01]  /*7a20*/  ISETP.GE.AND P2, PT, R157, RZ, PT ;  /* 0x000000ff9d00720c */ /* 0x000fe20003f46270 */
[--C-:B------:R-:W-:Y:S01]  /*7a30*/  @!P5 IMAD.IADD R9, R9, 0x1, -R4.reuse ;  /* 0x000000010909d824 */ /* 0x100fe200078e0a04 */
[C---:B------:R-:W-:Y:S01]  /*7a40*/  ISETP.GT.U32.AND P5, PT, R4.reuse, R13, PT ;  /* 0x0000000d0400720c */ /* 0x040fe20003fa4070 */
[--C-:B------:R-:W-:Y:S01]  /*7a50*/  @!P3 IMAD.IADD R7, R7, 0x1, -R4.reuse ;  /* 0x000000010707b824 */ /* 0x100fe200078e0a04 */
[----:B------:R-:W-:Y:S01]  /*7a60*/  ISETP.GT.U32.AND P3, PT, R4, R10, PT ;  /* 0x0000000a0400720c */ /* 0x000fe20003f64070 */
[----:B------:R-:W-:Y:S01]  /*7a70*/  IMAD.MOV.U32 R61, RZ, RZ, R39 ;  /* 0x000000ffff3d7224 */ /* 0x000fe200078e0027 */
[----:B------:R-:W-:Y:S01]  /*7a80*/  IABS R107, R83 ;  /* 0x00000053006b7213 */ /* 0x000fe20000000000 */
[----:B------:R-:W-:-:S02]  /*7a90*/  @!P4 IMAD.IADD R6, R6, 0x1, -R4 ;  /* 0x000000010606c824 */ /* 0x000fc400078e0a04 */
[----:B------:R-:W-:Y:S01]  /*7aa0*/  @!P6 IMAD.MOV R61, RZ, RZ, -R61 ;  /* 0x000000ffff3de224 */ /* 0x000fe200078e0a3d */
[C---:B------:R-:W-:Y:S01]  /*7ab0*/  ISETP.GT.U32.AND P6, PT, R4.reuse, R9, PT ;  /* 0x000000090400720c */ /* 0x040fe20003fc4070 */
[----:B------:R-:W-:Y:S01]  /*7ac0*/  IMAD.MOV.U32 R62, RZ, RZ, R37 ;  /* 0x000000ffff3e7224 */ /* 0x000fe200078e0025 */
[----:B------:R-:W-:Y:S01]  /*7ad0*/  ISETP.GT.U32.AND P4, PT, R4, R6, PT ;  /* 0x000000060400720c */ /* 0x000fe20003f84070 */
[----:B------:R-:W-:Y:S01]  /*7ae0*/  IMAD.HI.U32 R3, R86, R107, RZ ;  /* 0x0000006b56037227 */ /* 0x000fe200078e00ff */
[----:B------:R-:W-:-:S03]  /*7af0*/  IABS R109, R163 ;  /* 0x000000a3006d7213 */ /* 0x000fc60000000000 */
[----:B------:R-:W-:Y:S01]  /*7b00*/  @!P2 IMAD.MOV R62, RZ, RZ, -R62 ;  /* 0x000000ffff3ea224 */ /* 0x000fe200078e0a3e */
[C---:B------:R-:W-:Y:S01]  /*7b10*/  ISETP.GT.U32.AND P2, PT, R4.reuse, R7, PT ;  /* 0x000000070400720c */ /* 0x040fe20003f44070 */
[--C-:B------:R-:W-:Y:S01]  /*7b20*/  @!P5 IMAD.IADD R13, R13, 0x1, -R4.reuse ;  /* 0x000000010d0dd824 */ /* 0x100fe200078e0a04 */
[----:B------:R-:W-:Y:S01]  /*7b30*/  ISETP.GT.U32.AND P5, PT, R4, R19, PT ;  /* 0x000000130400720c */ /* 0x000fe20003fa4070 */
[--C-:B------:R-:W-:Y:S01]  /*7b40*/  @!P3 IMAD.IADD R10, R10, 0x1, -R4.reuse ;  /* 0x000000010a0ab824 */ /* 0x100fe200078e0a04 */
[C---:B------:R-:W-:Y:S01]  /*7b50*/  ISETP.GT.U32.AND P3, PT, R4.reuse, R28, PT ;  /* 0x0000001c0400720c */ /* 0x040fe20003f64070 */
[----:B------:R-:W-:Y:S02]  /*7b60*/  IMAD.MOV R3, RZ, RZ, -R3 ;  /* 0x000000ffff037224 */ /* 0x000fe400078e0a03 */
[----:B------:R-:W-:Y:S01]  /*7b70*/  @!P6 IMAD.IADD R9, R9, 0x1, -R4 ;  /* 0x000000010909e824 */ /* 0x000fe200078e0a04 */
[C---:B------:R-:W-:Y:S01]  /*7b80*/  ISETP.GT.U32.AND P6, PT, R4.reuse, R22, PT ;  /* 0x000000160400720c */ /* 0x040fe20003fc4070 */
[----:B------:R-:W-:-:S02]  /*7b90*/  IMAD R107, R4, R3, R107 ;  /* 0x00000003046b7224 */ /* 0x000fc400078e026b */
[----:B------:R-:W-:Y:S01]  /*7ba0*/  IMAD.HI.U32 R3, R86, R109, RZ ;  /* 0x0000006d56037227 */ /* 0x000fe200078e00ff */
[----:B------:R-:W-:-:S03]  /*7bb0*/  IABS R63, R40 ;  /* 0x00000028003f7213 */ /* 0x000fc60000000000 */
[--C-:B------:R-:W-:Y:S01]  /*7bc0*/  @!P4 IMAD.IADD R6, R6, 0x1, -R4.reuse ;  /* 0x000000010606c824 */ /* 0x100fe200078e0a04 */
[C---:B------:R-:W-:Y:S01]  /*7bd0*/  ISETP.GT.U32.AND P4, PT, R4.reuse, R107, PT ;  /* 0x0000006b0400720c */ /* 0x040fe20003f84070 */
[----:B------:R-:W-:Y:S02]  /*7be0*/  IMAD.MOV R3, RZ, RZ, -R3 ;  /* 0x000000ffff037224 */ /* 0x000fe400078e0a03 */
[--C-:B------:R-:W-:Y:S01]  /*7bf0*/  @!P2 IMAD.IADD R7, R7, 0x1, -R4.reuse ;  /* 0x000000010707a824 */ /* 0x100fe200078e0a04 */
[----:B------:R-:W-:Y:S01]  /*7c00*/  ISETP.GT.U32.AND P2, PT, R4, R104, PT ;  /* 0x000000680400720c */ /* 0x000fe20003f44070 */
[--C-:B------:R-:W-:Y:S01]  /*7c10*/  @!P5 IMAD.IADD R19, R19, 0x1, -R4.reuse ;  /* 0x000000011313d824 */ /* 0x100fe200078e0a04 */
[----:B------:R-:W-:Y:S01]  /*7c20*/  ISETP.GE.AND P5, PT, R136, RZ, PT ;  /* 0x000000ff8800720c */ /* 0x000fe20003fa6270 */
[----:B------:R-:W-:Y:S02]  /*7c30*/  @!P3 IMAD.IADD R28, R28, 0x1, -R4 ;  /* 0x000000011c1cb824 */ /* 0x000fe400078e0a04 */
[----:B------:R-:W-:Y:S01]  /*7c40*/  IMAD R109, R4, R3, R109 ;  /* 0x00000003046d7224 */ /* 0x000fe200078e026d */
[----:B------:R-:W-:Y:S01]  /*7c50*/  IABS R3, R162 ;  /* 0x000000a200037213 */ /* 0x000fe20000000000 */
[----:B------:R-:W-:-:S04]  /*7c60*/  IMAD.HI.U32 R37, R86, R63, RZ ;  /* 0x0000003f56257227 */ /* 0x000fc800078e00ff */
[----:B------:R-:W-:Y:S01]  /*7c70*/  @!P6 IMAD.IADD R22, R22, 0x1, -R4 ;  /* 0x000000011616e824 */ /* 0x000fe200078e0a04 */
[C---:B------:R-:W-:Y:S01]  /*7c80*/  ISETP.GT.U32.AND P6, PT, R4.reuse, R28, PT ;  /* 0x0000001c0400720c */ /* 0x040fe20003fc4070 */
[----:B------:R-:W-:Y:S02]  /*7c90*/  IMAD.MOV R37, RZ, RZ, -R37 ;  /* 0x000000ffff257224 */ /* 0x000fe400078e0a25 */
[----:B------:R-:W-:Y:S02]  /*7ca0*/  IMAD.MOV.U32 R113, RZ, RZ, R3 ;  /* 0x000000ffff717224 */ /* 0x000fe400078e0003 */
[C---:B------:R-:W-:Y:S01]  /*7cb0*/  IMAD R37, R4.reuse, R37, R63 ;  /* 0x0000002504257224 */ /* 0x040fe200078e023f */
[----:B------:R-:W-:Y:S01]  /*7cc0*/  ISETP.GT.U32.AND P3, PT, R4, R19, PT ;  /* 0x000000130400720c */ /* 0x000fe20003f64070 */
[----:B------:R-:W-:Y:S02]  /*7cd0*/  IMAD.MOV.U32 R63, RZ, RZ, R36 ;  /* 0x000000ffff3f7224 */ /* 0x000fe400078e0024 */
[----:B------:R-:W-:-:S02]  /*7ce0*/  @!P4 IMAD.IADD R107, R107, 0x1, -R4 ;  /* 0x000000016b6bc824 */ /* 0x000fc400078e0a04 */
[----:B------:R-:W-:Y:S01]  /*7cf0*/  IMAD.HI.U32 R3, R86, R113, RZ ;  /* 0x0000007156037227 */ /* 0x000fe200078e00ff */
[----:B------:R-:W-:-:S03]  /*7d00*/  IABS R122, R160 ;  /* 0x000000a0007a7213 */ /* 0x000fc60000000000 */
[--C-:B------:R-:W-:Y:S01]  /*7d10*/  @!P2 IMAD.IADD R104, R104, 0x1, -R4.reuse ;  /* 0x000000016868a824 */ /* 0x100fe200078e0a04 */
[C---:B------:R-:W-:Y:S01]  /*7d20*/  ISETP.GT.U32.AND P2, PT, R4.reuse, R22, PT ;  /* 0x000000160400720c */ /* 0x040fe20003f44070 */
[----:B------:R-:W-:Y:S01]  /*7d30*/  @!P5 IMAD.MOV R63, RZ, RZ, -R63 ;  /* 0x000000ffff3fd224 */ /* 0x000fe200078e0a3f */
[----:B------:R-:W-:Y:S01]  /*7d40*/  ISETP.GT.U32.AND P5, PT, R4, R107, PT ;  /* 0x0000006b0400720c */ /* 0x000fe20003fa4070 */
[----:B------:R-:W-:Y:S02]  /*7d50*/  IMAD.MOV R3, RZ, RZ, -R3 ;  /* 0x000000ffff037224 */ /* 0x000fe400078e0a03 */
[----:B------:R-:W-:Y:S01]  /*7d60*/  @!P6 IMAD.IADD R28, R28, 0x1, -R4 ;  /* 0x000000011c1ce824 */ /* 0x000fe200078e0a04 */
[C---:B------:R-:W-:Y:S01]  /*7d70*/  ISETP.GT.U32.AND P6, PT, R4.reuse, R109, PT ;  /* 0x0000006d0400720c */ /* 0x040fe20003fc4070 */
[----:B------:R-:W-:Y:S02]  /*7d80*/  IMAD R113, R4, R3, R113 ;  /* 0x0000000304717224 */ /* 0x000fe400078e0271 */
[----:B------:R-:W-:-:S04]  /*7d90*/  IMAD.HI.U32 R3, R86, R122, RZ ;  /* 0x0000007a56037227 */ /* 0x000fc800078e00ff */
[----:B------:R-:W-:Y:S02]  /*7da0*/  IMAD.MOV R3, RZ, RZ, -R3 ;  /* 0x000000ffff037224 */ /* 0x000fe400078e0a03 */
[----:B------:R-:W-:Y:S01]  /*7db0*/  @!P3 IMAD.IADD R19, R19, 0x1, -R4 ;  /* 0x000000011313b824 */ /* 0x000fe200078e0a04 */
[C---:B------:R-:W-:Y:S01]  /*7dc0*/  ISETP.GT.U32.AND P3, PT, R4.reuse, R110, PT ;  /* 0x0000006e0400720c */ /* 0x040fe20003f64070 */
[C---:B------:R-:W-:Y:S01]  /*7dd0*/  IMAD R122, R4.reuse, R3, R122 ;  /* 0x00000003047a7224 */ /* 0x040fe200078e027a */
[----:B------:R-:W-:Y:S01]  /*7de0*/  ISETP.GT.U32.AND P4, PT, R4, R104, PT ;  /* 0x000000680400720c */ /* 0x000fe20003f84070 */
[--C-:B------:R-:W-:Y:S01]  /*7df0*/  @!P2 IMAD.IADD R22, R22, 0x1, -R4.reuse ;  /* 0x000000011616a824 */ /* 0x100fe200078e0a04 */
[C---:B------:R-:W-:Y:S01]  /*7e00*/  ISETP.GT.U32.AND P2, PT, R4.reuse, R113, PT ;  /* 0x000000710400720c */ /* 0x040fe20003f44070 */
[--C-:B------:R-:W-:Y:S01]  /*7e10*/  @!P5 IMAD.IADD R107, R107, 0x1, -R4.reuse ;  /* 0x000000016b6bd824 */ /* 0x100fe200078e0a04 */
[C---:B------:R-:W-:Y:S01]  /*7e20*/  ISETP.GT.U32.AND P5, PT, R4.reuse, R123, PT ;  /* 0x0000007b0400720c */ /* 0x040fe20003fa4070 */
[----:B------:R-:W-:Y:S01]  /*7e30*/  @!P6 IMAD.IADD R109, R109, 0x1, -R4 ;  /* 0x000000016d6de824 */ /* 0x000fe200078e0a04 */
[----:B------:R-:W-:-:S02]  /*7e40*/  ISETP.GT.U32.AND P6, PT, R4, R122, PT ;  /* 0x0000007a0400720c */ /* 0x000fc40003fc4070 */
[----:B------:R-:W-:Y:S02]  /*7e50*/  IABS R3, R165 ;  /* 0x000000a500037213 */ /* 0x000fe40000000000 */
[----:B------:R-:W-:Y:S01]  /*7e60*/  IABS R64, R164 ;  /* 0x000000a400407213 */ /* 0x000fe20000000000 */
[--C-:B------:R-:W-:Y:S02]  /*7e70*/  @!P3 IMAD.IADD R110, R110, 0x1, -R4.reuse ;  /* 0x000000016e6eb824 */ /* 0x100fe400078e0a04 */
[--C-:B------:R-:W-:Y:S01]  /*7e80*/  @!P4 IMAD.IADD R104, R104, 0x1, -R4.reuse ;  /* 0x000000016868c824 */ /* 0x100fe200078e0a04 */
[----:B------:R-:W-:Y:S01]  /*7e90*/  ISETP.GE.AND P4, PT, R139, RZ, PT ;  /* 0x000000ff8b00720c */ /* 0x000fe20003f86270 */
[--C-:B------:R-:W-:Y:S02]  /*7ea0*/  @!P2 IMAD.IADD R113, R113, 0x1, -R4.reuse ;  /* 0x000000017171a824 */ /* 0x100fe400078e0a04 */
[----:B------:R-:W-:Y:S01]  /*7eb0*/  @!P5 IMAD.IADD R123, R123, 0x1, -R4 ;  /* 0x000000017b7bd824 */ /* 0x000fe200078e0a04 */
[----:B------:R-:W-:Y:S01]  /*7ec0*/  ISETP.GT.U32.AND P5, PT, R4, R110, PT ;  /* 0x0000006e0400720c */ /* 0x000fe20003fa4070 */
[----:B------:R-:W-:-:S02]  /*7ed0*/  IMAD.MOV.U32 R39, RZ, RZ, R3 ;  /* 0x000000ffff277224 */ /* 0x000fc400078e0003 */
[----:B------:R-:W-:Y:S02]  /*7ee0*/  IMAD.MOV.U32 R3, RZ, RZ, R64 ;  /* 0x000000ffff037224 */ /* 0x000fe400078e0040 */
[----:B------:R-:W-:Y:S01]  /*7ef0*/  @!P6 IMAD.IADD R122, R122, 0x1, -R4 ;  /* 0x000000017a7ae824 */ /* 0x000fe200078e0a04 */
[----:B------:R-:W-:Y:S01]  /*7f00*/  ISETP.GT.U32.AND P6, PT, R4, R113, PT ;  /* 0x000000710400720c */ /* 0x000fe20003fc4070 */
[----:B------:R-:W-:Y:S01]  /*7f10*/  IMAD.HI.U32 R65, R86, R3, RZ ;  /* 0x0000000356417227 */ /* 0x000fe200078e00ff */
[----:B------:R-:W-:Y:S02]  /*7f20*/  ISETP.GE.AND P3, PT, R138, RZ, PT ;  /* 0x000000ff8a00720c */ /* 0x000fe40003f66270 */
[----:B------:R-:W-:Y:S01]  /*7f30*/  ISETP.GE.AND P2, PT, R137, RZ, PT ;  /* 0x000000ff8900720c */ /* 0x000fe20003f46270 */
[----:B------:R-:W-:Y:S01]  /*7f40*/  IMAD.MOV.U32 R138, RZ, RZ, R33 ;  /* 0x000000ffff8a7224 */ /* 0x000fe200078e0021 */
[C---:B------:R-:W-:Y:S01]  /*7f50*/  LOP3.LUT R136, R0.reuse, 0xee, RZ, 0xfc, !PT ;  /* 0x000000ee00887812 */ /* 0x040fe200078efcff */
[----:B------:R-:W-:Y:S01]  /*7f60*/  IMAD.MOV R36, RZ, RZ, -R65 ;  /* 0x000000ffff247224 */ /* 0x000fe200078e0a41 */
[----:B------:R-:W-:Y:S01]  /*7f70*/  LOP3.LUT R157, R0, 0xf6, RZ, 0xfc, !PT ;  /* 0x000000f6009d7812 */ /* 0x000fe200078efcff */
[----:B------:R-:W-:Y:S01]  /*7f80*/  @!P4 IMAD.MOV R138, RZ, RZ, -R138 ;  /* 0x000000ffff8ac224 */ /* 0x000fe200078e0a8a */
[C---:B------:R-:W-:Y:S01]  /*7f90*/  ISETP.GT.U32.AND P4, PT, R4.reuse, R109, PT ;  /* 0x0000006d0400720c */ /* 0x040fe20003f84070 */
[----:B------:R-:W-:Y:S01]  /*7fa0*/  IMAD R36, R4, R36, R3 ;  /* 0x0000002404247224 */ /* 0x000fe200078e0203 */
[----:B------:R-:W-:Y:S01]  /*7fb0*/  IABS R65, R136 ;  /* 0x0000008800417213 */ /* 0x000fe20000000000 */
[----:B------:R-:W-:Y:S01]  /*7fc0*/  @!P5 IMAD.IADD R110, R110, 0x1, -R4 ;  /* 0x000000016e6ed824 */ /* 0x000fe200078e0a04 */
[----:B------:R-:W-:Y:S01]  /*7fd0*/  ISETP.GT.U32.AND P5, PT, R4, R37, PT ;  /* 0x000000250400720c */ /* 0x000fe20003fa4070 */
[----:B------:R-:W-:Y:S01]  /*7fe0*/  IMAD.HI.U32 R64, R86, R39, RZ ;  /* 0x0000002756407227 */ /* 0x000fe200078e00ff */
[----:B------:R-:W-:-:S03]  /*7ff0*/  IABS R3, R157 ;  /* 0x0000009d00037213 */ /* 0x000fc60000000000 */
[----:B------:R-:W-:Y:S02]  /*8000*/  IMAD.MOV.U32 R139, RZ, RZ, R31 ;  /* 0x000000ffff8b7224 */ /* 0x000fe400078e001f */
[----:B------:R-:W-:Y:S01]  /*8010*/  @!P6 IMAD.IADD R113, R113, 0x1, -R4 ;  /* 0x000000017171e824 */ /* 0x000fe200078e0a04 */
[C---:B------:R-:W-:Y:S01]  /*8020*/  ISETP.GT.U32.AND P6, PT, R4.reuse, R36, PT ;  /* 0x000000240400720c */ /* 0x040fe20003fc4070 */
[----:B------:R-:W-:Y:S02]  /*8030*/  IMAD.MOV R64, RZ, RZ, -R64 ;  /* 0x000000ffff407224 */ /* 0x000fe400078e0a40 */
[----:B------:R-:W-:Y:S02]  /*8040*/  IMAD.MOV.U32 R137, RZ, RZ, R30 ;  /* 0x000000ffff897224 */ /* 0x000fe400078e001e */
[----:B------:R-:W-:Y:S01]  /*8050*/  @!P3 IMAD.MOV R139, RZ, RZ, -R139 ;  /* 0x000000ffff8bb224 */ /* 0x000fe200078e0a8b */
[----:B------:R-:W-:Y:S01]  /*8060*/  ISETP.GT.U32.AND P3, PT, R4, R122, PT ;  /* 0x0000007a0400720c */ /* 0x000fe20003f64070 */
[----:B------:R-:W-:-:S04]  /*8070*/  IMAD.HI.U32 R33, R86, R65, RZ ;  /* 0x0000004156217227 */ /* 0x000fc800078e00ff */
[----:B------:R-:W-:-:S04]  /*8080*/  IMAD.HI.U32 R86, R86, R3, RZ ;  /* 0x0000000356567227 */ /* 0x000fc800078e00ff */
[C---:B------:R-:W-:Y:S02]  /*8090*/  IMAD R39, R4.reuse, R64, R39 ;  /* 0x0000004004277224 */ /* 0x040fe400078e0227 */
[----:B------:R-:W-:Y:S01]  /*80a0*/  @!P2 IMAD.MOV R137, RZ, RZ, -R137 ;  /* 0x000000ffff89a224 */ /* 0x000fe200078e0a89 */
[C---:B------:R-:W-:Y:S01]  /*80b0*/  ISETP.GT.U32.AND P2, PT, R4.reuse, R123, PT ;  /* 0x0000007b0400720c */ /* 0x040fe20003f44070 */
[----:B------:R-:W-:Y:S02]  /*80c0*/  IMAD.MOV R86, RZ, RZ, -R86 ;  /* 0x000000ffff567224 */ /* 0x000fe400078e0a56 */
[--C-:B------:R-:W-:Y:S01]  /*80d0*/  @!P4 IMAD.IADD R109, R109, 0x1, -R4.reuse ;  /* 0x000000016d6dc824 */ /* 0x100fe200078e0a04 */
[----:B------:R-:W-:Y:S01]  /*80e0*/  ISETP.GT.U32.AND P4, PT, R4, R39, PT ;  /* 0x000000270400720c */ /* 0x000fe20003f84070 */
[----:B------:R-:W-:Y:S02]  /*80f0*/  @!P5 IMAD.IADD R37, R37, 0x1, -R4 ;  /* 0x000000012525d824 */ /* 0x000fe400078e0a04 */
[----:B------:R-:W-:-:S02]  /*8100*/  IMAD.MOV R33, RZ, RZ, -R33 ;  /* 0x000000ffff217224 */ /* 0x000fc400078e0a21 */
[----:B------:R-:W-:Y:S02]  /*8110*/  IMAD R64, R4, R86, R3 ;  /* 0x0000005604407224 */ /* 0x000fe400078e0203 */
[--C-:B------:R-:W-:Y:S01]  /*8120*/  @!P6 IMAD.IADD R36, R36, 0x1, -R4.reuse ;  /* 0x000000012424e824 */ /* 0x100fe200078e0a04 */
[C---:B------:R-:W-:Y:S01]  /*8130*/  ISETP.GT.U32.AND P6, PT, R4.reuse, R37, PT ;  /* 0x000000250400720c */ /* 0x040fe20003fc4070 */
[----:B------:R-:W-:Y:S02]  /*8140*/  IMAD R65, R4, R33, R65 ;  /* 0x0000002104417224 */ /* 0x000fe400078e0241 */
[--C-:B------:R-:W-:Y:S01]  /*8150*/  @!P3 IMAD.IADD R122, R122, 0x1, -R4.reuse ;  /* 0x000000017a7ab824 */ /* 0x100fe200078e0a04 */
[C---:B------:R-:W-:Y:S01]  /*8160*/  ISETP.GT.U32.AND P3, PT, R4.reuse, R64, PT ;  /* 0x000000400400720c */ /* 0x040fe20003f64070 */
[--C-:B------:R-:W-:Y:S01]  /*8170*/  @!P2 IMAD.IADD R123, R123, 0x1, -R4.reuse ;  /* 0x000000017b7ba824 */ /* 0x100fe200078e0a04 */
[----:B------:R-:W-:Y:S01]  /*8180*/  ISETP.GT.U32.AND P2, PT, R4, R65, PT ;  /* 0x000000410400720c */ /* 0x000fe20003f44070 */
[----:B------:R-:W-:Y:S01]  /*8190*/  @!P4 IMAD.IADD R39, R39, 0x1, -R4 ;  /* 0x000000012727c824 */ /* 0x000fe200078e0a04 */
[----:B------:R-:W-:-:S02]  /*81a0*/  ISETP.GE.AND P4, PT, R155, RZ, PT ;  /* 0x000000ff9b00720c */ /* 0x000fc40003f86270 */
[----:B------:R-:W-:-:S03]  /*81b0*/  ISETP.GE.AND P5, PT, R156, RZ, PT ;  /* 0x000000ff9c00720c */ /* 0x000fc60003fa6270 */
[--C-:B------:R-:W-:Y:S01]  /*81c0*/  @!P6 IMAD.IADD R37, R37, 0x1, -R4.reuse ;  /* 0x000000012525e824 */ /* 0x100fe200078e0a04 */
[----:B------:R-:W-:Y:S02]  /*81d0*/  ISETP.GE.AND P6, PT, R151, RZ, PT ;  /* 0x000000ff9700720c */ /* 0x000fe40003fc6270 */
[----:B------:R-:W0:Y:S01]  /*81e0*/  S2R R151, SR_TID.X ;  /* 0x0000000000977919 */ /* 0x000e220000002100 */
[--C-:B------:R-:W-:Y:S01]  /*81f0*/  @!P3 IMAD.IADD R64, R64, 0x1, -R4.reuse ;  /* 0x000000014040b824 */ /* 0x100fe200078e0a04 */
[----:B------:R-:W-:Y:S01]  /*8200*/  ISETP.GT.U32.AND P3, PT, R4, R36, PT ;  /* 0x000000240400720c */ /* 0x000fe20003f64070 */
[----:B------:R-:W-:Y:S02]  /*8210*/  @!P2 IMAD.IADD R65, R65, 0x1, -R4 ;  /* 0x000000014141a824 */ /* 0x000fe400078e0a04 */
[----:B------:R-:W-:Y:S02]  /*8220*/  IMAD.MOV.U32 R155, RZ, RZ, R25 ;  /* 0x000000ffff9b7224 */ /* 0x000fe400078e0019 */
[----:B------:R-:W-:-:S02]  /*8230*/  IMAD.MOV.U32 R156, RZ, RZ, R27 ;  /* 0x000000ffff9c7224 */ /* 0x000fc400078e001b */
[----:B------:R-:W-:Y:S01]  /*8240*/  @!P4 IMAD.MOV R155, RZ, RZ, -R155 ;  /* 0x000000ffff9bc224 */ /* 0x000fe200078e0a9b */
[C---:B------:R-:W-:Y:S01]  /*8250*/  ISETP.GT.U32.AND P4, PT, R4.reuse, R65, PT ;  /* 0x000000410400720c */ /* 0x040fe20003f84070 */
[----:B------:R-:W-:Y:S01]  /*8260*/  @!P5 IMAD.MOV R156, RZ, RZ, -R156 ;  /* 0x000000ffff9cd224 */ /* 0x000fe200078e0a9c */
[----:B------:R-:W-:-:S03]  /*8270*/  ISETP.GT.U32.AND P5, PT, R4, R64, PT ;  /* 0x000000400400720c */ /* 0x000fc60003fa4070 */
[--C-:B------:R-:W-:Y:S01]  /*8280*/  @!P3 IMAD.IADD R36, R36, 0x1, -R4.reuse ;  /* 0x000000012424b824 */ /* 0x100fe200078e0a04 */
[----:B------:R-:W-:Y:S02]  /*8290*/  ISETP.GE.AND P3, PT, R154, RZ, PT ;  /* 0x000000ff9a00720c */ /* 0x000fe40003f66270 */
[----:B------:R-:W-:Y:S02]  /*82a0*/  SHF.R.S32.HI R30, RZ, 0x6, R89 ;  /* 0x00000006ff1e7819 */ /* 0x000fe40000011459 */
[----:B------:R-:W-:Y:S02]  /*82b0*/  LOP3.LUT R89, R89, 0x3f, RZ, 0xc0, !PT ;  /* 0x0000003f59597812 */ /* 0x000fe400078ec0ff */
[----:B------:R-:W-:Y:S01]  /*82c0*/  ISETP.GT.U32.AND P2, PT, R4, R39, PT ;  /* 0x000000270400720c */ /* 0x000fe20003f44070 */
[----:B------:R-:W-:Y:S01]  /*82d0*/  @!P4 IMAD.IADD R65, R65, 0x1, -R4 ;  /* 0x000000014141c824 */ /* 0x000fe200078e0a04 */
[----:B------:R-:W-:Y:S01]  /*82e0*/  ISETP.GE.AND P4, PT, R153, RZ, PT ;  /* 0x000000ff9900720c */ /* 0x000fe20003f86270 */
[----:B------:R-:W-:Y:S01]  /*82f0*/  IMAD.MOV.U32 R153, RZ, RZ, R21 ;  /* 0x000000ffff997224 */ /* 0x000fe200078e0015 */
[----:B------:R-:W-:-:S04]  /*8300*/  @!UP1 UIADD3 UR4, UPT, UPT, -UR6, 0x100000, URZ ;  /* 0x0010000006049890 */ /* 0x000fc8000fffe1ff */
[----:B------:R-:W-:Y:S02]  /*8310*/  @!UP1 USHF.L.U32 UR5, UR4, 0xb, URZ ;  /* 0x0000000b04059899 */ /* 0x000fe400080006ff */
[----:B------:R-:W-:Y:S01]  /*8320*/  @!UP1 USHF.L.U32 UR4, UR4, 0x1, URZ ;  /* 0x0000000104049899 */ /* 0x000fe200080006ff */
[----:B------:R-:W-:Y:S01]  /*8330*/  IMAD.SHL.U32 R3, R89, 0x2, RZ ;  /* 0x0000000259037824 */ /* 0x000fe200078e00ff */
[----:B------:R-:W-:Y:S01]  /*8340*/  SGXT R30, R30, 0x1 ;  /* 0x000000011e1e781a */ /* 0x000fe20000000200 */
[----:B------:R-:W-:Y:S01]  /*8350*/  @!P5 IMAD.IADD R64, R64, 0x1, -R4 ;  /* 0x000000014040d824 */ /* 0x000fe200078e0a04 */
[----:B------:R-:W-:Y:S01]  /*8360*/  ISETP.GE.AND P5, PT, R152, RZ, PT ;  /* 0x000000ff9800720c */ /* 0x000fe20003fa6270 */
[----:B------:R-:W-:Y:S01]  /*8370*/  @!P3 IMAD.MOV R153, RZ, RZ, -R153 ;  /* 0x000000ffff99b224 */ /* 0x000fe200078e0a99 */
[----:B------:R-:W-:Y:S01]  /*8380*/  ISETP.GE.AND P3, PT, R145, RZ, PT ;  /* 0x000000ff9100720c */ /* 0x000fe20003f66270 */
[----:B------:R-:W-:Y:S01]  /*8390*/  VOTEU.ALL UP1, P1 ;  /* 0x0000000000ff7886 */ /* 0x000fe20000820000 */
[----:B------:R-:W-:Y:S01]  /*83a0*/  LOP3.LUT R3, R3, 0x90, R30, 0x78, !PT ;  /* 0x0000009003037812 */ /* 0x000fe200078e781e */
[----:B------:R-:W-:Y:S01]  /*83b0*/  IMAD.MOV.U32 R154, RZ, RZ, R24 ;  /* 0x000000ffff9a7224 */ /* 0x000fe200078e0018 */
[----:B0-----:R-:W-:Y:S01]  /*83c0*/  SHF.R.U32.HI R151, RZ, 0x5, R151 ;  /* 0x00000005ff977819 */ /* 0x001fe20000011697 */
[----:B------:R-:W-:Y:S01]  /*83d0*/  IMAD.MOV.U32 R152, RZ, RZ, R18 ;  /* 0x000000ffff987224 */ /* 0x000fe200078e0012 */
[----:B------:R-:W-:Y:S01]  /*83e0*/  STL [R1+0x384], R136 ;  /* 0x0003848801007387 */ /* 0x000fe20000100800 */
[----:B------:R-:W-:Y:S01]  /*83f0*/  @!P2 IMAD.IADD R39, R39, 0x1, -R4 ;  /* 0x000000012727a824 */ /* 0x000fe200078e0a04 */
[----:B------:R0:W1:Y:S01]  /*8400*/  @!UP1 SYNCS.EXCH.64 URZ, [UR9+0x14008], UR4 ;  /* 0x0140080409ff95b2 */ /* 0x0000620008000100 */
[----:B------:R-:W-:Y:S01]  /*8410*/  ISETP.NE.U32.AND P2, PT, R151, RZ, PT ;  /* 0x000000ff9700720c */ /* 0x000fe20003f45070 */
[----:B------:R-:W-:Y:S01]  /*8420*/  STL [R1+0x4fc], R0 ;  /* 0x0004fc0001007387 */ /* 0x000fe20000100800 */
[----:B------:R-:W-:-:S02]  /*8430*/  @!P6 IMAD.MOV R154, RZ, RZ, -R154 ;  /* 0x000000ffff9ae224 */ /* 0x000fc400078e0a9a */
[----:B------:R-:W-:Y:S01]  /*8440*/  IMAD.MOV.U32 R151, RZ, RZ, R15 ;  /* 0x000000ffff977224 */ /* 0x000fe200078e000f */
[----:B--2---:R2:W-:Y:S01]  /*8450*/  STS.U16 [R3+UR9+0x10400], R150 ;  /* 0x0104009603007988 */ /* 0x0045e20008000409 */
[----:B------:R-:W-:-:S03]  /*8460*/  @!P4 IMAD.MOV R152, RZ, RZ, -R152 ;  /* 0x000000ffff98c224 */ /* 0x000fc600078e0a98 */
[----:B------:R-:W-:Y:S01]  /*8470*/  STL [R1+0x5ec], R0 ;  /* 0x0005ec0001007387 */ /* 0x000fe20000100800 */
[----:B------:R-:W-:Y:S01]  /*8480*/  @!P5 IMAD.MOV R151, RZ, RZ, -R151 ;  /* 0x000000ffff97d224 */ /* 0x000fe200078e0a97 */
[----:B------:R-:W-:Y:S01]  /*8490*/  LOP3.LUT R89, R3, 0x20, RZ, 0x3c, !PT ;  /* 0x0000002003597812 */ /* 0x000fe200078e3cff */
[----:B0-----:R-:W0:Y:S01]  /*84a0*/  LDCU UR4, c[0x0][0x3b0] ;  /* 0x00007600ff0477ac */ /* 0x001e220008000800 */
[----:B------:R-:W-:Y:S01]  /*84b0*/  STL [R1+0x6d8], R0 ;  /* 0x0006d80001007387 */ /* 0x000fe20000100800 */
[----:B--2---:R-:W-:-:S03]  /*84c0*/  IMAD.MOV.U32 R150, RZ, RZ, R13 ;  /* 0x000000ffff967224 */ /* 0x004fc600078e000d */
[----:B------:R-:W-:Y:S01]  /*84d0*/  STL [R1+0x380], R157 ;  /* 0x0003809d01007387 */ /* 0x000fe20000100800 */
[----:B------:R-:W-:-:S03]  /*84e0*/  @!P3 IMAD.MOV R150, RZ, RZ, -R150 ;  /* 0x000000ffff96b224 */ /* 0x000fc600078e0a96 */
[----:B------:R-:W-:Y:S01]  /*84f0*/  STL [R1+0x790], R156 ;  /* 0x0007909c01007387 */ /* 0x000fe20000100800 */
[----:B------:R-:W-:-:S03]  /*8500*/  ISETP.GE.AND P6, PT, R158, RZ, PT ;  /* 0x000000ff9e00720c */ /* 0x000fc60003fc6270 */
[----:B------:R-:W-:Y:S01]  /*8510*/  STL.64 [R1+0x750], R154 ;  /* 0x0007509a01007387 */ /* 0x000fe20000100a00 */
[----:B------:R-:W-:-:S03]  /*8520*/  ISETP.GE.AND P4, PT, R159, RZ, PT ;  /* 0x000000ff9f00720c */ /* 0x000fc60003f86270 */
[----:B------:R-:W2:Y:S01]  /*8530*/  LDL.LU R145, [R1+0x840] ;  /* 0x0008400001917983 */ /* 0x000ea20000300800 */
[----:B------:R-:W-:-:S03]  /*8540*/  ISETP.GE.AND P5, PT, R147, RZ, PT ;  /* 0x000000ff9300720c */ /* 0x000fc60003fa6270 */
[----:B------:R-:W-:Y:S04]  /*8550*/  STL.64 [R1+0x758], R152 ;  /* 0x0007589801007387 */ /* 0x000fe80000100a00 */
[----:B------:R-:W2:Y:S04]  /*8560*/  LDL.LU R158, [R1+0x83c] ;  /* 0x00083c00019e7983 */ /* 0x000ea80000300800 */
[----:B------:R-:W2:Y:S04]  /*8570*/  LDL.LU R159, [R1+0x838] ;  /* 0x00083800019f7983 */ /* 0x000ea80000300800 */
[----:B------:R-:W-:Y:S04]  /*8580*/  STL.64 [R1+0x768], R150 ;  /* 0x0007689601007387 */ /* 0x000fe80000100a00 */
[----:B------:R-:W2:Y:S01]  /*8590*/  LDL.LU R147, [R1+0x834] ;  /* 0x0008340001937983 */ /* 0x000ea20000300800 */
[----:B------:R-:W-:-:S03]  /*85a0*/  ISETP.GE.AND P3, PT, R144, RZ, PT ;  /* 0x000000ff9000720c */ /* 0x000fc60003f66270 */
[----:B------:R-:W2:Y:S04]  /*85b0*/  LDL.LU R144, [R1+0x830] ;  /* 0x0008300001907983 */ /* 0x000ea80000300800 */
[----:B------:R0:W-:Y:S04]  /*85c0*/  STS.U16 [R3+UR9+0x10800], R148 ;  /* 0x0108009403007988 */ /* 0x0001e80008000409 */
[----:B----4-:R4:W-:Y:S04]  /*85d0*/  STS.U16 [R3+UR9+0x10c00], R149 ;  /* 0x010c009503007988 */ /* 0x0109e80008000409 */
[----:B------:R-:W-:Y:S01]  /*85e0*/  STS.U16 [R3+UR9+0x10000], R34 ;  /* 0x0100002203007988 */ /* 0x000fe20008000409 */
[----:B0-----:R-:W-:-:S03]  /*85f0*/  IMAD.MOV.U32 R148, RZ, RZ, R9 ;  /* 0x000000ffff947224 */ /* 0x001fc600078e0009 */
[----:B------:R0:W-:Y:S01]  /*8600*/  STS.U16 [R3+UR9+0x11000], R146 ;  /* 0x0110009203007988 */ /* 0x0001e20008000409 */
[----:B----4-:R-:W-:-:S03]  /*8610*/  IMAD.MOV.U32 R149, RZ, RZ, R10 ;  /* 0x000000ffff957224 */ /* 0x010fc600078e000a */
[----:B---3--:R-:W-:Y:S01]  /*8620*/  STS.U16 [R3+UR9+0x11800], R141 ;  /* 0x0118008d03007988 */ /* 0x008fe20008000409 */
[----:B------:R-:W-:-:S03]  /*8630*/  @!P4 IMAD.MOV R148, RZ, RZ, -R148 ;  /* 0x000000ffff94c224 */ /* 0x000fc600078e0a94 */
[----:B------:R3:W-:Y:S01]  /*8640*/  STS.U16 [R3+UR9+0x11c00], R143 ;  /* 0x011c008f03007988 */ /* 0x0007e20008000409 */
[----:B------:R-:W-:Y:S01]  /*8650*/  @!P6 IMAD.MOV R149, RZ, RZ, -R149 ;  /* 0x000000ffff95e224 */ /* 0x000fe200078e0a95 */
[----:B------:R-:W-:Y:S02]  /*8660*/  ISETP.GE.AND P6, PT, R51, RZ, PT ;  /* 0x000000ff3300720c */ /* 0x000fe40003fc6270 */
[----:B------:R-:W-:Y:S01]  /*8670*/  ISETP.GE.AND P4, PT, R80, RZ, PT ;  /* 0x000000ff5000720c */ /* 0x000fe20003f86270 */
[----:B0-----:R-:W-:Y:S01]  /*8680*/  IMAD.MOV.U32 R146, RZ, RZ, R6 ;  /* 0x000000ffff927224 */ /* 0x001fe200078e0006 */
[----:B------:R-:W-:Y:S03]  /*8690*/  STL [R1+0x794], R3 ;  /* 0x0007940301007387 */ /* 0x000fe60000100800 */
[----:B------:R-:W-:Y:S01]  /*86a0*/  @!P3 IMAD.MOV R146, RZ, RZ, -R146 ;  /* 0x000000ffff92b224 */ /* 0x000fe200078e0a92 */
[----:B------:R0:W-:Y:S01]  /*86b0*/  STL.64 [R1+0x770], R148 ;  /* 0x0007709401007387 */ /* 0x0001e20000100a00 */
[----:B---3--:R-:W-:Y:S01]  /*86c0*/  IMAD.MOV.U32 R143, RZ, RZ, R22 ;  /* 0x000000ffff8f7224 */ /* 0x008fe200078e0016 */
[----:B------:R-:W-:-:S02]  /*86d0*/  PRMT R152, RZ, 0x7610, R152 ;  /* 0x00007610ff987816 */ /* 0x000fc40000000098 */
[----:B------:R-:W3:Y:S01]  /*86e0*/  LDL.LU R51, [R1+0x82c] ;  /* 0x00082c0001337983 */ /* 0x000ee20000300800 */
[----:B------:R-:W-:-:S03]  /*86f0*/  PRMT R151, RZ, 0x7610, R151 ;  /* 0x00007610ff977816 */ /* 0x000fc60000000097 */
[----:B------:R-:W4:Y:S01]  /*8700*/  LDL.LU R80, [R1+0x828] ;  /* 0x0008280001507983 */ /* 0x000f220000300800 */
[----:B------:R-:W-:Y:S02]  /*8710*/  PRMT R150, RZ, 0x7610, R150 ;  /* 0x00007610ff967816 */ /* 0x000fe40000000096 */
[----:B------:R-:W-:Y:S02]  /*8720*/  PRMT R141, RZ, 0x7610, R141 ;  /* 0x00007610ff8d7816 */ /* 0x000fe4000000008d */
[----:B0-----:R-:W-:Y:S02]  /*8730*/  PRMT R149, RZ, 0x7610, R149 ;  /* 0x00007610ff957816 */ /* 0x001fe40000000095 */
[----:B------:R-:W-:Y:S01]  /*8740*/  PRMT R148, RZ, 0x7610, R148 ;  /* 0x00007610ff947816 */ /* 0x000fe20000000094 */
[----:B--2---:R0:W-:Y:S04]  /*8750*/  STS.U16 [R3+UR9+0x11400], R145 ;  /* 0x0114009103007988 */ /* 0x0041e80008000409 */
[----:B------:R-:W-:Y:S04]  /*8760*/  STS.U16 [R89+UR9+0x10d00], R159 ;  /* 0x010d009f59007988 */ /* 0x000fe80008000409 */
[----:B------:R2:W-:Y:S01]  /*8770*/  STS.U16 [R89+UR9+0x11100], R147 ;  /* 0x0111009359007988 */ /* 0x0005e20008000409 */
[----:B0-----:R-:W-:-:S02]  /*8780*/  IMAD.MOV.U32 R145, RZ, RZ, R19 ;  /* 0x000000ffff917224 */ /* 0x001fc400078e0013 */
[----:B--2---:R-:W-:Y:S01]  /*8790*/  IMAD.MOV.U32 R147, RZ, RZ, R7 ;  /* 0x000000ffff937224 */ /* 0x004fe200078e0007 */
[----:B------:R-:W-:Y:S03]  /*87a0*/  STS.U16 [R89+UR9+0x11500], R158 ;  /* 0x0115009e59007988 */ /* 0x000fe60008000409 */
[----:B------:R-:W-:Y:S01]  /*87b0*/  @!P5 IMAD.MOV R147, RZ, RZ, -R147 ;  /* 0x000000ffff93d224 */ /* 0x000fe200078e0a93 */
[----:B------:R-:W-:Y:S01]  /*87c0*/  ISETP.GE.AND P5, PT, R81, RZ, PT ;  /* 0x000000ff5100720c */ /* 0x000fe20003fa6270 */
[----:B------:R0:W-:Y:S01]  /*87d0*/  STS.U16 [R89+UR9+0x11900], R144 ;  /* 0x0119009059007988 */ /* 0x0001e20008000409 */
[----:B------:R-:W-:Y:S02]  /*87e0*/  @!P6 IMAD.MOV R145, RZ, RZ, -R145 ;  /* 0x000000ffff91e224 */ /* 0x000fe400078e0a91 */
[----:B0-----:R-:W-:Y:S01]  /*87f0*/  IMAD.MOV.U32 R144, RZ, RZ, R28 ;  /* 0x000000ffff907224 */ /* 0x001fe200078e001c */
[----:B------:R-:W-:Y:S03]  /*8800*/  STL.64 [R1+0x778], R146 ;  /* 0x0007789201007387 */ /* 0x000fe60000100a00 */
[----:B------:R-:W-:Y:S01]  /*8810*/  @!P4 IMAD.MOV R144, RZ, RZ, -R144 ;  /* 0x000000ffff90c224 */ /* 0x000fe200078e0a90 */
[----:B------:R-:W-:Y:S01]  /*8820*/  ISETP.GE.AND P4, PT, R82, RZ, PT ;  /* 0x000000ff5200720c */ /* 0x000fe20003f86270 */
[----:B------:R-:W2:Y:S03]  /*8830*/  LDL.LU R81, [R1+0x824] ;  /* 0x0008240001517983 */ /* 0x000ea60000300800 */
[----:B------:R-:W-:Y:S01]  /*8840*/  @!P5 IMAD.MOV R143, RZ, RZ, -R143 ;  /* 0x000000ffff8fd224 */ /* 0x000fe200078e0a8f */
[----:B------:R-:W-:Y:S01]  /*8850*/  ISETP.GE.AND P5, PT, R83, RZ, PT ;  /* 0x000000ff5300720c */ /* 0x000fe20003fa6270 */
[----:B------:R-:W-:Y:S04]  /*8860*/  STS.U16 [R89+UR9+0x11d00], R140 ;  /* 0x011d008c59007988 */ /* 0x000fe80008000409 */
[----:B------:R0:W-:Y:S04]  /*8870*/  STS.U16 [R89+UR9+0x10500], R142 ;  /* 0x0105008e59007988 */ /* 0x0001e80008000409 */
[----:B------:R-:W-:Y:S04]  /*8880*/  STL.64 [R1+0x780], R144 ;  /* 0x0007809001007387 */ /* 0x000fe80000100a00 */
[----:B------:R-:W2:Y:S01]  /*8890*/  LDL.LU R82, [R1+0x820] ;  /* 0x0008200001527983 */ /* 0x000ea20000300800 */
[----:B0-----:R-:W-:-:S03]  /*88a0*/  PRMT R142, RZ, 0x7610, R142 ;  /* 0x00007610ff8e7816 */ /* 0x001fc6000000008e */
[----:B------:R-:W2:Y:S04]  /*88b0*/  LDL.LU R83, [R1+0x81c] ;  /* 0x00081c0001537983 */ /* 0x000ea80000300800 */
[----:B------:R-:W-:Y:S04]  /*88c0*/  STL.S16 [R1+0x228], R152 ;  /* 0x0002289801007387 */ /* 0x000fe80000100600 */
[----:B------:R-:W-:Y:S04]  /*88d0*/  STL.S16 [R1+0x224], R151 ;  /* 0x0002249701007387 */ /* 0x000fe80000100600 */
[----:B------:R-:W-:Y:S04]  /*88e0*/  STL.S16 [R1+0x220], R150 ;  /* 0x0002209601007387 */ /* 0x000fe80000100600 */
[----:B------:R0:W-:Y:S04]  /*88f0*/  STL.S16 [R1+0x21c], R142 ;  /* 0x00021c8e01007387 */ /* 0x0001e80000100600 */
[----:B------:R-:W-:Y:S01]  /*8900*/  STL.S16 [R1+0x218], R149 ;  /* 0x0002189501007387 */ /* 0x000fe20000100600 */
[----:B------:R-:W-:-:S03]  /*8910*/  PRMT R147, RZ, 0x7610, R147 ;  /* 0x00007610ff937816 */ /* 0x000fc60000000093 */
[----:B------:R1:W-:Y:S01]  /*8920*/  STL.S16 [R1+0x164], R141 ;  /* 0x0001648d01007387 */ /* 0x0003e20000100600 */
[----:B0-----:R-:W-:-:S04]  /*8930*/  IMAD.MOV.U32 R142, RZ, RZ, R104 ;  /* 0x000000ffff8e7224 */ /* 0x001fc800078e0068 */
[----:B------:R-:W-:Y:S02]  /*8940*/  @!P4 IMAD.MOV R142, RZ, RZ, -R142 ;  /* 0x000000ffff8ec224 */ /* 0x000fe400078e0a8e */
[----:B-1----:R-:W-:Y:S01]  /*8950*/  IMAD.MOV.U32 R141, RZ, RZ, R107 ;  /* 0x000000ffff8d7224 */ /* 0x002fe200078e006b */
[----:B------:R-:W-:Y:S01]  /*8960*/  STL.S16 [R1+0x140], R148 ;  /* 0x0001409401007387 */ /* 0x000fe20000100600 */
[----:B------:R-:W-:Y:S02]  /*8970*/  ISETP.GE.AND P4, PT, R85, RZ, PT ;  /* 0x000000ff5500720c */ /* 0x000fe40003f86270 */
[----:B------:R-:W-:Y:S01]  /*8980*/  @!P5 IMAD.MOV R141, RZ, RZ, -R141 ;  /* 0x000000ffff8dd224 */ /* 0x000fe200078e0a8d */
[----:B------:R0:W-:Y:S01]  /*8990*/  STL.64 [R1+0x788], R142 ;  /* 0x0007888e01007387 */ /* 0x0001e20000100a00 */
[----:B------:R-:W-:Y:S02]  /*89a0*/  PRMT R146, RZ, 0x7610, R146 ;  /* 0x00007610ff927816 */ /* 0x000fe40000000092 */
[----:B------:R-:W-:Y:S01]  /*89b0*/  PRMT R145, RZ, 0x7610, R145 ;  /* 0x00007610ff917816 */ /* 0x000fe20000000091 */
[----:B------:R-:W-:Y:S01]  /*89c0*/  STL.S16 [R1+0x124], R147 ;  /* 0x0001249301007387 */ /* 0x000fe20000100600 */
[----:B------:R-:W-:-:S02]  /*89d0*/  PRMT R144, RZ, 0x7610, R144 ;  /* 0x00007610ff907816 */ /* 0x000fc40000000090 */
[----:B------:R-:W-:Y:S01]  /*89e0*/  ISETP.GE.AND P5, PT, R163, RZ, PT ;  /* 0x000000ffa300720c */ /* 0x000fe20003fa6270 */
[----:B------:R-:W2:Y:S01]  /*89f0*/  LDL.LU R85, [R1+0x818] ;  /* 0x0008180001557983 */ /* 0x000ea20000300800 */
[----:B------:R-:W-:-:S03]  /*8a00*/  PRMT R140, RZ, 0x7610, R140 ;  /* 0x00007610ff8c7816 */ /* 0x000fc6000000008c */
[----:B------:R-:W-:Y:S04]  /*8a10*/  STL [R1+0x798], R141 ;  /* 0x0007988d01007387 */ /* 0x000fe80000100800 */
[----:B------:R-:W2:Y:S04]  /*8a20*/  LDL.LU R163, [R1+0x814] ;  /* 0x0008140001a37983 */ /* 0x000ea80000300800 */
[----:B------:R-:W-:Y:S04]  /*8a30*/  STL.S16 [R1+0x120], R146 ;  /* 0x0001209201007387 */ /* 0x000fe80000100600 */
[----:B------:R-:W-:Y:S01]  /*8a40*/  STL.S16 [R1+0x104], R145 ;  /* 0x0001049101007387 */ /* 0x000fe20000100600 */
[----:B0-----:R-:W-:-:S03]  /*8a50*/  PRMT R143, RZ, 0x7610, R143 ;  /* 0x00007610ff8f7816 */ /* 0x001fc6000000008f */
[----:B------:R-:W-:Y:S01]  /*8a60*/  STL.S16 [R1+0x100], R144 ;  /* 0x0001009001007387 */ /* 0x000fe20000100600 */
[----:B------:R-:W-:-:S03]  /*8a70*/  PRMT R142, RZ, 0x7610, R142 ;  /* 0x00007610ff8e7816 */ /* 0x000fc6000000008e */
[----:B------:R0:W-:Y:S01]  /*8a80*/  STL.S16 [R1+0xe4], R140 ;  /* 0x0000e48c01007387 */ /* 0x0001e20000100600 */
[----:B------:R-:W-:Y:S02]  /*8a90*/  PRMT R107, RZ, 0x7610, R107 ;  /* 0x00007610ff6b7816 */ /* 0x000fe4000000006b */
[----:B------:R-:W-:Y:S01]  /*8aa0*/  PRMT R104, RZ, 0x7610, R104 ;  /* 0x00007610ff687816 */ /* 0x000fe20000000068 */
[----:B------:R-:W-:Y:S01]  /*8ab0*/  STL.S16 [R1+0xe0], R143 ;  /* 0x0000e08f01007387 */ /* 0x000fe20000100600 */
[----:B0-----:R-:W-:-:S03]  /*8ac0*/  IMAD.MOV.U32 R140, RZ, RZ, R110 ;  /* 0x000000ffff8c7224 */ /* 0x001fc600078e006e */
[----:B------:R-:W-:Y:S01]  /*8ad0*/  STL.S16 [R1+0xc4], R142 ;  /* 0x0000c48e01007387 */ /* 0x000fe20000100600 */
[----:B------:R-:W-:-:S03]  /*8ae0*/  @!P4 IMAD.MOV R140, RZ, RZ, -R140 ;  /* 0x000000ffff8cc224 */ /* 0x000fc600078e0a8c */
[----:B------:R0:W-:Y:S01]  /*8af0*/  STL.S16 [R1+0xc0], R107 ;  /* 0x0000c06b01007387 */ /* 0x0001e20000100600 */
[----:B------:R-:W-:-:S03]  /*8b00*/  ISETP.GE.AND P4, PT, R162, RZ, PT ;  /* 0x000000ffa200720c */ /* 0x000fc60003f86270 */
[----:B------:R-:W-:Y:S04]  /*8b10*/  STL [R1+0x79c], R140 ;  /* 0x00079c8c01007387 */ /* 0x000fe80000100800 */
[----:B------:R1:W-:Y:S04]  /*8b20*/  STL.S16 [R1+0xa4], R104 ;  /* 0x0000a46801007387 */ /* 0x0003e80000100600 */
[----:B------:R-:W2:Y:S01]  /*8b30*/  LDL.LU R162, [R1+0x810] ;  /* 0x0008100001a27983 */ /* 0x000ea20000300800 */
[----:B------:R-:W-:-:S04]  /*8b40*/  IMAD.MOV.U32 R110, RZ, RZ, R109 ;  /* 0x000000ffff6e7224 */ /* 0x000fc800078e006d */
[----:B------:R-:W-:Y:S01]  /*8b50*/  @!P5 IMAD.MOV R110, RZ, RZ, -R110 ;  /* 0x000000ffff6ed224 */ /* 0x000fe200078e0a6e */
[----:B------:R-:W-:Y:S01]  /*8b60*/  ISETP.GE.AND P5, PT, R161, RZ, PT ;  /* 0x000000ffa100720c */ /* 0x000fe20003fa6270 */
[----:B------:R-:W-:Y:S01]  /*8b70*/  @!P4 IMAD.MOV R113, RZ, RZ, -R113 ;  /* 0x000000ffff71c224 */ /* 0x000fe200078e0a71 */
[----:B------:R-:W-:Y:S02]  /*8b80*/  PRMT R34, RZ, 0x7610, R34 ;  /* 0x00007610ff227816 */ /* 0x000fe40000000022 */
[----:B------:R-:W-:Y:S02]  /*8b90*/  PRMT R33, RZ, 0x7610, R33 ;  /* 0x00007610ff217816 */ /* 0x000fe40000000021 */
[----:B------:R-:W-:Y:S01]  /*8ba0*/  ISETP.GE.AND P4, PT, R160, RZ, PT ;  /* 0x000000ffa000720c */ /* 0x000fe20003f86270 */
[----:B------:R-:W-:Y:S01]  /*8bb0*/  STL [R1+0x7a0], R110 ;  /* 0x0007a06e01007387 */ /* 0x000fe20000100800 */
[----:B------:R-:W-:Y:S02]  /*8bc0*/  PRMT R31, RZ, 0x7610, R31 ;  /* 0x00007610ff1f7816 */ /* 0x000fe4000000001f */
[----:B------:R-:W-:Y:S01]  /*8bd0*/  PRMT R30, RZ, 0x7610, R30 ;  /* 0x00007610ff1e7816 */ /* 0x000fe2000000001e */
[----:B------:R-:W2:Y:S02]  /*8be0*/  LDL.LU R161, [R1+0x80c] ;  /* 0x00080c0001a17983 */ /* 0x000ea40000300800 */
[----:B------:R-:W-:Y:S01]  /*8bf0*/  @!P5 IMAD.MOV R123, RZ, RZ, -R123 ;  /* 0x000000ffff7bd224 */ /* 0x000fe200078e0a7b */
[----:B------:R-:W-:Y:S01]  /*8c00*/  ISETP.GE.AND P5, PT, R40, RZ, PT ;  /* 0x000000ff2800720c */ /* 0x000fe20003fa6270 */
[----:B------:R-:W-:Y:S01]  /*8c10*/  STL.S16 [R1+0xa0], R34 ;  /* 0x0000a02201007387 */ /* 0x000fe20000100600 */
[----:B------:R-:W-:-:S02]  /*8c20*/  PRMT R28, RZ, 0x7610, R28 ;  /* 0x00007610ff1c7816 */ /* 0x000fc4000000001c */
[----:B------:R-:W-:Y:S01]  /*8c30*/  PRMT R27, RZ, 0x7610, R27 ;  /* 0x00007610ff1b7816 */ /* 0x000fe2000000001b */
[----:B------:R-:W-:Y:S01]  /*8c40*/  STL.S16 [R1+0x84], R33 ;  /* 0x0000842101007387 */ /* 0x000fe20000100600 */
[----:B------:R-:W-:Y:S02]  /*8c50*/  PRMT R25, RZ, 0x7610, R25 ;  /* 0x00007610ff197816 */ /* 0x000fe40000000019 */
[----:B------:R-:W-:Y:S01]  /*8c60*/  PRMT R24, RZ, 0x7610, R24 ;  /* 0x00007610ff187816 */ /* 0x000fe20000000018 */
[----:B------:R-:W-:Y:S01]  /*8c70*/  STL.S16 [R1+0x80], R31 ;  /* 0x0000801f01007387 */ /* 0x000fe20000100600 */
[----:B------:R-:W-:-:S03]  /*8c80*/  PRMT R22, RZ, 0x7610, R22 ;  /* 0x00007610ff167816 */ /* 0x000fc60000000016 */
[----:B------:R-:W-:Y:S01]  /*8c90*/  STL.S16 [R1+0x64], R30 ;  /* 0x0000641e01007387 */ /* 0x000fe20000100600 */
[----:B------:R-:W-:-:S03]  /*8ca0*/  PRMT R21, RZ, 0x7610, R21 ;  /* 0x00007610ff157816 */ /* 0x000fc60000000015 */
[----:B------:R-:W-:Y:S01]  /*8cb0*/  STL.S16 [R1+0x60], R28 ;  /* 0x0000601c01007387 */ /* 0x000fe20000100600 */
[----:B------:R-:W-:-:S03]  /*8cc0*/  IMAD.MOV.U32 R109, RZ, RZ, R37 ;  /* 0x000000ffff6d7224 */ /* 0x000fc600078e0025 */
[----:B------:R-:W-:Y:S01]  /*8cd0*/  STL.S16 [R1+0x44], R27 ;  /* 0x0000441b01007387 */ /* 0x000fe20000100600 */
[----:B------:R-:W-:-:S03]  /*8ce0*/  PRMT R19, RZ, 0x7610, R19 ;  /* 0x00007610ff137816 */ /* 0x000fc60000000013 */
[----:B------:R-:W-:Y:S01]  /*8cf0*/  STL.S16 [R1+0x40], R25 ;  /* 0x0000401901007387 */ /* 0x000fe20000100600 */
[----:B------:R-:W-:-:S03]  /*8d00*/  @!P4 IMAD.MOV R122, RZ, RZ, -R122 ;  /* 0x000000ffff7ac224 */ /* 0x000fc600078e0a7a */
[----:B------:R-:W-:Y:S01]  /*8d10*/  STL [R1+0x7a4], R113 ;  /* 0x0007a47101007387 */ /* 0x000fe20000100800 */
[----:B------:R-:W-:-:S03]  /*8d20*/  PRMT R18, RZ, 0x7610, R18 ;  /* 0x00007610ff127816 */ /* 0x000fc60000000012 */
[----:B------:R-:W-:Y:S01]  /*8d30*/  STL.S16 [R1+0x24], R24 ;  /* 0x0000241801007387 */ /* 0x000fe20000100600 */
[----:B------:R-:W-:-:S03]  /*8d40*/  @!P5 IMAD.MOV R109, RZ, RZ, -R109 ;  /* 0x000000ffff6dd224 */ /* 0x000fc600078e0a6d */
[----:B------:R-:W2:Y:S01]  /*8d50*/  LDL.LU R160, [R1+0x808] ;  /* 0x0008080001a07983 */ /* 0x000ea20000300800 */
[----:B------:R-:W-:-:S03]  /*8d60*/  PRMT R15, RZ, 0x7610, R15 ;  /* 0x00007610ff0f7816 */ /* 0x000fc6000000000f */
[----:B------:R-:W-:Y:S01]  /*8d70*/  STL [R1+0x7a8], R123 ;  /* 0x0007a87b01007387 */ /* 0x000fe20000100800 */
[----:B------:R-:W-:-:S03]  /*8d80*/  PRMT R13, RZ, 0x7610, R13 ;  /* 0x00007610ff0d7816 */ /* 0x000fc6000000000d */
[----:B------:R-:W-:Y:S01]  /*8d90*/  STL.S16 [R1+0x20], R22 ;  /* 0x0000201601007387 */ /* 0x000fe20000100600 */
[----:B------:R-:W-:-:S03]  /*8da0*/  PRMT R10, RZ, 0x7610, R10 ;  /* 0x00007610ff0a7816 */ /* 0x000fc6000000000a */
[----:B------:R-:W-:Y:S01]  /*8db0*/  STL.S16 [R1+0x4], R21 ;  /* 0x0000041501007387 */ /* 0x000fe20000100600 */
[----:B------:R-:W-:-:S03]  /*8dc0*/  PRMT R9, RZ, 0x7610, R9 ;  /* 0x00007610ff097816 */ /* 0x000fc60000000009 */
[----:B------:R-:W-:Y:S01]  /*8dd0*/  STL.S16 [R1], R19 ;  /* 0x0000001301007387 */ /* 0x000fe20000100600 */
[----:B------:R-:W-:-:S03]  /*8de0*/  PRMT R7, RZ, 0x7610, R7 ;  /* 0x00007610ff077816 */ /* 0x000fc60000000007 */
[----:B------:R-:W-:Y:S01]  /*8df0*/  STL [R1+0x7ac], R122 ;  /* 0x0007ac7a01007387 */ /* 0x000fe20000100800 */
[----:B------:R-:W-:-:S03]  /*8e00*/  PRMT R4, RZ, 0x7610, R4 ;  /* 0x00007610ff047816 */ /* 0x000fc60000000004 */
[----:B------:R-:W-:Y:S01]  /*8e10*/  STL.S16 [R1+0x284], R18 ;  /* 0x0002841201007387 */ /* 0x000fe20000100600 */
[----:B------:R-:W-:-:S03]  /*8e20*/  ISETP.GE.AND P4, PT, R165, RZ, PT ;  /* 0x000000ffa500720c */ /* 0x000fc60003f86270 */
[----:B------:R-:W-:Y:S01]  /*8e30*/  STL [R1+0x7b8], R109 ;  /* 0x0007b86d01007387 */ /* 0x000fe20000100800 */
[----:B---3--:R-:W-:-:S03]  /*8e40*/  ISETP.NE.AND P3, PT, R51, RZ, PT ;  /* 0x000000ff3300720c */ /* 0x008fc60003f65270 */
[----:B------:R3:W-:Y:S01]  /*8e50*/  STL.S16 [R1+0x260], R15 ;  /* 0x0002600f01007387 */ /* 0x0007e20000100600 */
[----:B------:R-:W-:-:S03]  /*8e60*/  LOP3.LUT R89, RZ, R51, RZ, 0x33, !PT ;  /* 0x00000033ff597212 */ /* 0x000fc600078e33ff */
[----:B------:R-:W-:Y:S04]  /*8e70*/  STL.S16 [R1+0x298], R13 ;  /* 0x0002980d01007387 */ /* 0x000fe80000100600 */
[----:B------:R-:W-:Y:S01]  /*8e80*/  STL.S16 [R1+0x294], R10 ;  /* 0x0002940a01007387 */ /* 0x000fe20000100600 */
[----:B------:R-:W-:-:S03]  /*8e90*/  ISETP.GE.AND P5, PT, R164, RZ, PT ;  /* 0x000000ffa400720c */ /* 0x000fc60003fa6270 */
[----:B------:R-:W-:Y:S04]  /*8ea0*/  STL.S16 [R1+0x290], R9 ;  /* 0x0002900901007387 */ /* 0x000fe80000100600 */
[----:B------:R-:W-:Y:S04]  /*8eb0*/  STL.S16 [R1+0x28c], R7 ;  /* 0x00028c0701007387 */ /* 0x000fe80000100600 */
[----:B------:R2:W-:Y:S01]  /*8ec0*/  STL.S16 [R1+0x288], R4 ;  /* 0x0002880401007387 */ /* 0x0005e20000100600 */
[----:B0-----:R-:W-:Y:S01]  /*8ed0*/  IMAD.MOV.U32 R107, RZ, RZ, R39 ;  /* 0x000000ffff6b7224 */ /* 0x001fe200078e0027 */
[----:B------:R-:W-:Y:S01]  /*8ee0*/  PRMT R6, RZ, 0x7610, R6 ;  /* 0x00007610ff067816 */ /* 0x000fe20000000006 */
[----:B-1----:R-:W-:Y:S01]  /*8ef0*/  IMAD.MOV.U32 R104, RZ, RZ, R36 ;  /* 0x000000ffff687224 */ /* 0x002fe200078e0024 */
[C---:B------:R-:W-:Y:S01]  /*8f00*/  SEL R37, R89.reuse, R106, !P3 ;  /* 0x0000006a59257207 */ /* 0x040fe20005800000 */
[----:B------:R-:W-:Y:S01]  /*8f10*/  @!P4 IMAD.MOV R107, RZ, RZ, -R107 ;  /* 0x000000ffff6bc224 */ /* 0x000fe200078e0a6b */
[C---:B----4-:R-:W-:Y:S01]  /*8f20*/  SEL R80, R89.reuse, R80, !P3 ;  /* 0x0000005059507207 */ /* 0x050fe20005800000 */
[----:B------:R-:W-:Y:S01]  /*8f30*/  STL.S16 [R1+0x25c], R6 ;  /* 0x00025c0601007387 */ /* 0x000fe20000100600 */
[----:B------:R-:W-:Y:S01]  /*8f40*/  @!P5 IMAD.MOV R104, RZ, RZ, -R104 ;  /* 0x000000ffff68d224 */ /* 0x000fe200078e0a68 */
[----:B------:R-:W-:-:S02]  /*8f50*/  SEL R90, R89, R90, !P3 ;  /* 0x0000005a595a7207 */ /* 0x000fc40005800000 */
[----:B------:R0:W-:Y:S01]  /*8f60*/  STL [R1+0x7e8], R107 ;  /* 0x0007e86b01007387 */ /* 0x0001e20000100800 */
[C---:B------:R-:W-:Y:S01]  /*8f70*/  SEL R79, R89.reuse, R79, !P3 ;  /* 0x0000004f594f7207 */ /* 0x040fe20005800000 */
[----:B------:R-:W-:Y:S01]  /*8f80*/  IMAD R80, R80, UR4, RZ ;  /* 0x0000000450507c24 */ /* 0x000fe2000f8e02ff */
[C---:B------:R-:W-:Y:S02]  /*8f90*/  SEL R78, R89.reuse, R78, !P3 ;  /* 0x0000004e594e7207 */ /* 0x040fe40005800000 */
[C---:B------:R-:W-:Y:S02]  /*8fa0*/  SEL R91, R89.reuse, R91, !P3 ;  /* 0x0000005b595b7207 */ /* 0x040fe40005800000 */
[C---:B---3--:R-:W-:Y:S01]  /*8fb0*/  SEL R15, R89.reuse, R26, !P3 ;  /* 0x0000001a590f7207 */ /* 0x048fe20005800000 */
[----:B------:R-:W-:Y:S01]  /*8fc0*/  IMAD R26, R90, UR4, RZ ;  /* 0x000000045a1a7c24 */ /* 0x000fe2000f8e02ff */
[----:B------:R-:W-:Y:S01]  /*8fd0*/  SEL R77, R89, R77, !P3 ;  /* 0x0000004d594d7207 */ /* 0x000fe20005800000 */
[----:B------:R-:W-:Y:S01]  /*8fe0*/  IMAD R79, R79, UR4, RZ ;  /* 0x000000044f4f7c24 */ /* 0x000fe2000f8e02ff */
[----:B------:R-:W-:Y:S01]  /*8ff0*/  STL [R1+0x7f8], R104 ;  /* 0x0007f86801007387 */ /* 0x000fe20000100800 */
[C---:B------:R-:W-:Y:S01]  /*9000*/  SEL R76, R89.reuse, R76, !P3 ;  /* 0x0000004c594c7207 */ /* 0x040fe20005800000 */
[----:B------:R-:W-:Y:S01]  /*9010*/  IMAD R78, R78, UR4, RZ ;  /* 0x000000044e4e7c24 */ /* 0x000fe2000f8e02ff */
[----:B------:R-:W-:Y:S01]  /*9020*/  SEL R28, R89, R11, !P3 ;  /* 0x0000000b591c7207 */ /* 0x000fe20005800000 */
[----:B------:R-:W-:Y:S01]  /*9030*/  IMAD R11, R91, UR4, RZ ;  /* 0x000000045b0b7c24 */ /* 0x000fe2000f8e02ff */
[----:B------:R-:W-:Y:S01]  /*9040*/  SEL R75, R89, R75, !P3 ;  /* 0x0000004b594b7207 */ /* 0x000fe20005800000 */
[----:B------:R-:W-:Y:S01]  /*9050*/  IMAD R77, R77, UR4, RZ ;  /* 0x000000044d4d7c24 */ /* 0x000fe2000f8e02ff */
[C---:B------:R-:W-:Y:S01]  /*9060*/  SEL R95, R89.reuse, R95, !P3 ;  /* 0x0000005f595f7207 */ /* 0x040fe20005800000 */
[----:B------:R-:W-:Y:S01]  /*9070*/  IMAD R76, R76, UR4, RZ ;  /* 0x000000044c4c7c24 */ /* 0x000fe2000f8e02ff */
[----:B------:R-:W-:-:S02]  /*9080*/  SEL R22, R89, R94, !P3 ;  /* 0x0000005e59167207 */ /* 0x000fc40005800000 */
[----:B------:R-:W-:Y:S01]  /*9090*/  SEL R74, R89, R74, !P3 ;  /* 0x0000004a594a7207 */ /* 0x000fe20005800000 */
[----:B------:R-:W-:Y:S01]  /*90a0*/  IMAD R75, R75, UR4, RZ ;  /* 0x000000044b4b7c24 */ /* 0x000fe2000f8e02ff */
[----:B------:R-:W-:Y:S01]  /*90b0*/  SEL R19, R89, R20, !P3 ;  /* 0x0000001459137207 */ /* 0x000fe20005800000 */
[----:B------:R-:W-:Y:S01]  /*90c0*/  IMAD R20, R95, UR4, RZ ;  /* 0x000000045f147c24 */ /* 0x000fe2000f8e02ff */
[----:B------:R-:W-:Y:S01]  /*90d0*/  SEL R84, R89, R84, !P3 ;  /* 0x0000005459547207 */ /* 0x000fe20005800000 */
[----:B------:R-:W-:-:S04]  /*90e0*/  IMAD R74, R74, UR4, RZ ;  /* 0x000000044a4a7c24 */ /* 0x000fc8000f8e02ff */
[----:B------:R-:W-:Y:S01]  /*90f0*/  IMAD R84, R84, UR4, RZ ;  /* 0x0000000454547c24 */ /* 0x000fe2000f8e02ff */
[----:B--2---:R-:W-:-:S05]  /*9100*/  SEL R81, R89, R81, !P3 ;  /* 0x0000005159517207 */ /* 0x004fca0005800000 */
[----:B------:R-:W-:Y:S01]  /*9110*/  IMAD R81, R81, UR4, RZ ;  /* 0x0000000451517c24 */ /* 0x000fe2000f8e02ff */
[C---:B------:R-:W-:Y:S02]  /*9120*/  SEL R82, R89.reuse, R82, !P3 ;  /* 0x0000005259527207 */ /* 0x040fe40005800000 */
[----:B------:R-:W-:-:S03]  /*9130*/  SEL R83, R89, R83, !P3 ;  /* 0x0000005359537207 */ /* 0x000fc60005800000 */
[----:B------:R-:W-:Y:S02]  /*9140*/  IMAD R82, R82, UR4, RZ ;  /* 0x0000000452527c24 */ /* 0x000fe4000f8e02ff */
[----:B------:R-:W-:Y:S01]  /*9150*/  IMAD R83, R83, UR4, RZ ;  /* 0x0000000453537c24 */ /* 0x000fe2000f8e02ff */
[----:B------:R-:W-:-:S05]  /*9160*/  SEL R4, R89, R85, !P3 ;  /* 0x0000005559047207 */ /* 0x000fca0005800000 */
[----:B------:R-:W-:Y:S02]  /*9170*/  IMAD R4, R4, UR4, RZ ;  /* 0x0000000404047c24 */ /* 0x000fe4000f8e02ff */
[----:B------:R-:W-:Y:S01]  /*9180*/  IMAD.MOV.U32 R85, RZ, RZ, R79 ;  /* 0x000000ffff557224 */ /* 0x000fe200078e004f */
[C---:B------:R-:W-:Y:S02]  /*9190*/  SEL R25, R89.reuse, R92, !P3 ;  /* 0x0000005c59197207 */ /* 0x040fe40005800000 */
[----:B------:R-:W-:Y:S02]  /*91a0*/  SEL R24, R89, R93, !P3 ;  /* 0x0000005d59187207 */ /* 0x000fe40005800000 */
[CC--:B------:R-:W-:Y:S02]  /*91b0*/  LEA R106, P4, R4.reuse, R162.reuse, 0x1 ;  /* 0x000000a2046a7211 */ /* 0x0c0fe400078808ff */
[----:B------:R-:W-:Y:S02]  /*91c0*/  LEA R144, P5, R83, R162, 0x1 ;  /* 0x000000a253907211 */ /* 0x000fe400078a08ff */
[----:B0-----:R-:W-:-:S02]  /*91d0*/  LEA.HI.X.SX32 R107, R4, R163, 0x1, P4 ;  /* 0x000000a3046b7211 */ /* 0x001fc400020f0eff */
[CC--:B------:R-:W-:Y:S02]  /*91e0*/  LEA R142, P4, R82.reuse, R162.reuse, 0x1 ;  /* 0x000000a2528e7211 */ /* 0x0c0fe400078808ff */
[-C--:B------:R-:W-:Y:S02]  /*91f0*/  LEA.HI.X.SX32 R145, R83, R163.reuse, 0x1, P5 ;  /* 0x000000a353917211 */ /* 0x080fe400028f0eff */
[CC--:B------:R-:W-:Y:S02]  /*9200*/  LEA R4, P5, R81.reuse, R162.reuse, 0x1 ;  /* 0x000000a251047211 */ /* 0x0c0fe400078a08ff */
[-C--:B------:R-:W-:Y:S02]  /*9210*/  LEA.HI.X.SX32 R143, R82, R163.reuse, 0x1, P4 ;  /* 0x000000a3528f7211 */ /* 0x080fe400020f0eff */
[----:B------:R-:W-:Y:S01]  /*9220*/  LEA R90, P4, R80, R162, 0x1 ;  /* 0x000000a2505a7211 */ /* 0x000fe200078808ff */
[----:B------:R-:W-:Y:S01]  /*9230*/  IMAD.MOV.U32 R83, RZ, RZ, R5 ;  /* 0x000000ffff537224 */ /* 0x000fe200078e0005 */
[----:B------:R-:W-:Y:S01]  /*9240*/  STL.64 [R1+0x178], R106 ;  /* 0x0001786a01007387 */ /* 0x000fe20000100a00 */
[----:B------:R-:W-:-:S02]  /*9250*/  LEA.HI.X.SX32 R83, R81, R163, 0x1, P5 ;  /* 0x000000a351537211 */ /* 0x000fc400028f0eff */
[----:B------:R-:W-:Y:S01]  /*9260*/  LEA.HI.X.SX32 R91, R80, R163, 0x1, P4 ;  /* 0x000000a3505b7211 */ /* 0x000fe200020f0eff */
[----:B------:R0:W-:Y:S01]  /*9270*/  STL.64 [R1+0x170], R144 ;  /* 0x0001709001007387 */ /* 0x0001e20000100a00 */
[----:B------:R-:W-:-:S03]  /*9280*/  LEA R94, P4, R78, R162, 0x1 ;  /* 0x000000a24e5e7211 */ /* 0x000fc600078808ff */
[----:B------:R-:W-:Y:S04]  /*9290*/  STL [R1+0x158], R4 ;  /* 0x0001580401007387 */ /* 0x000fe80000100800 */
[----:B------:R-:W-:Y:S01]  /*92a0*/  STL.64 [R1+0x168], R142 ;  /* 0x0001688e01007387 */ /* 0x000fe20000100a00 */
[----:B0-----:R-:W-:-:S03]  /*92b0*/  LEA R144, P5, R79, R162, 0x1 ;  /* 0x000000a24f907211 */ /* 0x001fc600078a08ff */
[----:B------:R-:W-:Y:S01]  /*92c0*/  STL.64 [R1+0x7b0], R142 ;  /* 0x0007b08e01007387 */ /* 0x000fe20000100a00 */
[-C--:B------:R-:W-:Y:S02]  /*92d0*/  LEA.HI.X.SX32 R95, R78, R163.reuse, 0x1, P4 ;  /* 0x000000a34e5f7211 */ /* 0x080fe400020f0eff */
[----:B------:R-:W-:Y:S01]  /*92e0*/  LEA.HI.X.SX32 R145, R79, R163, 0x1, P5 ;  /* 0x000000a34f917211 */ /* 0x000fe200028f0eff */
[----:B------:R-:W-:Y:S01]  /*92f0*/  STL [R1+0x15c], R83 ;  /* 0x00015c5301007387 */ /* 0x000fe20000100800 */
[----:B------:R-:W-:-:S03]  /*9300*/  LEA R146, P4, R76, R162, 0x1 ;  /* 0x000000a24c927211 */ /* 0x000fc600078808ff */
[----:B------:R0:W-:Y:S01]  /*9310*/  STL.64 [R1+0x150], R90 ;  /* 0x0001505a01007387 */ /* 0x0001e20000100a00 */
[----:B------:R-:W-:Y:S02]  /*9320*/  LEA.HI.X.SX32 R147, R76, R163, 0x1, P4 ;  /* 0x000000a34c937211 */ /* 0x000fe400020f0eff */
[-C--:B------:R-:W-:Y:S02]  /*9330*/  LEA R80, P4, R74, R162.reuse, 0x1 ;  /* 0x000000a24a507211 */ /* 0x080fe400078808ff */
[----:B0-----:R-:W-:-:S04]  /*9340*/  LEA R90, P5, R77, R162, 0x1 ;  /* 0x000000a24d5a7211 */ /* 0x001fc800078a08ff */
[-C--:B------:R-:W-:Y:S02]  /*9350*/  LEA.HI.X.SX32 R91, R77, R163.reuse, 0x1, P5 ;  /* 0x000000a34d5b7211 */ /* 0x080fe400028f0eff */
[CC--:B------:R-:W-:Y:S01]  /*9360*/  LEA R154, P5, R75.reuse, R162.reuse, 0x1 ;  /* 0x000000a24b9a7211 */ /* 0x0c0fe200078a08ff */
[----:B------:R-:W-:Y:S01]  /*9370*/  STL.64 [R1+0x148], R144 ;  /* 0x0001489001007387 */ /* 0x000fe20000100a00 */
[-C--:B------:R-:W-:Y:S02]  /*9380*/  LEA.HI.X.SX32 R81, R74, R163.reuse, 0x1, P4 ;  /* 0x000000a34a517211 */ /* 0x080fe400020f0eff */
[-C--:B------:R-:W-:Y:S01]  /*9390*/  LEA.HI.X.SX32 R155, R75, R163.reuse, 0x1, P5 ;  /* 0x000000a34b9b7211 */ /* 0x080fe200028f0eff */
[----:B------:R-:W-:Y:S01]  /*93a0*/  STL.64 [R1+0x7c0], R144 ;  /* 0x0007c09001007387 */ /* 0x000fe20000100a00 */
[-C--:B------:R-:W-:Y:S02]  /*93b0*/  LEA R148, P5, R84, R162.reuse, 0x1 ;  /* 0x000000a254947211 */ /* 0x080fe400078a08ff */
[----:B------:R-:W-:Y:S01]  /*93c0*/  LEA R78, P4, R26, R162, 0x1 ;  /* 0x000000a21a4e7211 */ /* 0x000fe200078808ff */
[----:B------:R-:W-:Y:S01]  /*93d0*/  STL.64 [R1+0x138], R94 ;  /* 0x0001385e01007387 */ /* 0x000fe20000100a00 */
[----:B------:R-:W-:-:S03]  /*93e0*/  LEA.HI.X.SX32 R149, R84, R163, 0x1, P5 ;  /* 0x000000a354957211 */ /* 0x000fc600028f0eff */
[----:B------:R-:W-:Y:S01]  /*93f0*/  STL.64 [R1+0x130], R90 ;  /* 0x0001305a01007387 */ /* 0x000fe20000100a00 */
[----:B------:R-:W-:-:S03]  /*9400*/  LEA.HI.X.SX32 R85, R26, R163, 0x1, P4 ;  /* 0x000000a31a557211 */ /* 0x000fc600020f0eff */
[----:B------:R-:W-:Y:S04]  /*9410*/  STL.64 [R1+0x128], R146 ;  /* 0x0001289201007387 */ /* 0x000fe80000100a00 */
[----:B------:R-:W-:Y:S04]  /*9420*/  STL.64 [R1+0x7c8], R146 ;  /* 0x0007c89201007387 */ /* 0x000fe80000100a00 */
[----:B------:R-:W-:Y:S04]  /*9430*/  STL.64 [R1+0x118], R154 ;  /* 0x0001189a01007387 */ /* 0x000fe80000100a00 */
[----:B------:R-:W-:Y:S04]  /*9440*/  STL [R1+0xf8], R78 ;  /* 0x0000f84e01007387 */ /* 0x000fe80000100800 */
[----:B------:R0:W-:Y:S04]  /*9450*/  STL.64 [R1+0x110], R80 ;  /* 0x0001105001007387 */ /* 0x0001e80000100a00 */
[----:B------:R-:W-:Y:S04]  /*9460*/  STL.64 [R1+0x108], R148 ;  /* 0x0001089401007387 */ /* 0x000fe80000100a00 */
[----:B------:R-:W-:Y:S04]  /*9470*/  STL.64 [R1+0x7d0], R148 ;  /* 0x0007d09401007387 */ /* 0x000fe80000100a00 */
[----:B------:R-:W-:Y:S04]  /*9480*/  STL [R1+0xfc], R85 ;  /* 0x0000fc5501007387 */ /* 0x000fe80000100800 */
[----:B------:R-:W2:Y:S01]  /*9490*/  LDL.64 R92, [R1+0x190] ;  /* 0x00019000015c7983 */ /* 0x000ea20000100a00 */
[----:B------:R-:W-:Y:S01]  /*94a0*/  IMAD R24, R24, UR4, RZ ;  /* 0x0000000418187c24 */ /* 0x000fe2000f8e02ff */
[----:B------:R-:W-:Y:S01]  /*94b0*/  LEA R76, P5, R11, R162, 0x1 ;  /* 0x000000a20b4c7211 */ /* 0x000fe200078a08ff */
[----:B------:R-:W-:Y:S01]  /*94c0*/  IMAD R25, R25, UR4, RZ ;  /* 0x0000000419197c24 */ /* 0x000fe2000f8e02ff */
[----:B------:R-:W-:-:S02]  /*94d0*/  SEL R97, R89, R97, !P3 ;  /* 0x0000006159617207 */ /* 0x000fc40005800000 */
[----:B------:R-:W-:Y:S02]  /*94e0*/  LEA.HI.X.SX32 R77, R11, R163, 0x1, P5 ;  /* 0x000000a30b4d7211 */ /* 0x000fe400028f0eff */
[-C--:B0-----:R-:W-:Y:S01]  /*94f0*/  LEA R80, P5, R24, R162.reuse, 0x1 ;  /* 0x000000a218507211 */ /* 0x081fe200078a08ff */
[----:B------:R-:W-:Y:S01]  /*9500*/  IMAD R22, R22, UR4, RZ ;  /* 0x0000000416167c24 */ /* 0x000fe2000f8e02ff */
[----:B------:R-:W-:Y:S02]  /*9510*/  LEA R150, P4, R25, R162, 0x1 ;  /* 0x000000a219967211 */ /* 0x000fe400078808ff */
[----:B------:R-:W-:Y:S01]  /*9520*/  SEL R21, R89, R17, !P3 ;  /* 0x0000001159157207 */ /* 0x000fe20005800000 */
[----:B------:R-:W-:Y:S01]  /*9530*/  IMAD R17, R97, UR4, RZ ;  /* 0x0000000461117c24 */ /* 0x000fe2000f8e02ff */
[----:B------:R-:W-:Y:S02]  /*9540*/  LEA.HI.X.SX32 R81, R24, R163, 0x1, P5 ;  /* 0x000000a318517211 */ /* 0x000fe400028f0eff */
[----:B------:R-:W-:-:S02]  /*9550*/  SEL R18, R89, R96, !P3 ;  /* 0x0000006059127207 */ /* 0x000fc40005800000 */
[----:B------:R-:W-:Y:S02]  /*9560*/  SEL R99, R89, R99, !P3 ;  /* 0x0000006359637207 */ /* 0x000fe40005800000 */
[-C--:B------:R-:W-:Y:S02]  /*9570*/  LEA R164, P5, R20, R162.reuse, 0x1 ;  /* 0x000000a214a47211 */ /* 0x080fe400078a08ff */
[-C--:B------:R-:W-:Y:S02]  /*9580*/  LEA.HI.X.SX32 R151, R25, R163.reuse, 0x1, P4 ;  /* 0x000000a319977211 */ /* 0x080fe400020f0eff */
[----:B------:R-:W-:Y:S01]  /*9590*/  LEA R146, P4, R22, R162, 0x1 ;  /* 0x000000a216927211 */ /* 0x000fe200078808ff */
[----:B------:R-:W-:Y:S01]  /*95a0*/  IMAD R18, R18, UR4, RZ ;  /* 0x0000000412127c24 */ /* 0x000fe2000f8e02ff */
[----:B------:R-:W-:Y:S01]  /*95b0*/  SEL R27, R89, R14, !P3 ;  /* 0x0000000e591b7207 */ /* 0x000fe20005800000 */
[----:B------:R-:W-:Y:S01]  /*95c0*/  IMAD R14, R99, UR4, RZ ;  /* 0x00000004630e7c24 */ /* 0x000fe2000f8e02ff */
[----:B------:R-:W-:-:S02]  /*95d0*/  LEA.HI.X.SX32 R165, R20, R163, 0x1, P5 ;  /* 0x000000a314a57211 */ /* 0x000fc400028f0eff */
[C---:B------:R-:W-:Y:S02]  /*95e0*/  SEL R98, R89.reuse, R98, !P3 ;  /* 0x0000006259627207 */ /* 0x040fe40005800000 */
[----:B------:R-:W-:Y:S02]  /*95f0*/  SEL R10, R89, R102, !P3 ;  /* 0x00000066590a7207 */ /* 0x000fe40005800000 */
[----:B------:R-:W-:Y:S01]  /*9600*/  LEA R144, P5, R17, R162, 0x1 ;  /* 0x000000a211907211 */ /* 0x000fe200078a08ff */
[----:B------:R0:W-:Y:S01]  /*9610*/  STL.64 [R1+0xf0], R76 ;  /* 0x0000f04c01007387 */ /* 0x0001e20000100a00 */
[-C--:B------:R-:W-:Y:S01]  /*9620*/  LEA.HI.X.SX32 R147, R22, R163.reuse, 0x1, P4 ;  /* 0x000000a316937211 */ /* 0x080fe200020f0eff */
[----:B------:R-:W-:Y:S01]  /*9630*/  IMAD R10, R10, UR4, RZ ;  /* 0x000000040a0a7c24 */ /* 0x000fe2000f8e02ff */
[----:B------:R-:W-:Y:S01]  /*9640*/  SEL R33, R89, R16, !P3 ;  /* 0x0000001059217207 */ /* 0x000fe20005800000 */
[----:B------:R-:W-:Y:S01]  /*9650*/  STL.64 [R1+0xe8], R150 ;  /* 0x0000e89601007387 */ /* 0x000fe20000100a00 */
[----:B------:R-:W-:Y:S01]  /*9660*/  LEA.HI.X.SX32 R145, R17, R163, 0x1, P5 ;  /* 0x000000a311917211 */ /* 0x000fe200028f0eff */
[----:B------:R-:W-:Y:S01]  /*9670*/  IMAD R16, R98, UR4, RZ ;  /* 0x0000000462107c24 */ /* 0x000fe2000f8e02ff */
[C---:B------:R-:W-:Y:S01]  /*9680*/  SEL R100, R89.reuse, R100, !P3 ;  /* 0x0000006459647207 */ /* 0x040fe20005800000 */
[----:B------:R-:W-:Y:S01]  /*9690*/  STL.64 [R1+0x7d8], R150 ;  /* 0x0007d89601007387 */ /* 0x000fe20000100a00 */
[----:B------:R-:W-:-:S02]  /*96a0*/  SEL R108, R89, R108, !P3 ;  /* 0x0000006c596c7207 */ /* 0x000fc40005800000 */
[-C--:B------:R-:W-:Y:S01]  /*96b0*/  LEA R74, P5, R14, R162.reuse, 0x1 ;  /* 0x000000a20e4a7211 */ /* 0x080fe200078a08ff */
[----:B------:R-:W-:Y:S01]  /*96c0*/  STL.64 [R1+0xd8], R80 ;  /* 0x0000d85001007387 */ /* 0x000fe20000100a00 */
[C---:B0-----:R-:W-:Y:S01]  /*96d0*/  LEA R76, P4, R18.reuse, R162, 0x1 ;  /* 0x000000a2124c7211 */ /* 0x041fe200078808ff */
[--C-:B------:R-:W-:Y:S02]  /*96e0*/  IMAD.MOV.U32 R82, RZ, RZ, R4.reuse ;  /* 0x000000ffff527224 */ /* 0x100fe400078e0004 */
[----:B------:R-:W-:Y:S01]  /*96f0*/  STL.64 [R1+0xd0], R146 ;  /* 0x0000d09201007387 */ /* 0x000fe20000100a00 */
[C---:B------:R-:W-:Y:S01]  /*9700*/  SEL R31, R89.reuse, R12, !P3 ;  /* 0x0000000c591f7207 */ /* 0x040fe20005800000 */
[----:B------:R-:W-:Y:S02]  /*9710*/  IMAD.MOV.U32 R82, RZ, RZ, R4 ;  /* 0x000000ffff527224 */ /* 0x000fe400078e0004 */
[----:B------:R-:W-:Y:S01]  /*9720*/  STL.64 [R1+0x7e0], R146 ;  /* 0x0007e09201007387 */ /* 0x000fe20000100a00 */
[-C--:B------:R-:W-:Y:S01]  /*9730*/  LEA.HI.X.SX32 R77, R18, R163.reuse, 0x1, P4 ;  /* 0x000000a3124d7211 */ /* 0x080fe200020f0eff */
[----:B------:R-:W-:Y:S01]  /*9740*/  IMAD R12, R100, UR4, RZ ;  /* 0x00000004640c7c24 */ /* 0x000fe2000f8e02ff */
[----:B------:R-:W-:Y:S01]  /*9750*/  LEA.HI.X.SX32 R75, R14, R163, 0x1, P5 ;  /* 0x000000a30e4b7211 */ /* 0x000fe200028f0eff */
[----:B------:R-:W-:Y:S01]  /*9760*/  STL.64 [R1+0xc8], R164 ;  /* 0x0000c8a401007387 */ /* 0x000fe20000100a00 */
[C---:B------:R-:W-:Y:S01]  /*9770*/  SEL R105, R89.reuse, R105, !P3 ;  /* 0x0000006959697207 */ /* 0x040fe20005800000 */
[----:B------:R-:W-:Y:S01]  /*9780*/  IMAD R4, R108, UR4, RZ ;  /* 0x000000046c047c24 */ /* 0x000fe2000f8e02ff */
[----:B------:R-:W-:Y:S01]  /*9790*/  SEL R112, R89, R112, !P3 ;  /* 0x0000007059707207 */ /* 0x000fe20005800000 */
[----:B------:R0:W-:Y:S01]  /*97a0*/  STL.64 [R1+0x7f0], R164 ;  /* 0x0007f0a401007387 */ /* 0x0001e20000100a00 */
[----:B------:R-:W-:-:S02]  /*97b0*/  LEA R152, P4, R16, R162, 0x1 ;  /* 0x000000a210987211 */ /* 0x000fc400078808ff */
[C---:B------:R-:W-:Y:S02]  /*97c0*/  SEL R13, R89.reuse, R29, !P3 ;  /* 0x0000001d590d7207 */ /* 0x040fe40005800000 */
[----:B------:R-:W-:Y:S01]  /*97d0*/  SEL R29, R89, R8, !P3 ;  /* 0x00000008591d7207 */ /* 0x000fe20005800000 */
[----:B------:R-:W-:Y:S01]  /*97e0*/  IMAD R8, R105, UR4, RZ ;  /* 0x0000000469087c24 */ /* 0x000fe2000f8e02ff */
[C---:B------:R-:W-:Y:S02]  /*97f0*/  SEL R30, R89.reuse, R5, !P3 ;  /* 0x00000005591e7207 */ /* 0x040fe40005800000 */
[----:B0-----:R-:W-:Y:S01]  /*9800*/  LEA R164, P5, R10, R162, 0x1 ;  /* 0x000000a20aa47211 */ /* 0x001fe200078a08ff */
[----:B------:R-:W-:Y:S01]  /*9810*/  IMAD R5, R112, UR4, RZ ;  /* 0x0000000470057c24 */ /* 0x000fe2000f8e02ff */
[-C--:B------:R-:W-:Y:S02]  /*9820*/  LEA.HI.X.SX32 R153, R16, R163.reuse, 0x1, P4 ;  /* 0x000000a310997211 */ /* 0x080fe400020f0eff */
[----:B------:R-:W-:Y:S01]  /*9830*/  LEA.HI.X.SX32 R165, R10, R163, 0x1, P5 ;  /* 0x000000a30aa57211 */ /* 0x000fe200028f0eff */
[----:B------:R-:W0:Y:S01]  /*9840*/  S2R R40, SR_TID.X ;  /* 0x0000000000287919 */ /* 0x000e220000002100 */
[----:B------:R-:W-:-:S02]  /*9850*/  SEL R9, R89, R35, !P3 ;  /* 0x0000002359097207 */ /* 0x000fc40005800000 */
[-C--:B------:R-:W-:Y:S02]  /*9860*/  LEA R142, P4, R12, R162.reuse, 0x1 ;  /* 0x000000a20c8e7211 */ /* 0x080fe400078808ff */
[-C--:B------:R-:W-:Y:S01]  /*9870*/  LEA R150, P5, R4, R162.reuse, 0x1 ;  /* 0x000000a204967211 */ /* 0x080fe200078a08ff */
[----:B------:R-:W-:Y:S01]  /*9880*/  IMAD R9, R9, UR4, RZ ;  /* 0x0000000409097c24 */ /* 0x000fe2000f8e02ff */
[-C--:B------:R-:W-:Y:S02]  /*9890*/  LEA.HI.X.SX32 R143, R12, R163.reuse, 0x1, P4 ;  /* 0x000000a30c8f7211 */ /* 0x080fe400020f0eff */
[-C--:B------:R-:W-:Y:S02]  /*98a0*/  LEA.HI.X.SX32 R151, R4, R163.reuse, 0x1, P5 ;  /* 0x000000a304977211 */ /* 0x080fe400028f0eff */
[CC--:B------:R-:W-:Y:S02]  /*98b0*/  LEA R146, P4, R8.reuse, R162.reuse, 0x1 ;  /* 0x000000a208927211 */ /* 0x0c0fe400078808ff */
[----:B------:R-:W-:Y:S01]  /*98c0*/  LEA R4, P5, R5, R162, 0x1 ;  /* 0x000000a205047211 */ /* 0x000fe200078a08ff */
[----:B------:R-:W-:Y:S01]  /*98d0*/  IMAD R13, R13, UR4, RZ ;  /* 0x000000040d0d7c24 */ /* 0x000fe2000f8e02ff */
[----:B------:R-:W-:-:S02]  /*98e0*/  LEA.HI.X.SX32 R147, R8, R163, 0x1, P4 ;  /* 0x000000a308937211 */ /* 0x000fc400020f0eff */
[----:B------:R-:W-:Y:S02]  /*98f0*/  LEA.HI.X.SX32 R5, R5, R163, 0x1, P5 ;  /* 0x000000a305057211 */ /* 0x000fe400028f0eff */
[----:B------:R-:W-:Y:S02]  /*9900*/  SEL R23, R89, R23, !P3 ;  /* 0x0000001759177207 */ /* 0x000fe40005800000 */
[----:B------:R-:W-:-:S03]  /*9910*/  LEA R8, P5, R9, R162, 0x1 ;  /* 0x000000a209087211 */ /* 0x000fc600078a08ff */
[----:B------:R-:W-:Y:S01]  /*9920*/  IMAD R17, R23, UR4, RZ ;  /* 0x0000000417117c24 */ /* 0x000fe2000f8e02ff */
[----:B------:R-:W-:Y:S02]  /*9930*/  LEA.HI.X.SX32 R9, R9, R163, 0x1, P5 ;  /* 0x000000a309097211 */ /* 0x000fe400028f0eff */
[----:B------:R-:W-:Y:S01]  /*9940*/  LEA R12, P5, R13, R162, 0x1 ;  /* 0x000000a20d0c7211 */ /* 0x000fe200078a08ff */
[----:B------:R-:W-:-:S03]  /*9950*/  IMAD R21, R21, UR4, RZ ;  /* 0x0000000415157c24 */ /* 0x000fc6000f8e02ff */
[----:B------:R-:W-:Y:S02]  /*9960*/  LEA.HI.X.SX32 R13, R13, R163, 0x1, P5 ;  /* 0x000000a30d0d7211 */ /* 0x000fe400028f0eff */
[----:B------:R-:W-:Y:S01]  /*9970*/  LEA R16, P5, R17, R162, 0x1 ;  /* 0x000000a211107211 */ /* 0x000fe200078a08ff */
[----:B------:R-:W-:-:S03]  /*9980*/  IMAD R25, R28, UR4, RZ ;  /* 0x000000041c197c24 */ /* 0x000fc6000f8e02ff */
[-C--:B------:R-:W-:Y:S02]  /*9990*/  LEA.HI.X.SX32 R17, R17, R163.reuse, 0x1, P5 ;  /* 0x000000a311117211 */ /* 0x080fe400028f0eff */
[-C--:B------:R-:W-:Y:S01]  /*99a0*/  LEA R20, P5, R21, R162.reuse, 0x1 ;  /* 0x000000a215147211 */ /* 0x080fe200078a08ff */
[----:B------:R-:W-:Y:S02]  /*99b0*/  IMAD R23, R27, UR4, RZ ;  /* 0x000000041b177c24 */ /* 0x000fe4000f8e02ff */
[----:B------:R-:W-:Y:S01]  /*99c0*/  IMAD R27, R29, UR4, RZ ;  /* 0x000000041d1b7c24 */ /* 0x000fe2000f8e02ff */
[----:B------:R-:W-:Y:S01]  /*99d0*/  LEA.HI.X.SX32 R21, R21, R163, 0x1, P5 ;  /* 0x000000a315157211 */ /* 0x000fe200028f0eff */
[----:B------:R-:W-:Y:S01]  /*99e0*/  IMAD R29, R30, UR4, RZ ;  /* 0x000000041e1d7c24 */ /* 0x000fe2000f8e02ff */
[----:B------:R-:W-:Y:S02]  /*99f0*/  LEA R24, P5, R25, R162, 0x1 ;  /* 0x000000a219187211 */ /* 0x000fe400078a08ff */
[----:B------:R-:W-:-:S02]  /*9a00*/  SEL R6, R89, R111, !P3 ;  /* 0x0000006f59067207 */ /* 0x000fc40005800000 */
[----:B0-----:R-:W-:Y:S01]  /*9a10*/  SHF.R.U32.HI R40, RZ, 0x6, R40 ;  /* 0x00000006ff287819 */ /* 0x001fe20000011628 */
[----:B------:R-:W-:Y:S01]  /*9a20*/  IMAD R33, R33, UR4, RZ ;  /* 0x0000000421217c24 */ /* 0x000fe2000f8e02ff */
[----:B------:R-:W-:Y:S02]  /*9a30*/  SEL R32, R89, R32, !P3 ;  /* 0x0000002059207207 */ /* 0x000fe40005800000 */
[-C--:B------:R-:W-:Y:S01]  /*9a40*/  LEA.HI.X.SX32 R25, R25, R163.reuse, 0x1, P5 ;  /* 0x000000a319197211 */ /* 0x080fe200028f0eff */
[----:B------:R-:W-:Y:S01]  /*9a50*/  IMAD R6, R6, UR4, RZ ;  /* 0x0000000406067c24 */ /* 0x000fe2000f8e02ff */
[----:B------:R-:W-:Y:S02]  /*9a60*/  LEA R28, P5, R29, R162, 0x1 ;  /* 0x000000a21d1c7211 */ /* 0x000fe400078a08ff */
[----:B------:R-:W-:Y:S02]  /*9a70*/  SEL R7, R89, R38, !P3 ;  /* 0x0000002659077207 */ /* 0x000fe40005800000 */
[----:B------:R-:W-:Y:S01]  /*9a80*/  SGXT.U32 R40, R40, 0x1 ;  /* 0x000000012828781a */ /* 0x000fe20000000000 */
[----:B------:R-:W-:Y:S01]  /*9a90*/  IMAD R11, R32, UR4, RZ ;  /* 0x00000004200b7c24 */ /* 0x000fe2000f8e02ff */
[----:B------:R-:W-:Y:S01]  /*9aa0*/  LEA.HI.X.SX32 R29, R29, R163, 0x1, P5 ;  /* 0x000000a31d1d7211 */ /* 0x000fe200028f0eff */
[----:B------:R-:W-:Y:S01]  /*9ab0*/  IMAD R7, R7, UR4, RZ ;  /* 0x0000000407077c24 */ /* 0x000fe2000f8e02ff */
[----:B------:R-:W-:-:S02]  /*9ac0*/  LEA R32, P5, R33, R162, 0x1 ;  /* 0x000000a221207211 */ /* 0x000fc400078a08ff */
[----:B------:R-:W-:Y:S02]  /*9ad0*/  LOP3.LUT R36, R40, 0x2, RZ, 0xfc, !PT ;  /* 0x0000000228247812 */ /* 0x000fe400078efcff */
[C---:B------:R-:W-:Y:S02]  /*9ae0*/  LEA R148, P4, R6.reuse, R162, 0x1 ;  /* 0x000000a206947211 */ /* 0x040fe400078808ff */
[-C--:B------:R-:W-:Y:S02]  /*9af0*/  LEA.HI.X.SX32 R33, R33, R163.reuse, 0x1, P5 ;  /* 0x000000a321217211 */ /* 0x080fe400028f0eff */
[----:B------:R-:W-:Y:S02]  /*9b00*/  LEA.HI.X.SX32 R149, R6, R163, 0x1, P4 ;  /* 0x000000a306957211 */ /* 0x000fe400020f0eff */
[----:B------:R-:W-:Y:S02]  /*9b10*/  ISETP.LT.AND P5, PT, R36, R2, P0 ;  /* 0x000000022400720c */ /* 0x000fe400007a1270 */
[----:B------:R-:W-:Y:S01]  /*9b20*/  LEA R6, P4, R7, R162, 0x1 ;  /* 0x000000a207067211 */ /* 0x000fe200078808ff */
[----:B------:R-:W-:Y:S01]  /*9b30*/  IMAD R15, R15, UR4, RZ ;  /* 0x000000040f0f7c24 */ /* 0x000fe2000f8e02ff */
[----:B------:R-:W-:-:S02]  /*9b40*/  PRMT R51, RZ, 0x7610, R51 ;  /* 0x00007610ff337816 */ /* 0x000fc40000000033 */
[----:B------:R-:W-:Y:S02]  /*9b50*/  LEA.HI.X.SX32 R7, R7, R163, 0x1, P4 ;  /* 0x000000a307077211 */ /* 0x000fe400020f0eff */
[----:B------:R-:W-:Y:S01]  /*9b60*/  LEA R10, P4, R11, R162, 0x1 ;  /* 0x000000a20b0a7211 */ /* 0x000fe200078808ff */
[----:B------:R-:W-:-:S03]  /*9b70*/  IMAD R19, R19, UR4, RZ ;  /* 0x0000000413137c24 */ /* 0x000fc6000f8e02ff */
[----:B------:R-:W-:Y:S02]  /*9b80*/  LEA.HI.X.SX32 R11, R11, R163, 0x1, P4 ;  /* 0x000000a30b0b7211 */ /* 0x000fe400020f0eff */
[----:B------:R-:W-:-:S04]  /*9b90*/  LEA R14, P4, R15, R162, 0x1 ;  /* 0x000000a20f0e7211 */ /* 0x000fc800078808ff */
[----:B------:R-:W-:Y:S02]  /*9ba0*/  LEA.HI.X.SX32 R15, R15, R163, 0x1, P4 ;  /* 0x000000a30f0f7211 */ /* 0x000fe400020f0eff */
[----:B------:R-:W-:-:S04]  /*9bb0*/  LEA R18, P4, R19, R162, 0x1 ;  /* 0x000000a213127211 */ /* 0x000fc800078808ff */
[----:B------:R-:W-:Y:S02]  /*9bc0*/  LEA.HI.X.SX32 R19, R19, R163, 0x1, P4 ;  /* 0x000000a313137211 */ /* 0x000fe400020f0eff */
[-C--:B------:R-:W-:Y:S01]  /*9bd0*/  LEA R22, P4, R23, R162.reuse, 0x1 ;  /* 0x000000a217167211 */ /* 0x080fe200078808ff */
[----:B------:R-:W-:Y:S01]  /*9be0*/  IMAD R31, R31, UR4, RZ ;  /* 0x000000041f1f7c24 */ /* 0x000fe2000f8e02ff */
[----:B------:R-:W-:Y:S02]  /*9bf0*/  SEL R35, R89, R101, !P3 ;  /* 0x0000006559237207 */ /* 0x000fe40005800000 */
[----:B------:R-:W-:Y:S02]  /*9c00*/  LEA.HI.X.SX32 R23, R23, R163, 0x1, P4 ;  /* 0x000000a317177211 */ /* 0x000fe400020f0eff */
[----:B------:R-:W-:Y:S01]  /*9c10*/  LEA R26, P4, R27, R162, 0x1 ;  /* 0x000000a21b1a7211 */ /* 0x000fe200078808ff */
[----:B------:R-:W-:-:S03]  /*9c20*/  IMAD R35, R35, UR4, RZ ;  /* 0x0000000423237c24 */ /* 0x000fc6000f8e02ff */
[----:B------:R-:W-:Y:S02]  /*9c30*/  LEA.HI.X.SX32 R27, R27, R163, 0x1, P4 ;  /* 0x000000a31b1b7211 */ /* 0x000fe400020f0eff */
[-C--:B------:R-:W-:Y:S01]  /*9c40*/  LEA R30, P4, R31, R162.reuse, 0x1 ;  /* 0x000000a21f1e7211 */ /* 0x080fe200078808ff */
[----:B------:R-:W-:Y:S01]  /*9c50*/  IMAD R37, R37, UR4, RZ ;  /* 0x0000000425257c24 */ /* 0x000fe2000f8e02ff */
[----:B------:R-:W-:Y:S02]  /*9c60*/  SEL R39, R89, R103, !P3 ;  /* 0x0000006759277207 */ /* 0x000fe40005800000 */
[-C--:B------:R-:W-:Y:S02]  /*9c70*/  LEA.HI.X.SX32 R31, R31, R163.reuse, 0x1, P4 ;  /* 0x000000a31f1f7211 */ /* 0x080fe400020f0eff */
[----:B------:R-:W-:Y:S01]  /*9c80*/  LEA R34, P4, R35, R162, 0x1 ;  /* 0x000000a223227211 */ /* 0x000fe200078808ff */
[----:B------:R-:W-:Y:S01]  /*9c90*/  IMAD R39, R39, UR4, RZ ;  /* 0x0000000427277c24 */ /* 0x000fe2000f8e02ff */
[----:B------:R-:W-:Y:S02]  /*9ca0*/  STL.64 [R1+0xb8], R76 ;  /* 0x0000b84c01007387 */ /* 0x000fe40000100a00 */
[----:B------:R-:W-:-:S02]  /*9cb0*/  LEA.HI.X.SX32 R35, R35, R163, 0x1, P4 ;  /* 0x000000a323237211 */ /* 0x000fc400020f0eff */
[CC--:B------:R-:W-:Y:S01]  /*9cc0*/  LEA R36, P4, R37.reuse, R162.reuse, 0x1 ;  /* 0x000000a225247211 */ /* 0x0c0fe200078808ff */
[----:B------:R-:W-:Y:S03]  /*9cd0*/  STL.64 [R1+0xb0], R144 ;  /* 0x0000b09001007387 */ /* 0x000fe60000100a00 */
[----:B------:R-:W-:Y:S01]  /*9ce0*/  LEA.HI.X.SX32 R37, R37, R163, 0x1, P4 ;  /* 0x000000a325257211 */ /* 0x000fe200020f0eff */
[----:B------:R-:W-:Y:S01]  /*9cf0*/  STL [R1+0x7fc], R145 ;  /* 0x0007fc9101007387 */ /* 0x000fe20000100800 */
[----:B------:R-:W-:-:S03]  /*9d00*/  LEA R38, P4, R39, R162, 0x1 ;  /* 0x000000a227267211 */ /* 0x000fc600078808ff */
[----:B------:R-:W-:Y:S04]  /*9d10*/  STL.64 [R1+0xa8], R152 ;  /* 0x0000a89801007387 */ /* 0x000fe80000100a00 */
[----:B------:R0:W-:Y:S01]  /*9d20*/  STL.64 [R1+0x98], R74 ;  /* 0x0000984a01007387 */ /* 0x0001e20000100a00 */
[----:B------:R-:W-:-:S03]  /*9d30*/  LEA.HI.X.SX32 R39, R39, R163, 0x1, P4 ;  /* 0x000000a327277211 */ /* 0x000fc600020f0eff */
[----:B------:R-:W-:Y:S01]  /*9d40*/  STL.64 [R1+0x90], R142 ;  /* 0x0000908e01007387 */ /* 0x000fe20000100a00 */
[----:B------:R-:W-:-:S03]  /*9d50*/  ISETP.GE.AND P4, PT, R136, RZ, PT ;  /* 0x000000ff8800720c */ /* 0x000fc60003f86270 */
[----:B------:R-:W-:Y:S01]  /*9d60*/  STL.64 [R1+0x78], R164 ;  /* 0x000078a401007387 */ /* 0x000fe20000100a00 */
[----:B------:R-:W-:-:S03]  /*9d70*/  ISETP.GE.AND P6, PT, R157, RZ, PT ;  /* 0x000000ff9d00720c */ /* 0x000fc60003fc6270 */
[----:B------:R-:W-:Y:S04]  /*9d80*/  STL.64 [R1+0x58], R146 ;  /* 0x0000589201007387 */ /* 0x000fe80000100a00 */
[----:B------:R-:W-:Y:S04]  /*9d90*/  STL.64 [R1+0x38], R150 ;  /* 0x0000389601007387 */ /* 0x000fe80000100a00 */
[----:B------:R-:W-:Y:S04]  /*9da0*/  STL.64 [R1+0x18], R148 ;  /* 0x0000189401007387 */ /* 0x000fe80000100a00 */
[----:B------:R-:W3:Y:S04]  /*9db0*/  LDL.LU R136, [R1+0x804] ;  /* 0x0008040001887983 */ /* 0x000ee80000300800 */
[----:B------:R-:W4:Y:S04]  /*9dc0*/  LDL.LU R157, [R1+0x800] ;  /* 0x00080000019d7983 */ /* 0x000f280000300800 */
[----:B--2---:R4:W2:Y:S01]  /*9dd0*/  @P5 LDG.E.U16 R51, desc[UR20][R92.64] ;  /* 0x000000145c335981 */ /* 0x0048a2000c1e1500 */
[--C-:B------:R-:W-:Y:S01]  /*9de0*/  IMAD.MOV.U32 R84, RZ, RZ, R78.reuse ;  /* 0x000000ffff547224 */ /* 0x100fe200078e004e */
[C---:B------:R-:W-:Y:S01]  /*9df0*/  LOP3.LUT R79, R40.reuse, 0x4, RZ, 0xfc, !PT ;  /* 0x00000004284f7812 */ /* 0x040fe200078efcff */
[----:B------:R-:W-:Y:S01]  /*9e00*/  IMAD.MOV.U32 R84, RZ, RZ, R78 ;  /* 0x000000ffff547224 */ /* 0x000fe200078e004e */
[----:B------:R-:W-:Y:S01]  /*9e10*/  LOP3.LUT R78, R40, 0x6, RZ, 0xfc, !PT ;  /* 0x00000006284e7812 */ /* 0x000fe200078efcff */
[----:B------:R-:W-:Y:S01]  /*9e20*/  IMAD.MOV.U32 R91, RZ, RZ, R65 ;  /* 0x000000ffff5b7224 */ /* 0x000fe200078e0041 */
[----:B------:R-:W-:-:S03]  /*9e30*/  ISETP.LT.AND P5, PT, R79, R2, P0 ;  /* 0x000000024f00720c */ /* 0x000fc600007a1270 */
[----:B------:R-:W-:Y:S01]  /*9e40*/  @!P4 IMAD.MOV R91, RZ, RZ, -R91 ;  /* 0x000000ffff5bc224 */ /* 0x000fe200078e0a5b */
[----:B------:R-:W-:Y:S02]  /*9e50*/  ISETP.LT.AND P4, PT, R78, R2, P0 ;  /* 0x000000024e00720c */ /* 0x000fe40000781270 */
[C---:B------:R-:W-:Y:S02]  /*9e60*/  SEL R97, R89.reuse, R118, !P3 ;  /* 0x0000007659617207 */ /* 0x040fe40005800000 */
[C---:B------:R-:W-:Y:S02]  /*9e70*/  SEL R99, R89.reuse, R116, !P3 ;  /* 0x0000007459637207 */ /* 0x040fe40005800000 */
[C---:B------:R-:W-:Y:S02]  /*9e80*/  SEL R101, R89.reuse, R114, !P3 ;  /* 0x0000007259657207 */ /* 0x040fe40005800000 */
[C---:B------:R-:W-:Y:S02]  /*9e90*/  SEL R103, R89.reuse, R73, !P3 ;  /* 0x0000004959677207 */ /* 0x040fe40005800000 */
[----:B------:R-:W-:-:S02]  /*9ea0*/  SEL R105, R89, R71, !P3 ;  /* 0x0000004759697207 */ /* 0x000fc40005800000 */
[C---:B------:R-:W-:Y:S02]  /*9eb0*/  SEL R111, R89.reuse, R69, !P3 ;  /* 0x00000045596f7207 */ /* 0x040fe40005800000 */
[C---:B------:R-:W-:Y:S02]  /*9ec0*/  SEL R112, R89.reuse, R67, !P3 ;  /* 0x0000004359707207 */ /* 0x040fe40005800000 */
[C---:B------:R-:W-:Y:S01]  /*9ed0*/  SEL R40, R89.reuse, R134, !P3 ;  /* 0x0000008659287207 */ /* 0x040fe20005800000 */
[----:B------:R-:W-:Y:S01]  /*9ee0*/  IMAD.MOV.U32 R134, RZ, RZ, R74 ;  /* 0x000000ffff867224 */ /* 0x000fe200078e004a */
[C---:B------:R-:W-:Y:S01]  /*9ef0*/  SEL R67, R89.reuse, R42, !P3 ;  /* 0x0000002a59437207 */ /* 0x040fe20005800000 */
[----:B------:R-:W-:Y:S01]  /*9f00*/  IMAD.MOV.U32 R42, RZ, RZ, R106 ;  /* 0x000000ffff2a7224 */ /* 0x000fe200078e006a */
[C---:B------:R-:W-:Y:S02]  /*9f10*/  SEL R114, R89.reuse, R41, !P3 ;  /* 0x0000002959727207 */ /* 0x040fe40005800000 */
[C---:B0-----:R-:W-:Y:S01]  /*9f20*/  SEL R74, R89.reuse, R132, !P3 ;  /* 0x00000084594a7207 */ /* 0x041fe20005800000 */
[----:B------:R-:W-:Y:S01]  /*9f30*/  IMAD.MOV.U32 R132, RZ, RZ, R76 ;  /* 0x000000ffff847224 */ /* 0x000fe200078e004c */
[C---:B------:R-:W-:Y:S01]  /*9f40*/  SEL R106, R89.reuse, R45, !P3 ;  /* 0x0000002d596a7207 */ /* 0x040fe20005800000 */
        /* <DEDUP_REMOVED lines=9> */
[----:B----4-:R-:W-:Y:S01]  /*9fe0*/  SEL R93, R89, R157, !P3 ;  /* 0x0000009d595d7207 */ /* 0x010fe20005800000 */
[----:B--2---:R0:W-:Y:S02]  /*9ff0*/  STL [R1+0x160], R51 ;  /* 0x0001603301007387 */ /* 0x0041e40000100800 */
[----:B0-----:R-:W0:Y:S02]  /*a000*/  S2R R51, SR_TID.X ;  /* 0x0000000000337919 */ /* 0x001e240000002100 */
[----:B------:R-:W-:Y:S04]  /*a010*/  STL [R1+0x500], R2 ;  /* 0x0005000201007387 */ /* 0x000fe80000100800 */
[----:B------:R-:W-:Y:S04]  /*a020*/  STL [R1+0x658], R2 ;  /* 0x0006580201007387 */ /* 0x000fe80000100800 */
[----:B------:R1:W-:Y:S04]  /*a030*/  STL [R1+0x724], R93 ;  /* 0x0007245d01007387 */ /* 0x0003e80000100800 */
[----:B-1----:R-:W2:Y:S01]  /*a040*/  LDL.LU R93, [R1+0x104] ;  /* 0x00010400015d7983 */ /* 0x002ea20000300800 */
[----:B0-----:R-:W-:-:S04]  /*a050*/  LOP3.LUT R51, R51, 0x3f, RZ, 0xc0, !PT ;  /* 0x0000003f33337812 */ /* 0x001fc800078ec0ff */
[----:B------:R-:W-:Y:S02]  /*a060*/  ISETP.LT.AND P0, PT, R51, R2, P0 ;  /* 0x000000023300720c */ /* 0x000fe40000701270 */
[C---:B------:R-:W-:Y:S01]  /*a070*/  SEL R51, R89.reuse, R135, !P3 ;  /* 0x0000008759337207 */ /* 0x040fe20005800000 */
[----:B------:R-:W-:Y:S01]  /*a080*/  IMAD.MOV.U32 R135, RZ, RZ, R75 ;  /* 0x000000ffff877224 */ /* 0x000fe200078e004b */
[C---:B------:R-:W-:Y:S01]  /*a090*/  SEL R75, R89.reuse, R131, !P3 ;  /* 0x00000083594b7207 */ /* 0x040fe20005800000 */
[----:B------:R-:W-:Y:S01]  /*a0a0*/  IMAD.MOV.U32 R131, RZ, RZ, R95 ;  /* 0x000000ffff837224 */ /* 0x000fe200078e005f */
[----:B------:R-:W-:-:S05]  /*a0b0*/  SEL R95, R89, R120, !P3 ;  /* 0x00000078595f7207 */ /* 0x000fca0005800000 */
[----:B------:R0:W-:Y:S04]  /*a0c0*/  STL [R1+0x728], R95 ;  /* 0x0007285f01007387 */ /* 0x0001e80000100800 */
[----:B0-----:R-:W4:Y:S04]  /*a0d0*/  LDL.LU R95, [R1+0x120] ;  /* 0x00012000015f7983 */ /* 0x001f280000300800 */
[----:B------:R0:W-:Y:S04]  /*a0e0*/  STL [R1+0x72c], R97 ;  /* 0x00072c6101007387 */ /* 0x0001e80000100800 */
[----:B0-----:R-:W3:Y:S04]  /*a0f0*/  LDL.LU R97, [R1+0x124] ;  /* 0x0001240001617983 */ /* 0x001ee80000300800 */
        /* <DEDUP_REMOVED lines=14> */
[----:B------:R-:W3:Y:S01]  /*a1e0*/  LDL.64 R154, [R1+0x188] ;  /* 0x00018800019a7983 */ /* 0x000ee20000100a00 */
[----:B------:R-:W-:-:S02]  /*a1f0*/  SEL R129, R89, R129, !P3 ;  /* 0x0000008159817207 */ /* 0x000fc40005800000 */
[C---:B------:R-:W-:Y:S02]  /*a200*/  SEL R128, R89.reuse, R128, !P3 ;  /* 0x0000008059807207 */ /* 0x040fe40005800000 */
[C---:B------:R-:W-:Y:S02]  /*a210*/  SEL R125, R89.reuse, R125, !P3 ;  /* 0x0000007d597d7207 */ /* 0x040fe40005800000 */
[C---:B------:R-:W-:Y:S02]  /*a220*/  SEL R124, R89.reuse, R124, !P3 ;  /* 0x0000007c597c7207 */ /* 0x040fe40005800000 */
[C---:B------:R-:W-:Y:S01]  /*a230*/  SEL R102, R89.reuse, R47, !P3 ;  /* 0x0000002f59667207 */ /* 0x040fe20005800000 */
[----:B------:R-:W-:Y:S01]  /*a240*/  IMAD R47, R74, UR4, RZ ;  /* 0x000000044a2f7c24 */ /* 0x000fe2000f8e02ff */
[C---:B------:R-:W-:Y:S01]  /*a250*/  SEL R121, R89.reuse, R121, !P3 ;  /* 0x0000007959797207 */ /* 0x040fe20005800000 */
[----:B------:R-:W-:Y:S01]  /*a260*/  IMAD.MOV.U32 R74, RZ, RZ, R42 ;  /* 0x000000ffff4a7224 */ /* 0x000fe200078e002a */
[C---:B------:R-:W-:Y:S01]  /*a270*/  SEL R108, R89.reuse, R50, !P3 ;  /* 0x00000032596c7207 */ /* 0x040fe20005800000 */
[----:B------:R-:W-:Y:S01]  /*a280*/  IMAD R50, R40, UR4, RZ ;  /* 0x0000000428327c24 */ /* 0x000fe2000f8e02ff */
[----:B------:R-:W-:Y:S01]  /*a290*/  SEL R119, R89, R119, !P3 ;  /* 0x0000007759777207 */ /* 0x000fe20005800000 */
[----:B------:R-:W-:Y:S01]  /*a2a0*/  IMAD R40, R129, UR4, RZ ;  /* 0x0000000481287c24 */ /* 0x000fe2000f8e02ff */
[C---:B------:R-:W-:Y:S01]  /*a2b0*/  SEL R92, R89.reuse, R63, !P3 ;  /* 0x0000003f595c7207 */ /* 0x040fe20005800000 */
[----:B------:R-:W-:Y:S01]  /*a2c0*/  IMAD.MOV.U32 R63, RZ, RZ, R45 ;  /* 0x000000ffff3f7224 */ /* 0x000fe200078e002d */
[C---:B------:R-:W-:Y:S01]  /*a2d0*/  SEL R100, R89.reuse, R49, !P3 ;  /* 0x0000003159647207 */ /* 0x040fe20005800000 */
[----:B------:R-:W-:Y:S01]  /*a2e0*/  IMAD R42, R128, UR4, RZ ;  /* 0x00000004802a7c24 */ /* 0x000fe2000f8e02ff */
[----:B------:R-:W-:Y:S01]  /*a2f0*/  SEL R78, R89, R52, !P3 ;  /* 0x00000034594e7207 */ /* 0x000fe20005800000 */
[----:B------:R-:W3:Y:S01]  /*a300*/  LDL.64 R128, [R1+0x180] ;  /* 0x0001800001807983 */ /* 0x000ee20000100a00 */
[----:B------:R-:W-:Y:S01]  /*a310*/  IMAD R45, R125, UR4, RZ ;  /* 0x000000047d2d7c24 */ /* 0x000fe2000f8e02ff */
[----:B------:R-:W-:Y:S01]  /*a320*/  SEL R98, R89, R53, !P3 ;  /* 0x0000003559627207 */ /* 0x000fe20005800000 */
[----:B------:R-:W-:Y:S01]  /*a330*/  IMAD R52, R51, UR4, RZ ;  /* 0x0000000433347c24 */ /* 0x000fe2000f8e02ff */
[----:B------:R-:W3:Y:S01]  /*a340*/  LDL.LU R125, [R1+0xc4] ;  /* 0x0000c400017d7983 */ /* 0x000ee20000300800 */
[----:B------:R-:W-:-:S02]  /*a350*/  IMAD R49, R124, UR4, RZ ;  /* 0x000000047c317c24 */ /* 0x000fc4000f8e02ff */
[----:B------:R-:W-:Y:S01]  /*a360*/  IMAD R51, R121, UR4, RZ ;  /* 0x0000000479337c24 */ /* 0x000fe2000f8e02ff */
[----:B------:R-:W3:Y:S01]  /*a370*/  LDL.LU R124, [R1+0xe0] ;  /* 0x0000e000017c7983 */ /* 0x000ee20000300800 */
[----:B------:R-:W-:Y:S01]  /*a380*/  IMAD R53, R119, UR4, RZ ;  /* 0x0000000477357c24 */ /* 0x000fe2000f8e02ff */
[----:B------:R-:W-:Y:S02]  /*a390*/  PRMT R86, RZ, 0x7610, R86 ;  /* 0x00007610ff567816 */ /* 0x000fe40000000056 */
[----:B------:R-:W3:Y:S04]  /*a3a0*/  LDL.LU R121, [R1+0xe4] ;  /* 0x0000e40001797983 */ /* 0x000ee80000300800 */
[----:B------:R-:W3:Y:S01]  /*a3b0*/  LDL.LU R119, [R1+0x100] ;  /* 0x0001000001777983 */ /* 0x000ee20000300800 */
[----:B------:R-:W-:-:S02]  /*a3c0*/  SEL R116, R89, R43, !P3 ;  /* 0x0000002b59747207 */ /* 0x000fc40005800000 */
[C---:B------:R-:W-:Y:S02]  /*a3d0*/  SEL R126, R89.reuse, R126, !P3 ;  /* 0x0000007e597e7207 */ /* 0x040fe40005800000 */
[C---:B------:R-:W-:Y:S02]  /*a3e0*/  SEL R127, R89.reuse, R127, !P3 ;  /* 0x0000007f597f7207 */ /* 0x040fe40005800000 */
[C---:B------:R-:W-:Y:S02]  /*a3f0*/  SEL R73, R89.reuse, R46, !P3 ;  /* 0x0000002e59497207 */ /* 0x040fe40005800000 */
[C---:B------:R-:W-:Y:S02]  /*a400*/  SEL R65, R89.reuse, R133, !P3 ;  /* 0x0000008559417207 */ /* 0x040fe40005800000 */
[C---:B------:R-:W-:Y:S01]  /*a410*/  SEL R69, R89.reuse, R88, !P3 ;  /* 0x0000005859457207 */ /* 0x040fe20005800000 */
[----:B------:R-:W-:Y:S01]  /*a420*/  IMAD.MOV.U32 R90, RZ, RZ, R64 ;  /* 0x000000ffff5a7224 */ /* 0x000fe200078e0040 */
[----:B--2---:R-:W2:Y:S04]  /*a430*/  @P0 LDG.E.U16 R93, desc[UR20][R164.64] ;  /* 0x00000014a45d0981 */ /* 0x004ea8000c1e1500 */
[----:B----4-:R-:W4:Y:S01]  /*a440*/  @P0 LDG.E.U16 R95, desc[UR20][R134.64] ;  /* 0x00000014865f0981 */ /* 0x010f22000c1e1500 */
[----:B------:R-:W-:-:S02]  /*a450*/  SEL R71, R89, R44, !P3 ;  /* 0x0000002c59477207 */ /* 0x000fc40005800000 */
[C---:B------:R-:W-:Y:S02]  /*a460*/  SEL R79, R89.reuse, R54, !P3 ;  /* 0x00000036594f7207 */ /* 0x040fe40005800000 */
[C---:B------:R-:W-:Y:S02]  /*a470*/  SEL R117, R89.reuse, R117, !P3 ;  /* 0x0000007559757207 */ /* 0x040fe40005800000 */
[C---:B------:R-:W-:Y:S02]  /*a480*/  SEL R87, R89.reuse, R87, !P3 ;  /* 0x0000005759577207 */ /* 0x040fe40005800000 */
[C---:B------:R-:W-:Y:S02]  /*a490*/  SEL R96, R89.reuse, R55, !P3 ;  /* 0x0000003759607207 */ /* 0x040fe40005800000 */
[C---:B------:R-:W-:Y:S02]  /*a4a0*/  SEL R70, R89.reuse, R70, !P3 ;  /* 0x0000004659467207 */ /* 0x040fe40005800000 */
[----:B------:R-:W-:-:S02]  /*a4b0*/  SEL R115, R89, R115, !P3 ;  /* 0x0000007359737207 */ /* 0x000fc40005800000 */
[C---:B------:R-:W-:Y:S02]  /*a4c0*/  SEL R66, R89.reuse, R66, !P3 ;  /* 0x0000004259427207 */ /* 0x040fe40005800000 */
[C---:B------:R-:W-:Y:S02]  /*a4d0*/  SEL R72, R89.reuse, R72, !P3 ;  /* 0x0000004859487207 */ /* 0x040fe40005800000 */
[----:B------:R-:W-:Y:S02]  /*a4e0*/  SEL R68, R89, R68, !P3 ;  /* 0x0000004459447207 */ /* 0x000fe40005800000 */
[----:B------:R-:W-:Y:S02]  /*a4f0*/  PRMT R161, RZ, 0x7610, R161 ;  /* 0x00007610ffa17816 */ /* 0x000fe400000000a1 */
[----:B------:R-:W-:Y:S01]  /*a500*/  PRMT R160, RZ, 0x7610, R160 ;  /* 0x00007610ffa07816 */ /* 0x000fe200000000a0 */
[----:B------:R-:W-:Y:S01]  /*a510*/  IMAD R85, R85, UR4, RZ ;  /* 0x0000000455557c24 */ /* 0x000fe2000f8e02ff */
[----:B------:R-:W-:Y:S01]  /*a520*/  PRMT R159, RZ, 0x7610, R159 ;  /* 0x00007610ff9f7816 */ /* 0x000fe2000000009f */
[----:B---3--:R-:W3:Y:S04]  /*a530*/  @P0 LDG.E.U16 R103, desc[UR20][R58.64] ;  /* 0x000000143a670981 */ /* 0x008ee8000c1e1500 */
[----:B------:R-:W2:Y:S01]  /*a540*/  @P5 LDG.E.U16 R86, desc[UR20][R154.64] ;  /* 0x000000149a565981 */ /* 0x000ea2000c1e1500 */
[----:B------:R-:W-:-:S02]  /*a550*/  IMAD.MOV.U32 R43, RZ, RZ, R107 ;  /* 0x000000ffff2b7224 */ /* 0x000fc400078e006b */
[----:B------:R-:W-:Y:S02]  /*a560*/  IMAD R46, R75, UR4, RZ ;  /* 0x000000044b2e7c24 */ /* 0x000fe4000f8e02ff */
[----:B------:R-:W-:Y:S02]  /*a570*/  IMAD R41, R127, UR4, RZ ;  /* 0x000000047f297c24 */ /* 0x000fe4000f8e02ff */
[----:B------:R-:W-:Y:S01]  /*a580*/  IMAD.MOV.U32 R133, RZ, RZ, R77 ;  /* 0x000000ffff857224 */ /* 0x000fe200078e004d */
[C---:B------:R-:W-:Y:S01]  /*a590*/  SEL R88, R89.reuse, R61, !P3 ;  /* 0x0000003d59587207 */ /* 0x040fe20005800000 */
[----:B------:R-:W-:Y:S01]  /*a5a0*/  IMAD.MOV.U32 R75, RZ, RZ, R43 ;  /* 0x000000ffff4b7224 */ /* 0x000fe200078e002b */
[----:B------:R-:W-:Y:S01]  /*a5b0*/  SEL R64, R89, R136, !P3 ;  /* 0x0000008859407207 */ /* 0x000fe20005800000 */
[----:B------:R-:W-:Y:S01]  /*a5c0*/  IMAD R43, R126, UR4, RZ ;  /* 0x000000047e2b7c24 */ /* 0x000fe2000f8e02ff */
[----:B------:R-:W3:Y:S04]  /*a5d0*/  @P0 LDG.E.U16 R97, desc[UR20][R132.64] ;  /* 0x0000001484610981 */ /* 0x000ee8000c1e1500 */
[----:B------:R-:W3:Y:S04]  /*a5e0*/  LDL.LU R126, [R1+0xc0] ;  /* 0x0000c000017e7983 */ /* 0x000ee80000300800 */
[----:B------:R-:W3:Y:S04]  /*a5f0*/  LDL.LU R127, [R1+0xa4] ;  /* 0x0000a400017f7983 */ /* 0x000ee80000300800 */
[----:B------:R-:W3:Y:S01]  /*a600*/  @P4 LDG.E.U16 R114, desc[UR20][R128.64] ;  /* 0x0000001480724981 */ /* 0x000ee2000c1e1500 */
[----:B------:R-:W-:Y:S01]  /*a610*/  IMAD.MOV.U32 R61, RZ, RZ, R131 ;  /* 0x000000ffff3d7224 */ /* 0x000fe200078e0083 */
[----:B------:R-:W-:-:S02]  /*a620*/  PRMT R109, RZ, 0x7610, R109 ;  /* 0x00007610ff6d7816 */ /* 0x000fc4000000006d */
[----:B------:R-:W-:Y:S02]  /*a630*/  PRMT R122, RZ, 0x7610, R122 ;  /* 0x00007610ff7a7816 */ /* 0x000fe4000000007a */
[----:B------:R-:W-:Y:S01]  /*a640*/  PRMT R123, RZ, 0x7610, R123 ;  /* 0x00007610ff7b7816 */ /* 0x000fe2000000007b */
[----:B------:R-:W3:Y:S04]  /*a650*/  @P0 LDG.E.U16 R124, desc[UR20][R148.64] ;  /* 0x00000014947c0981 */ /* 0x000ee8000c1e1500 */
[----:B------:R-:W3:Y:S04]  /*a660*/  LDL.LU R128, [R1+0xa0] ;  /* 0x0000a00001807983 */ /* 0x000ee80000300800 */
[----:B------:R-:W3:Y:S04]  /*a670*/  LDL.LU R129, [R1+0x84] ;  /* 0x0000840001817983 */ /* 0x000ee80000300800 */
[----:B------:R-:W3:Y:S04]  /*a680*/  @P0 LDG.E.U16 R119, desc[UR20][R146.64] ;  /* 0x0000001492770981 */ /* 0x000ee8000c1e1500 */
[----:B------:R-:W3:Y:S04]  /*a690*/  LDL.LU R118, [R1+0x80] ;  /* 0x0000800001767983 */ /* 0x000ee80000300800 */
[----:B------:R-:W3:Y:S04]  /*a6a0*/  @P0 LDG.E.U16 R121, desc[UR20][R150.64] ;  /* 0x0000001496790981 */ /* 0x000ee8000c1e1500 */
[----:B------:R-:W3:Y:S04]  /*a6b0*/  LDL R145, [R1+0x284] ;  /* 0x0002840001917983 */ /* 0x000ee80000100800 */
[----:B------:R-:W3:Y:S04]  /*a6c0*/  LDL R104, [R1+0x260] ;  /* 0x0002600001687983 */ /* 0x000ee80000100800 */
[----:B------:R-:W3:Y:S04]  /*a6d0*/  LDL.64 R164, [R1+0x170] ;  /* 0x0001700001a47983 */ /* 0x000ee80000100a00 */
[----:B------:R-:W3:Y:S04]  /*a6e0*/  LDL R107, [R1+0x298] ;  /* 0x00029800016b7983 */ /* 0x000ee80000100800 */
[----:B------:R-:W3:Y:S04]  /*a6f0*/  LDL.64 R146, [R1+0x150] ;  /* 0x0001500001927983 */ /* 0x000ee80000100a00 */
[----:B------:R-:W3:Y:S04]  /*a700*/  LDL.64 R150, [R1+0x130] ;  /* 0x0001300001967983 */ /* 0x000ee80000100a00 */
[----:B------:R-:W3:Y:S04]  /*a710*/  LDL.64 R148, [R1+0x110] ;  /* 0x0001100001947983 */ /* 0x000ee80000100a00 */
[----:B------:R-:W3:Y:S04]  /*a720*/  LDL.LU R120, [R1+0x64] ;  /* 0x0000640001787983 */ /* 0x000ee80000300800 */
[----:B------:R-:W3:Y:S04]  /*a730*/  LDL.LU R131, [R1+0x60] ;  /* 0x0000600001837983 */ /* 0x000ee80000300800 */
[----:B------:R-:W3:Y:S04]  /*a740*/  LDL.LU R132, [R1+0x44] ;  /* 0x0000440001847983 */ /* 0x000ee80000300800 */
[----:B------:R-:W3:Y:S04]  /*a750*/  LDL.LU R133, [R1+0x40] ;  /* 0x0000400001857983 */ /* 0x000ee80000300800 */
[----:B------:R-:W3:Y:S01]  /*a760*/  LDL.LU R134, [R1+0x24] ;  /* 0x0000240001867983 */ /* 0x000ee20000300800 */
[----:B------:R-:W-:Y:S01]  /*a770*/  IMAD R64, R64, UR4, RZ ;  /* 0x0000000440407c24 */ /* 0x000fe2000f8e02ff */
[----:B------:R-:W-:Y:S01]  /*a780*/  SEL R77, R89, R48, !P3 ;  /* 0x00000030594d7207 */ /* 0x000fe20005800000 */
[----:B------:R-:W-:Y:S01]  /*a790*/  IMAD.MOV.U32 R44, RZ, RZ, R82 ;  /* 0x000000ffff2c7224 */ /* 0x000fe200078e0052 */
[----:B------:R-:W3:Y:S01]  /*a7a0*/  @P0 LDG.E.U16 R112, desc[UR20][R74.64] ;  /* 0x000000144a700981 */ /* 0x000ee2000c1e1500 */
[----:B------:R-:W-:-:S02]  /*a7b0*/  IMAD.MOV.U32 R54, RZ, RZ, R80 ;  /* 0x000000ffff367224 */ /* 0x000fc400078e0050 */
[----:B------:R-:W-:Y:S01]  /*a7c0*/  IMAD R117, R117, UR4, RZ ;  /* 0x0000000475757c24 */ /* 0x000fe2000f8e02ff */
[----:B------:R-:W3:Y:S01]  /*a7d0*/  @P0 LDG.E.U16 R161, desc[UR20][R32.64] ;  /* 0x0000001420a10981 */ /* 0x000ee2000c1e1500 */
[----:B------:R-:W-:Y:S02]  /*a7e0*/  IMAD.MOV.U32 R55, RZ, RZ, R81 ;  /* 0x000000ffff377224 */ /* 0x000fe400078e0051 */
[----:B------:R-:W-:Y:S01]  /*a7f0*/  IMAD R87, R87, UR4, RZ ;  /* 0x0000000457577c24 */ /* 0x000fe2000f8e02ff */
[----:B------:R-:W3:Y:S01]  /*a800*/  @P0 LDG.E.U16 R160, desc[UR20][R34.64] ;  /* 0x0000001422a00981 */ /* 0x000ee2000c1e1500 */
[----:B------:R-:W-:Y:S02]  /*a810*/  IMAD R70, R70, UR4, RZ ;  /* 0x0000000446467c24 */ /* 0x000fe4000f8e02ff */
[----:B------:R-:W-:Y:S01]  /*a820*/  IMAD R115, R115, UR4, RZ ;  /* 0x0000000473737c24 */ /* 0x000fe2000f8e02ff */
[----:B------:R-:W3:Y:S01]  /*a830*/  @P0 LDG.E.U16 R159, desc[UR20][R36.64] ;  /* 0x00000014249f0981 */ /* 0x000ee2000c1e1500 */
[----:B------:R-:W-:-:S02]  /*a840*/  IMAD R72, R72, UR4, RZ ;  /* 0x0000000448487c24 */ /* 0x000fc4000f8e02ff */
[----:B------:R-:W-:Y:S01]  /*a850*/  IMAD R69, R69, UR4, RZ ;  /* 0x0000000445457c24 */ /* 0x000fe2000f8e02ff */
[----:B------:R-:W-:Y:S01]  /*a860*/  PRMT R113, RZ, 0x7610, R113 ;  /* 0x00007610ff717816 */ /* 0x000fe20000000071 */
[----:B------:R-:W-:Y:S01]  /*a870*/  IMAD R73, R73, UR4, RZ ;  /* 0x0000000449497c24 */ /* 0x000fe2000f8e02ff */
[----:B------:R-:W-:Y:S01]  /*a880*/  PRMT R110, RZ, 0x7610, R110 ;  /* 0x00007610ff6e7816 */ /* 0x000fe2000000006e */
[----:B------:R-:W3:Y:S01]  /*a890*/  @P0 LDG.E.U16 R122, desc[UR20][R142.64] ;  /* 0x000000148e7a0981 */ /* 0x000ee2000c1e1500 */
[----:B------:R-:W-:Y:S02]  /*a8a0*/  PRMT R140, RZ, 0x7610, R140 ;  /* 0x00007610ff8c7816 */ /* 0x000fe4000000008c */
[----:B------:R-:W-:Y:S02]  /*a8b0*/  PRMT R0, RZ, 0x7610, R0 ;  /* 0x00007610ff007816 */ /* 0x000fe40000000000 */
[----:B------:R-:W-:Y:S02]  /*a8c0*/  PRMT R141, RZ, 0x7610, R141 ;  /* 0x00007610ff8d7816 */ /* 0x000fe4000000008d */
[----:B------:R-:W-:-:S02]  /*a8d0*/  PRMT R3, RZ, 0x7610, R3 ;  /* 0x00007610ff037816 */ /* 0x000fc40000000003 */
[----:B------:R-:W-:Y:S01]  /*a8e0*/  PRMT R156, RZ, 0x7610, R156 ;  /* 0x00007610ff9c7816 */ /* 0x000fe2000000009c */
[----:B------:R-:W-:Y:S01]  /*a8f0*/  IMAD R67, R67, UR4, RZ ;  /* 0x0000000443437c24 */ /* 0x000fe2000f8e02ff */
[----:B------:R-:W3:Y:S04]  /*a900*/  @P0 LDG.E.U16 R125, desc[UR20][R4.64] ;  /* 0x00000014047d0981 */ /* 0x000ee8000c1e1500 */
[----:B--2---:R-:W-:Y:S04]  /*a910*/  STL [R1+0x144], R86 ;  /* 0x0001445601007387 */ /* 0x004fe80000100800 */
[----:B------:R-:W2:Y:S04]  /*a920*/  LDL.LU R135, [R1+0x20] ;  /* 0x0000200001877983 */ /* 0x000ea80000300800 */
[----:B------:R-:W4:Y:S04]  /*a930*/  LDL.LU R136, [R1+0x4] ;  /* 0x0000040001887983 */ /* 0x000f280000300800 */
[----:B------:R-:W4:Y:S04]  /*a940*/  LDL.LU R157, [R1] ;  /* 0x00000000019d7983 */ /* 0x000f280000300800 */
[----:B------:R-:W-:Y:S04]  /*a950*/  STL.64 [R1+0x508], R4 ;  /* 0x0005080401007387 */ /* 0x000fe80000100a00 */
[----:B------:R-:W-:Y:S04]  /*a960*/  STL [R1+0x660], R4 ;  /* 0x0006600401007387 */ /* 0x000fe80000100800 */
[----:B------:R-:W-:Y:S04]  /*a970*/  STL [R1+0x65c], R5 ;  /* 0x00065c0501007387 */ /* 0x000fe80000100800 */
[----:B------:R-:W-:Y:S04]  /*a980*/  STL [R1+0x520], R6 ;  /* 0x0005200601007387 */ /* 0x000fe80000100800 */
[----:B------:R-:W-:Y:S04]  /*a990*/  STL [R1+0x510], R7 ;  /* 0x0005100701007387 */ /* 0x000fe80000100800 */
[----:B------:R-:W-:Y:S04]  /*a9a0*/  STL.64 [R1+0x600], R6 ;  /* 0x0006000601007387 */ /* 0x000fe80000100a00 */
[----:B------:R-:W-:Y:S04]  /*a9b0*/  STL.64 [R1+0x518], R8 ;  /* 0x0005180801007387 */ /* 0x000fe80000100a00 */
[----:B------:R-:W-:Y:S04]  /*a9c0*/  STL [R1+0x668], R8 ;  /* 0x0006680801007387 */ /* 0x000fe80000100800 */
[----:B------:R-:W-:Y:S04]  /*a9d0*/  STL [R1+0x664], R9 ;  /* 0x0006640901007387 */ /* 0x000fe80000100800 */
[----:B------:R-:W-:Y:S04]  /*a9e0*/  STL.64 [R1+0x528], R10 ;  /* 0x0005280a01007387 */ /* 0x000fe80000100a00 */
[----:B------:R-:W-:Y:S04]  /*a9f0*/  STL [R1+0x670], R10 ;  /* 0x0006700a01007387 */ /* 0x000fe80000100800 */
[----:B------:R-:W-:Y:S04]  /*aa00*/  STL [R1+0x66c], R11 ;  /* 0x00066c0b01007387 */ /* 0x000fe80000100800 */
[----:B------:R-:W-:Y:S04]  /*aa10*/  STL.64 [R1+0x538], R12 ;  /* 0x0005380c01007387 */ /* 0x000fe80000100a00 */
[----:B------:R-:W-:Y:S04]  /*aa20*/  STL [R1+0x678], R12 ;  /* 0x0006780c01007387 */ /* 0x000fe80000100800 */
[----:B------:R-:W-:Y:S04]  /*aa30*/  STL [R1+0x674], R13 ;  /* 0x0006740d01007387 */ /* 0x000fe80000100800 */
[----:B------:R-:W-:Y:S04]  /*aa40*/  STL [R1+0x550], R14 ;  /* 0x0005500e01007387 */ /* 0x000fe80000100800 */
[----:B------:R-:W-:Y:S04]  /*aa50*/  STL [R1+0x540], R15 ;  /* 0x0005400f01007387 */ /* 0x000fe80000100800 */
[----:B------:R-:W-:Y:S04]  /*aa60*/  STL.64 [R1+0x640], R14 ;  /* 0x0006400e01007387 */ /* 0x000fe80000100a00 */
[----:B------:R-:W-:Y:S04]  /*aa70*/  STL.64 [R1+0x548], R16 ;  /* 0x0005481001007387 */ /* 0x000fe80000100a00 */
[----:B------:R-:W-:Y:S04]  /*aa80*/  STL.64 [R1+0x5f0], R16 ;  /* 0x0005f01001007387 */ /* 0x000fe80000100a00 */
[----:B------:R-:W-:Y:S04]  /*aa90*/  STL.64 [R1+0x558], R18 ;  /* 0x0005581201007387 */ /* 0x000fe80000100a00 */
[----:B------:R-:W-:Y:S04]  /*aaa0*/  STL [R1+0x67c], R18 ;  /* 0x00067c1201007387 */ /* 0x000fe80000100800 */
[----:B------:R-:W-:Y:S04]  /*aab0*/  STL.64 [R1+0x560], R20 ;  /* 0x0005601401007387 */ /* 0x000fe80000100a00 */
[----:B------:R-:W-:Y:S04]  /*aac0*/  STL [R1+0x684], R20 ;  /* 0x0006841401007387 */ /* 0x000fe80000100800 */
[----:B------:R-:W-:Y:S04]  /*aad0*/  STL [R1+0x680], R21 ;  /* 0x0006801501007387 */ /* 0x000fe80000100800 */
[----:B------:R-:W-:Y:S04]  /*aae0*/  STL.64 [R1+0x568], R22 ;  /* 0x0005681601007387 */ /* 0x000fe80000100a00 */
[----:B------:R0:W-:Y:S04]  /*aaf0*/  STL.64 [R1+0x608], R22 ;  /* 0x0006081601007387 */ /* 0x0001e80000100a00 */
[----:B------:R-:W-:Y:S04]  /*ab00*/  STL.64 [R1+0x570], R24 ;  /* 0x0005701801007387 */ /* 0x000fe80000100a00 */
[----:B------:R-:W-:Y:S04]  /*ab10*/  STL.64 [R1+0x5f8], R24 ;  /* 0x0005f81801007387 */ /* 0x000fe80000100a00 */
[----:B------:R-:W-:Y:S04]  /*ab20*/  STL.64 [R1+0x578], R26 ;  /* 0x0005781a01007387 */ /* 0x000fe80000100a00 */
[----:B------:R-:W-:Y:S04]  /*ab30*/  STL.64 [R1+0x610], R26 ;  /* 0x0006101a01007387 */ /* 0x000fe80000100a00 */
[----:B------:R-:W-:Y:S01]  /*ab40*/  STL [R1+0x584], R28 ;  /* 0x0005841c01007387 */ /* 0x000fe20000100800 */
[----:B------:R-:W-:-:S03]  /*ab50*/  LEA R154, P5, R64, R162, 0x1 ;  /* 0x000000a2409a7211 */ /* 0x000fc600078a08ff */
[----:B------:R-:W-:Y:S01]  /*ab60*/  STL [R1+0x580], R29 ;  /* 0x0005801d01007387 */ /* 0x000fe20000100800 */
[----:B------:R-:W-:-:S03]  /*ab70*/  IMAD R48, R65, UR4, RZ ;  /* 0x0000000441307c24 */ /* 0x000fc6000f8e02ff */
[----:B------:R-:W-:Y:S04]  /*ab80*/  STL.64 [R1+0x618], R28 ;  /* 0x0006181c01007387 */ /* 0x000fe80000100a00 */
[----:B------:R-:W-:Y:S04]  /*ab90*/  STL.64 [R1+0x588], R30 ;  /* 0x0005881e01007387 */ /* 0x000fe80000100a00 */
[----:B------:R-:W-:Y:S01]  /*aba0*/  STL.64 [R1+0x620], R30 ;  /* 0x0006201e01007387 */ /* 0x000fe20000100a00 */
[----:B------:R-:W-:-:S03]  /*abb0*/  LEA.HI.X.SX32 R155, R64, R163, 0x1, P5 ;  /* 0x000000a3409b7211 */ /* 0x000fc600028f0eff */
[----:B---3--:R0:W3:Y:S01]  /*abc0*/  @P0 LDG.E.U16 R133, desc[UR20][R22.64] ;  /* 0x0000001416850981 */ /* 0x0080e2000c1e1500 */
[C---:B------:R-:W-:Y:S01]  /*abd0*/  SEL R80, R89.reuse, R60, !P3 ;  /* 0x0000003c59507207 */ /* 0x040fe20005800000 */
[----:B------:R-:W-:Y:S01]  /*abe0*/  IMAD.MOV.U32 R60, RZ, RZ, R130 ;  /* 0x000000ffff3c7224 */ /* 0x000fe200078e0082 */
[----:B------:R-:W-:Y:S01]  /*abf0*/  SEL R130, R89, R62, !P3 ;  /* 0x0000003e59827207 */ /* 0x000fe20005800000 */
[----:B------:R-:W-:Y:S01]  /*ac00*/  IMAD.MOV.U32 R62, RZ, RZ, R44 ;  /* 0x000000ffff3e7224 */ /* 0x000fe200078e002c */
[----:B------:R1:W3:Y:S04]  /*ac10*/  @P0 LDG.E.U16 R120, desc[UR20][R16.64] ;  /* 0x0000001410780981 */ /* 0x0002e8000c1e1500 */
[----:B------:R1:W3:Y:S01]  /*ac20*/  @P0 LDG.E.U16 R118, desc[UR20][R14.64] ;  /* 0x000000140e760981 */ /* 0x0002e2000c1e1500 */
[----:B0-----:R-:W-:Y:S01]  /*ac30*/  LEA R22, P5, R50, R162, 0x1 ;  /* 0x000000a232167211 */ /* 0x001fe200078a08ff */
[----:B------:R-:W-:-:S02]  /*ac40*/  IMAD R44, R76, UR4, RZ ;  /* 0x000000044c2c7c24 */ /* 0x000fc4000f8e02ff */
[----:B------:R-:W3:Y:S01]  /*ac50*/  @P0 LDG.E.U16 R134, desc[UR20][R24.64] ;  /* 0x0000001418860981 */ /* 0x000ee2000c1e1500 */
[-C--:B------:R-:W-:Y:S02]  /*ac60*/  LEA.HI.X.SX32 R23, R50, R163.reuse, 0x1, P5 ;  /* 0x000000a332177211 */ /* 0x080fe400028f0eff */
[CC--:B-1----:R-:W-:Y:S01]  /*ac70*/  LEA R16, P5, R47.reuse, R162.reuse, 0x1 ;  /* 0x000000a22f107211 */ /* 0x0c2fe200078a08ff */
[----:B------:R0:W3:Y:S03]  /*ac80*/  @P0 LDG.E.U16 R126, desc[UR20][R6.64] ;  /* 0x00000014067e0981 */ /* 0x0000e6000c1e1500 */
[-C--:B------:R-:W-:Y:S01]  /*ac90*/  LEA.HI.X.SX32 R17, R47, R163.reuse, 0x1, P5 ;  /* 0x000000a32f117211 */ /* 0x080fe200028f0eff */
[----:B------:R-:W3:Y:S01]  /*aca0*/  @P0 LDG.E.U16 R105, desc[UR20][R60.64] ;  /* 0x000000143c690981 */ /* 0x000ee2000c1e1500 */
[----:B------:R-:W-:Y:S02]  /*acb0*/  LEA R14, P5, R44, R162, 0x1 ;  /* 0x000000a22c0e7211 */ /* 0x000fe400078a08ff */
[----:B------:R-:W-:Y:S01]  /*acc0*/  SEL R81, R89, R56, !P3 ;  /* 0x0000003859517207 */ /* 0x000fe20005800000 */
[----:B------:R-:W-:Y:S01]  /*acd0*/  IMAD R65, R66, UR4, RZ ;  /* 0x0000000442417c24 */ /* 0x000fe2000f8e02ff */
[----:B------:R-:W-:Y:S01]  /*ace0*/  LEA.HI.X.SX32 R15, R44, R163, 0x1, P5 ;  /* 0x000000a32c0f7211 */ /* 0x000fe200028f0eff */
[----:B------:R-:W3:Y:S01]  /*acf0*/  @P0 LDG.E.U16 R99, desc[UR20][R54.64] ;  /* 0x0000001436630981 */ /* 0x000ee2000c1e1500 */
[----:B0-----:R-:W-:-:S03]  /*ad00*/  LEA R6, P5, R42, R162, 0x1 ;  /* 0x000000a22a067211 */ /* 0x001fc600078a08ff */
[----:B------:R0:W3:Y:S01]  /*ad10*/  @P0 LDG.E.U16 R111, desc[UR20][R62.64] ;  /* 0x000000143e6f0981 */ /* 0x0000e2000c1e1500 */
[-C--:B------:R-:W-:Y:S02]  /*ad20*/  LEA.HI.X.SX32 R7, R42, R163.reuse, 0x1, P5 ;  /* 0x000000a32a077211 */ /* 0x080fe400028f0eff */
[C---:B------:R-:W-:Y:S01]  /*ad30*/  LEA R42, P5, R43.reuse, R162, 0x1 ;  /* 0x000000a22b2a7211 */ /* 0x040fe200078a08ff */
[----:B------:R-:W3:Y:S03]  /*ad40*/  @P0 LDG.E.U16 R107, desc[UR20][R164.64] ;  /* 0x00000014a46b0981 */ /* 0x000ee6000c1e1500 */
[----:B------:R-:W-:Y:S01]  /*ad50*/  LEA.HI.X.SX32 R43, R43, R163, 0x1, P5 ;  /* 0x000000a32b2b7211 */ /* 0x000fe200028f0eff */
[----:B------:R-:W-:Y:S01]  /*ad60*/  IMAD.MOV.U32 R56, RZ, RZ, R84 ;  /* 0x000000ffff387224 */ /* 0x000fe200078e0054 */
[----:B------:R-:W3:Y:S04]  /*ad70*/  @P0 LDG.E.U16 R131, desc[UR20][R18.64] ;  /* 0x0000001412830981 */ /* 0x000ee8000c1e1500 */
[----:B------:R-:W3:Y:S01]  /*ad80*/  @P0 LDG.E.U16 R101, desc[UR20][R56.64] ;  /* 0x0000001438650981 */ /* 0x000ee2000c1e1500 */
[----:B0-----:R-:W-:-:S02]  /*ad90*/  IMAD R63, R68, UR4, RZ ;  /* 0x00000004443f7c24 */ /* 0x001fc4000f8e02ff */
[----:B------:R-:W-:Y:S01]  /*ada0*/  IMAD R75, R77, UR4, RZ ;  /* 0x000000044d4b7c24 */ /* 0x000fe2000f8e02ff */
[----:B------:R-:W3:Y:S01]  /*adb0*/  @P0 LDG.E.U16 R132, desc[UR20][R20.64] ;  /* 0x0000001414840981 */ /* 0x000ee2000c1e1500 */
[----:B------:R-:W-:Y:S02]  /*adc0*/  IMAD R77, R78, UR4, RZ ;  /* 0x000000044e4d7c24 */ /* 0x000fe4000f8e02ff */
[----:B------:R-:W-:Y:S01]  /*add0*/  IMAD R81, R81, UR4, RZ ;  /* 0x0000000451517c24 */ /* 0x000fe2000f8e02ff */
[----:B------:R-:W-:Y:S04]  /*ade0*/  STL [R1+0x5a0], R32 ;  /* 0x0005a02001007387 */ /* 0x000fe80000100800 */
[----:B------:R-:W-:Y:S04]  /*adf0*/  STL [R1+0x590], R33 ;  /* 0x0005902101007387 */ /* 0x000fe80000100800 */
[----:B------:R0:W-:Y:S01]  /*ae00*/  STL.64 [R1+0x628], R32 ;  /* 0x0006282001007387 */ /* 0x0001e20000100a00 */
[----:B------:R-:W-:-:S03]  /*ae10*/  IMAD R71, R71, UR4, RZ ;  /* 0x0000000447477c24 */ /* 0x000fc6000f8e02ff */
[----:B------:R-:W3:Y:S04]  /*ae20*/  @P0 LDG.E.U16 R129, desc[UR20][R12.64] ;  /* 0x000000140c810981 */ /* 0x000ee8000c1e1500 */
[----:B------:R-:W3:Y:S04]  /*ae30*/  @P0 LDG.E.U16 R128, desc[UR20][R10.64] ;  /* 0x000000140a800981 */ /* 0x000ee8000c1e1500 */
[----:B0-----:R-:W3:Y:S04]  /*ae40*/  LDL R32, [R1+0x288] ;  /* 0x0002880001207983 */ /* 0x001ee80000100800 */
[----:B------:R-:W3:Y:S04]  /*ae50*/  LDL R33, [R1+0x25c] ;  /* 0x00025c0001217983 */ /* 0x000ee80000100800 */
[----:B------:R-:W3:Y:S04]  /*ae60*/  @P0 LDG.E.U16 R127, desc[UR20][R8.64] ;  /* 0x00000014087f0981 */ /* 0x000ee8000c1e1500 */
[----:B--2---:R-:W2:Y:S04]  /*ae70*/  @P0 LDG.E.U16 R135, desc[UR20][R26.64] ;  /* 0x000000141a870981 */ /* 0x004ea8000c1e1500 */
[----:B----4-:R-:W4:Y:S04]  /*ae80*/  @P0 LDG.E.U16 R136, desc[UR20][R28.64] ;  /* 0x000000141c880981 */ /* 0x010f28000c1e1500 */
[----:B------:R0:W2:Y:S02]  /*ae90*/  @P0 LDG.E.U16 R157, desc[UR20][R30.64] ;  /* 0x000000141e9d0981 */ /* 0x0000a4000c1e1500 */
[----:B0-----:R-:W-:-:S04]  /*aea0*/  LEA R30, P4, R52, R162, 0x1 ;  /* 0x000000a2341e7211 */ /* 0x001fc800078808ff */
[-C--:B------:R-:W-:Y:S02]  /*aeb0*/  LEA.HI.X.SX32 R31, R52, R163.reuse, 0x1, P4 ;  /* 0x000000a3341f7211 */ /* 0x080fe400020f0eff */
[CC--:B------:R-:W-:Y:S01]  /*aec0*/  LEA R28, P4, R48.reuse, R162.reuse, 0x1 ;  /* 0x000000a2301c7211 */ /* 0x0c0fe200078808ff */
[----:B------:R-:W-:Y:S03]  /*aed0*/  STL.64 [R1+0x598], R34 ;  /* 0x0005982201007387 */ /* 0x000fe60000100a00 */
[----:B------:R-:W-:Y:S01]  /*aee0*/  LEA.HI.X.SX32 R29, R48, R163, 0x1, P4 ;  /* 0x000000a3301d7211 */ /* 0x000fe200020f0eff */
[----:B------:R-:W2:Y:S01]  /*aef0*/  @P0 LDG.E.U16 R123, desc[UR20][R30.64] ;  /* 0x000000141e7b0981 */ /* 0x000ea2000c1e1500 */
[----:B------:R-:W-:-:S03]  /*af00*/  LEA R26, P4, R46, R162, 0x1 ;  /* 0x000000a22e1a7211 */ /* 0x000fc600078808ff */
[----:B------:R0:W-:Y:S01]  /*af10*/  STL.64 [R1+0x648], R34 ;  /* 0x0006482201007387 */ /* 0x0001e20000100a00 */
[-C--:B------:R-:W-:Y:S02]  /*af20*/  LEA.HI.X.SX32 R27, R46, R163.reuse, 0x1, P4 ;  /* 0x000000a32e1b7211 */ /* 0x080fe400020f0eff */
[CC--:B------:R-:W-:Y:S01]  /*af30*/  LEA R24, P4, R40.reuse, R162.reuse, 0x1 ;  /* 0x000000a228187211 */ /* 0x0c0fe200078808ff */
[----:B------:R-:W2:Y:S03]  /*af40*/  @P0 LDG.E.U16 R113, desc[UR20][R28.64] ;  /* 0x000000141c710981 */ /* 0x000ea6000c1e1500 */
[-C--:B------:R-:W-:Y:S01]  /*af50*/  LEA.HI.X.SX32 R25, R40, R163.reuse, 0x1, P4 ;  /* 0x000000a328197211 */ /* 0x080fe200020f0eff */
[----:B------:R-:W2:Y:S01]  /*af60*/  @P0 LDG.E.U16 R110, desc[UR20][R26.64] ;  /* 0x000000141a6e0981 */ /* 0x000ea2000c1e1500 */
[-C--:B------:R-:W-:Y:S02]  /*af70*/  LEA R40, P4, R41, R162.reuse, 0x1 ;  /* 0x000000a229287211 */ /* 0x080fe400078808ff */
[----:B------:R-:W-:Y:S01]  /*af80*/  LEA R46, P5, R49, R162, 0x1 ;  /* 0x000000a2312e7211 */ /* 0x000fe200078a08ff */
[----:B0-----:R-:W3:Y:S01]  /*af90*/  LDL.64 R34, [R1+0xf0] ;  /* 0x0000f00001227983 */ /* 0x001ee20000100a00 */
[----:B------:R-:W-:-:S02]  /*afa0*/  LEA.HI.X.SX32 R41, R41, R163, 0x1, P4 ;  /* 0x000000a329297211 */ /* 0x000fc400020f0eff */
[CC--:B------:R-:W-:Y:S01]  /*afb0*/  LEA R44, P4, R45.reuse, R162.reuse, 0x1 ;  /* 0x000000a22d2c7211 */ /* 0x0c0fe200078808ff */
[----:B------:R-:W2:Y:S03]  /*afc0*/  @P0 LDG.E.U16 R140, desc[UR20][R24.64] ;  /* 0x00000014188c0981 */ /* 0x000ea6000c1e1500 */
[-C--:B------:R-:W-:Y:S02]  /*afd0*/  LEA.HI.X.SX32 R45, R45, R163.reuse, 0x1, P4 ;  /* 0x000000a32d2d7211 */ /* 0x080fe400020f0eff */
[-C--:B------:R-:W-:Y:S01]  /*afe0*/  LEA.HI.X.SX32 R47, R49, R163.reuse, 0x1, P5 ;  /* 0x000000a3312f7211 */ /* 0x080fe200028f0eff */
[----:B------:R-:W-:Y:S01]  /*aff0*/  STL.64 [R1+0x5a8], R36 ;  /* 0x0005a82401007387 */ /* 0x000fe20000100a00 */
[-C--:B------:R-:W-:Y:S02]  /*b000*/  LEA R48, P4, R51, R162.reuse, 0x1 ;  /* 0x000000a233307211 */ /* 0x080fe400078808ff */
[----:B------:R-:W-:Y:S01]  /*b010*/  LEA R50, P5, R53, R162, 0x1 ;  /* 0x000000a235327211 */ /* 0x000fe200078a08ff */
[----:B------:R-:W2:Y:S01]  /*b020*/  @P0 LDG.E.U16 R0, desc[UR20][R40.64] ;  /* 0x0000001428000981 */ /* 0x000ea2000c1e1500 */
[----:B------:R-:W-:-:S02]  /*b030*/  LEA.HI.X.SX32 R49, R51, R163, 0x1, P4 ;  /* 0x000000a333317211 */ /* 0x000fc400020f0eff */
[-C--:B------:R-:W-:Y:S01]  /*b040*/  LEA R52, P4, R117, R162.reuse, 0x1 ;  /* 0x000000a275347211 */ /* 0x080fe200078808ff */
[----:B------:R-:W2:Y:S01]  /*b050*/  @P0 LDG.E.U16 R141, desc[UR20][R44.64] ;  /* 0x000000142c8d0981 */ /* 0x000ea2000c1e1500 */
[-C--:B------:R-:W-:Y:S02]  /*b060*/  LEA.HI.X.SX32 R51, R53, R163.reuse, 0x1, P5 ;  /* 0x000000a335337211 */ /* 0x080fe400028f0eff */
[-C--:B------:R-:W-:Y:S01]  /*b070*/  LEA.HI.X.SX32 R53, R117, R163.reuse, 0x1, P4 ;  /* 0x000000a375357211 */ /* 0x080fe200020f0eff */
[----:B------:R0:W-:Y:S01]  /*b080*/  STL [R1+0x68c], R36 ;  /* 0x00068c2401007387 */ /* 0x0001e20000100800 */
[-C--:B------:R-:W-:Y:S02]  /*b090*/  LEA R56, P4, R87, R162.reuse, 0x1 ;  /* 0x000000a257387211 */ /* 0x080fe400078808ff */
[----:B------:R-:W-:Y:S01]  /*b0a0*/  LEA R54, P5, R115, R162, 0x1 ;  /* 0x000000a273367211 */ /* 0x000fe200078a08ff */
[----:B------:R-:W2:Y:S01]  /*b0b0*/  @P0 LDG.E.U16 R3, desc[UR20][R48.64] ;  /* 0x0000001430030981 */ /* 0x000ea2000c1e1500 */
[----:B------:R-:W-:-:S02]  /*b0c0*/  LEA.HI.X.SX32 R57, R87, R163, 0x1, P4 ;  /* 0x000000a357397211 */ /* 0x000fc400020f0eff */
[CC--:B------:R-:W-:Y:S01]  /*b0d0*/  LEA R60, P4, R70.reuse, R162.reuse, 0x1 ;  /* 0x000000a2463c7211 */ /* 0x0c0fe200078808ff */
[----:B------:R-:W2:Y:S03]  /*b0e0*/  @P0 LDG.E.U16 R156, desc[UR20][R50.64] ;  /* 0x00000014329c0981 */ /* 0x000ea6000c1e1500 */
[-C--:B------:R-:W-:Y:S01]  /*b0f0*/  LEA.HI.X.SX32 R61, R70, R163.reuse, 0x1, P4 ;  /* 0x000000a3463d7211 */ /* 0x080fe200020f0eff */
[----:B0-----:R-:W2:Y:S01]  /*b100*/  LDL R36, [R1+0x28c] ;  /* 0x00028c0001247983 */ /* 0x001ea20000100800 */
[----:B------:R-:W-:Y:S02]  /*b110*/  LEA R64, P4, R65, R162, 0x1 ;  /* 0x000000a241407211 */ /* 0x000fe400078808ff */
[-C--:B------:R-:W-:Y:S02]  /*b120*/  LEA.HI.X.SX32 R55, R115, R163.reuse, 0x1, P5 ;  /* 0x000000a373377211 */ /* 0x080fe400028f0eff */
[----:B------:R-:W-:-:S02]  /*b130*/  LEA.HI.X.SX32 R65, R65, R163, 0x1, P4 ;  /* 0x000000a341417211 */ /* 0x000fc400020f0eff */
[CC--:B------:R-:W-:Y:S02]  /*b140*/  LEA R58, P5, R72.reuse, R162.reuse, 0x1 ;  /* 0x000000a2483a7211 */ /* 0x0c0fe400078a08ff */
[CC--:B------:R-:W-:Y:S02]  /*b150*/  LEA R68, P4, R69.reuse, R162.reuse, 0x1 ;  /* 0x000000a245447211 */ /* 0x0c0fe400078808ff */
[-C--:B------:R-:W-:Y:S02]  /*b160*/  LEA.HI.X.SX32 R59, R72, R163.reuse, 0x1, P5 ;  /* 0x000000a3483b7211 */ /* 0x080fe400028f0eff */
[----:B------:R-:W-:Y:S02]  /*b170*/  LEA.HI.X.SX32 R69, R69, R163, 0x1, P4 ;  /* 0x000000a345457211 */ /* 0x000fe400020f0eff */
[----:B------:R-:W-:-:S04]  /*b180*/  LEA R72, P4, R73, R162, 0x1 ;  /* 0x000000a249487211 */ /* 0x000fc800078808ff */
[----:B------:R-:W-:Y:S02]  /*b190*/  LEA.HI.X.SX32 R73, R73, R163, 0x1, P4 ;  /* 0x000000a349497211 */ /* 0x000fe400020f0eff */
[----:B------:R-:W-:Y:S01]  /*b1a0*/  LEA R76, P4, R77, R162, 0x1 ;  /* 0x000000a24d4c7211 */ /* 0x000fe200078808ff */
[----:B------:R-:W-:-:S03]  /*b1b0*/  IMAD R87, R80, UR4, RZ ;  /* 0x0000000450577c24 */ /* 0x000fc6000f8e02ff */
[----:B------:R-:W-:Y:S02]  /*b1c0*/  LEA.HI.X.SX32 R77, R77, R163, 0x1, P4 ;  /* 0x000000a34d4d7211 */ /* 0x000fe400020f0eff */
[----:B------:R-:W-:-:S04]  /*b1d0*/  LEA R80, P4, R81, R162, 0x1 ;  /* 0x000000a251507211 */ /* 0x000fc800078808ff */
[----:B------:R-:W-:-:S05]  /*b1e0*/  LEA.HI.X.SX32 R81, R81, R163, 0x1, P4 ;  /* 0x000000a351517211 */ /* 0x000fca00020f0eff */
[----:B------:R-:W4:Y:S01]  /*b1f0*/  @P0 LDG.E.U16 R145, desc[UR20][R80.64] ;  /* 0x0000001450910981 */ /* 0x000f22000c1e1500 */
[----:B------:R-:W-:-:S03]  /*b200*/  LEA R84, P4, R85, R162, 0x1 ;  /* 0x000000a255547211 */ /* 0x000fc600078808ff */
[----:B------:R-:W-:Y:S01]  /*b210*/  STL [R1+0x688], R37 ;  /* 0x0006882501007387 */ /* 0x000fe20000100800 */
[----:B------:R-:W-:-:S03]  /*b220*/  LEA.HI.X.SX32 R85, R85, R163, 0x1, P4 ;  /* 0x000000a355557211 */ /* 0x000fc600020f0eff */
[----:B------:R-:W-:Y:S04]  /*b230*/  STL.64 [R1+0x5b0], R38 ;  /* 0x0005b02601007387 */ /* 0x000fe80000100a00 */
[----:B------:R-:W-:Y:S04]  /*b240*/  STL [R1+0x694], R38 ;  /* 0x0006942601007387 */ /* 0x000fe80000100800 */
[----:B------:R-:W-:Y:S04]  /*b250*/  STL [R1+0x690], R39 ;  /* 0x0006902701007387 */ /* 0x000fe80000100800 */
[----:B------:R-:W-:Y:S04]  /*b260*/  STL.64 [R1+0x88], R154 ;  /* 0x0000889a01007387 */ /* 0x000fe80000100a00 */
[----:B------:R-:W-:Y:S04]  /*b270*/  STL.64 [R1+0x70], R30 ;  /* 0x0000701e01007387 */ /* 0x000fe80000100a00 */
[----:B------:R-:W-:Y:S04]  /*b280*/  STL.64 [R1+0x68], R22 ;  /* 0x0000681601007387 */ /* 0x000fe80000100a00 */
[----:B------:R-:W4:Y:S04]  /*b290*/  @P0 LDG.E.U16 R104, desc[UR20][R84.64] ;  /* 0x0000001454680981 */ /* 0x000f28000c1e1500 */
[----:B------:R-:W-:Y:S04]  /*b2a0*/  STL.64 [R1+0x50], R28 ;  /* 0x0000501c01007387 */ /* 0x000fe80000100a00 */
[----:B------:R-:W-:Y:S04]  /*b2b0*/  STL.64 [R1+0x48], R16 ;  /* 0x0000481001007387 */ /* 0x000fe80000100a00 */
[----:B------:R-:W-:Y:S04]  /*b2c0*/  STL.64 [R1+0x30], R26 ;  /* 0x0000301a01007387 */ /* 0x000fe80000100a00 */
[----:B------:R-:W-:Y:S04]  /*b2d0*/  STL.64 [R1+0x28], R14 ;  /* 0x0000280e01007387 */ /* 0x000fe80000100a00 */
[----:B------:R-:W-:Y:S04]  /*b2e0*/  STL.64 [R1+0x10], R24 ;  /* 0x0000101801007387 */ /* 0x000fe80000100a00 */
[----:B------:R-:W-:Y:S04]  /*b2f0*/  STL.64 [R1+0x8], R6 ;  /* 0x0000080601007387 */ /* 0x000fe80000100a00 */
[----:B------:R-:W4:Y:S04]  /*b300*/  LDL R115, [R1+0x294] ;  /* 0x0002940001737983 */ /* 0x000f280000100800 */
[----:B------:R-:W4:Y:S04]  /*b310*/  LDL R117, [R1+0x290] ;  /* 0x0002900001757983 */ /* 0x000f280000100800 */
[----:B---3--:R-:W3:Y:S04]  /*b320*/  @P0 LDG.E.U16 R32, desc[UR20][R34.64] ;  /* 0x0000001422200981 */ /* 0x008ee8000c1e1500 */
[----:B--2---:R-:W2:Y:S04]  /*b330*/  @P0 LDG.E.U16 R36, desc[UR20][R148.64] ;  /* 0x0000001494240981 */ /* 0x004ea8000c1e1500 */
[----:B----4-:R0:W-:Y:S04]  /*b340*/  @P0 STL [R1+0x284], R145 ;  /* 0x0002849101000387 */ /* 0x0101e80000100800 */
[----:B0-----:R-:W4:Y:S04]  /*b350*/  LDL.LU R145, [R1+0x7fc] ;  /* 0x0007fc0001917983 */ /* 0x001f280000300800 */
[----:B------:R-:W-:Y:S04]  /*b360*/  STL.64 [R1+0x5b8], R80 ;  /* 0x0005b85001007387 */ /* 0x000fe80000100a00 */
[----:B------:R-:W-:Y:S04]  /*b370*/  STL [R1+0x69c], R80 ;  /* 0x00069c5001007387 */ /* 0x000fe80000100800 */
[----:B------:R-:W-:Y:S04]  /*b380*/  STL [R1+0x698], R81 ;  /* 0x0006985101007387 */ /* 0x000fe80000100800 */
[----:B------:R0:W-:Y:S04]  /*b390*/  @P0 STL [R1+0x260], R104 ;  /* 0x0002606801000387 */ /* 0x0001e80000100800 */
[----:B0-----:R-:W2:Y:S04]  /*b3a0*/  LDL.LU R104, [R1+0x7f8] ;  /* 0x0007f80001687983 */ /* 0x001ea80000300800 */
[----:B------:R-:W-:Y:S04]  /*b3b0*/  STL.64 [R1+0x5c0], R84 ;  /* 0x0005c05401007387 */ /* 0x000fe80000100a00 */
[----:B------:R-:W-:Y:S04]  /*b3c0*/  STL [R1+0x6a4], R84 ;  /* 0x0006a45401007387 */ /* 0x000fe80000100800 */
[----:B------:R-:W-:Y:S04]  /*b3d0*/  STL [R1+0x6a0], R85 ;  /* 0x0006a05501007387 */ /* 0x000fe80000100800 */
[----:B------:R-:W2:Y:S04]  /*b3e0*/  LDL.LU.64 R164, [R1+0x7f0] ;  /* 0x0007f00001a47983 */ /* 0x000ea80000300a00 */
[----:B------:R0:W-:Y:S04]  /*b3f0*/  @P0 STL [R1+0x298], R107 ;  /* 0x0002986b01000387 */ /* 0x0001e80000100800 */
[----:B------:R-:W2:Y:S04]  /*b400*/  @P0 LDG.E.U16 R115, desc[UR20][R146.64] ;  /* 0x0000001492730981 */ /* 0x000ea8000c1e1500 */
[----:B------:R-:W2:Y:S04]  /*b410*/  @P0 LDG.E.U16 R117, desc[UR20][R150.64] ;  /* 0x0000001496750981 */ /* 0x000ea8000c1e1500 */
[----:B0-----:R-:W2:Y:S04]  /*b420*/  LDL.LU R107, [R1+0x7e8] ;  /* 0x0007e800016b7983 */ /* 0x001ea80000300800 */
[----:B------:R-:W2:Y:S04]  /*b430*/  LDL.LU.64 R146, [R1+0x7e0] ;  /* 0x0007e00001927983 */ /* 0x000ea80000300a00 */
[----:B------:R-:W3:Y:S04]  /*b440*/  LDL.LU.64 R150, [R1+0x7d8] ;  /* 0x0007d80001967983 */ /* 0x000ee80000300a00 */
[----:B------:R-:W3:Y:S04]  /*b450*/  LDL.LU.64 R148, [R1+0x7d0] ;  /* 0x0007d00001947983 */ /* 0x000ee80000300a00 */
[----:B----4-:R-:W4:Y:S04]  /*b460*/  @P0 LDG.E.U16 R109, desc[UR20][R144.64] ;  /* 0x00000014906d0981 */ /* 0x010f28000c1e1500 */
[----:B--2---:R-:W2:Y:S04]  /*b470*/  @P0 LDG.E.U16 R33, desc[UR20][R146.64] ;  /* 0x0000001492210981 */ /* 0x004ea8000c1e1500 */
[----:B------:R-:W2:Y:S04]  /*b480*/  LDL.LU.64 R146, [R1+0x7c8] ;  /* 0x0007c80001927983 */ /* 0x000ea80000300a00 */
[----:B------:R-:W2:Y:S01]  /*b490*/  LDL.LU.64 R144, [R1+0x7c0] ;  /* 0x0007c00001907983 */ /* 0x000ea20000300a00 */
[----:B------:R-:W-:-:S04]  /*b4a0*/  LEA R62, P5, R63, R162, 0x1 ;  /* 0x000000a23f3e7211 */ /* 0x000fc800078a08ff */
[-C--:B------:R-:W-:Y:S02]  /*b4b0*/  LEA.HI.X.SX32 R63, R63, R163.reuse, 0x1, P5 ;  /* 0x000000a33f3f7211 */ /* 0x080fe400028f0eff */
[C---:B------:R-:W-:Y:S02]  /*b4c0*/  LEA R66, P5, R67.reuse, R162, 0x1 ;  /* 0x000000a243427211 */ /* 0x040fe400078a08ff */
[----:B------:R-:W-:Y:S02]  /*b4d0*/  PRMT R19, RZ, 0x7610, R19 ;  /* 0x00007610ff137816 */ /* 0x000fe40000000013 */
[----:B------:R-:W-:-:S04]  /*b4e0*/  LEA.HI.X.SX32 R67, R67, R163, 0x1, P5 ;  /* 0x000000a343437211 */ /* 0x000fc800028f0eff */
[----:B------:R-:W2:Y:S04]  /*b4f0*/  @P0 LDG.E.U16 R19, desc[UR20][R52.64] ;  /* 0x0000001434130981 */ /* 0x000ea8000c1e1500 */
[----:B----4-:R0:W-:Y:S04]  /*b500*/  STL [R1+0x250], R109 ;  /* 0x0002506d01007387 */ /* 0x0101e80000100800 */
[----:B0-----:R-:W4:Y:S04]  /*b510*/  LDL.LU R109, [R1+0x7b8] ;  /* 0x0007b800016d7983 */ /* 0x001f280000300800 */
[----:B------:R-:W4:Y:S04]  /*b520*/  LDL.LU.64 R142, [R1+0x7b0] ;  /* 0x0007b000018e7983 */ /* 0x000f280000300a00 */
[----:B------:R0:W-:Y:S04]  /*b530*/  STL [R1+0x24c], R122 ;  /* 0x00024c7a01007387 */ /* 0x0001e80000100800 */
[----:B0-----:R-:W4:Y:S04]  /*b540*/  LDL.LU R122, [R1+0x7ac] ;  /* 0x0007ac00017a7983 */ /* 0x001f280000300800 */
        /* <DEDUP_REMOVED lines=8> */
[----:B------:R-:W-:Y:S04]  /*b5d0*/  STL [R1+0x6dc], R0 ;  /* 0x0006dc0001007387 */ /* 0x000fe80000100800 */
[----:B------:R-:W-:Y:S04]  /*b5e0*/  STL.64 [R1+0x5c8], R40 ;  /* 0x0005c82801007387 */ /* 0x000fe80000100a00 */
[----:B------:R-:W-:Y:S04]  /*b5f0*/  STL [R1+0x6a8], R41 ;  /* 0x0006a82901007387 */ /* 0x000fe80000100800 */
[----:B------:R-:W-:Y:S04]  /*b600*/  @P0 STL [R1+0x294], R115 ;  /* 0x0002947301000387 */ /* 0x000fe80000100800 */
[----:B------:R0:W-:Y:S04]  /*b610*/  STL [R1+0x238], R141 ;  /* 0x0002388d01007387 */ /* 0x0001e80000100800 */
[----:B------:R-:W-:Y:S04]  /*b620*/  @P0 STL [R1+0x290], R117 ;  /* 0x0002907501000387 */ /* 0x000fe80000100800 */
[----:B0-----:R-:W4:Y:S04]  /*b630*/  LDL.LU R141, [R1+0x798] ;  /* 0x00079800018d7983 */ /* 0x001f280000300800 */
[----:B------:R-:W-:Y:S04]  /*b640*/  STL.64 [R1+0x5d0], R44 ;  /* 0x0005d02c01007387 */ /* 0x000fe80000100a00 */
[----:B------:R-:W-:Y:S04]  /*b650*/  @P0 STL [R1+0x28c], R36 ;  /* 0x00028c2401000387 */ /* 0x000fe80000100800 */
[----:B------:R-:W-:Y:S04]  /*b660*/  STL [R1+0x6b0], R44 ;  /* 0x0006b02c01007387 */ /* 0x000fe80000100800 */
[----:B---3--:R-:W-:Y:S04]  /*b670*/  @P0 STL [R1+0x288], R32 ;  /* 0x0002882001000387 */ /* 0x008fe80000100800 */
[----:B------:R-:W-:Y:S04]  /*b680*/  STL [R1+0x6ac], R45 ;  /* 0x0006ac2d01007387 */ /* 0x000fe80000100800 */
[----:B--2---:R-:W-:Y:S04]  /*b690*/  @P0 STL [R1+0x25c], R33 ;  /* 0x00025c2101000387 */ /* 0x004fe80000100800 */
[----:B------:R0:W-:Y:S04]  /*b6a0*/  STL [R1+0x234], R3 ;  /* 0x0002340301007387 */ /* 0x0001e80000100800 */
[----:B0-----:R-:W2:Y:S04]  /*b6b0*/  LDL.LU R3, [R1+0x794] ;  /* 0x0007940001037983 */ /* 0x001ea80000300800 */
[----:B------:R-:W-:Y:S04]  /*b6c0*/  STL.64 [R1+0x5d8], R48 ;  /* 0x0005d83001007387 */ /* 0x000fe80000100a00 */
[----:B------:R-:W-:Y:S04]  /*b6d0*/  STL [R1+0x6b8], R48 ;  /* 0x0006b83001007387 */ /* 0x000fe80000100800 */
[----:B------:R-:W-:Y:S04]  /*b6e0*/  STL [R1+0x6b4], R49 ;  /* 0x0006b43101007387 */ /* 0x000fe80000100800 */
[----:B------:R0:W-:Y:S04]  /*b6f0*/  STL [R1+0x230], R156 ;  /* 0x0002309c01007387 */ /* 0x0001e80000100800 */
[----:B0-----:R-:W3:Y:S04]  /*b700*/  LDL.LU R156, [R1+0x790] ;  /* 0x00079000019c7983 */ /* 0x001ee80000300800 */
[----:B------:R0:W-:Y:S04]  /*b710*/  STL [R1+0x6bc], R50 ;  /* 0x0006bc3201007387 */ /* 0x0001e80000100800 */
[----:B------:R-:W-:Y:S04]  /*b720*/  STL [R1+0x5e8], R51 ;  /* 0x0005e83301007387 */ /* 0x000fe80000100800 */
[----:B------:R1:W-:Y:S01]  /*b730*/  STL [R1+0x6c0], R51 ;  /* 0x0006c03301007387 */ /* 0x0003e20000100800 */
[----:B0-----:R-:W-:-:S02]  /*b740*/  PRMT R50, RZ, 0x7610, R50 ;  /* 0x00007610ff327816 */ /* 0x001fc40000000032 */
[----:B------:R-:W-:Y:S02]  /*b750*/  PRMT R48, RZ, 0x7610, R48 ;  /* 0x00007610ff307816 */ /* 0x000fe40000000030 */
[----:B------:R-:W-:Y:S02]  /*b760*/  PRMT R49, RZ, 0x7610, R49 ;  /* 0x00007610ff317816 */ /* 0x000fe40000000031 */
[----:B------:R-:W2:Y:S01]  /*b770*/  @P0 LDG.E.U16 R50, desc[UR20][R58.64] ;  /* 0x000000143a320981 */ /* 0x000ea2000c1e1500 */
[----:B-1----:R-:W-:-:S03]  /*b780*/  PRMT R51, RZ, 0x7610, R51 ;  /* 0x00007610ff337816 */ /* 0x002fc60000000033 */
[----:B------:R-:W2:Y:S04]  /*b790*/  @P0 LDG.E.U16 R48, desc[UR20][R60.64] ;  /* 0x000000143c300981 */ /* 0x000ea8000c1e1500 */
[----:B------:R-:W2:Y:S01]  /*b7a0*/  @P0 LDG.E.U16 R51, desc[UR20][R56.64] ;  /* 0x0000001438330981 */ /* 0x000ea2000c1e1500 */
[----:B------:R-:W-:Y:S02]  /*b7b0*/  PRMT R44, RZ, 0x7610, R44 ;  /* 0x00007610ff2c7816 */ /* 0x000fe4000000002c */
[----:B------:R-:W-:Y:S01]  /*b7c0*/  PRMT R45, RZ, 0x7610, R45 ;  /* 0x00007610ff2d7816 */ /* 0x000fe2000000002d */
[----:B------:R-:W3:Y:S01]  /*b7d0*/  @P0 LDG.E.U16 R49, desc[UR20][R62.64] ;  /* 0x000000143e310981 */ /* 0x000ee2000c1e1500 */
[----:B------:R-:W-:-:S03]  /*b7e0*/  PRMT R0, RZ, 0x7610, R0 ;  /* 0x00007610ff007816 */ /* 0x000fc60000000000 */
[----:B------:R-:W3:Y:S01]  /*b7f0*/  @P0 LDG.E.U16 R44, desc[UR20][R64.64] ;  /* 0x00000014402c0981 */ /* 0x000ee2000c1e1500 */
[----:B------:R-:W-:-:S03]  /*b800*/  PRMT R41, RZ, 0x7610, R41 ;  /* 0x00007610ff297816 */ /* 0x000fc60000000029 */
[----:B------:R-:W3:Y:S04]  /*b810*/  @P0 LDG.E.U16 R45, desc[UR20][R66.64] ;  /* 0x00000014422d0981 */ /* 0x000ee8000c1e1500 */
[----:B------:R-:W3:Y:S04]  /*b820*/  @P0 LDG.E.U16 R0, desc[UR20][R54.64] ;  /* 0x0000001436000981 */ /* 0x000ee8000c1e1500 */
[----:B------:R-:W3:Y:S04]  /*b830*/  @P0 LDG.E.U16 R41, desc[UR20][R68.64] ;  /* 0x0000001444290981 */ /* 0x000ee8000c1e1500 */
[----:B------:R-:W-:Y:S04]  /*b840*/  STL.64 [R1+0x630], R52 ;  /* 0x0006303401007387 */ /* 0x000fe80000100a00 */
[----:B------:R-:W-:Y:S01]  /*b850*/  STL.64 [R1+0x638], R54 ;  /* 0x0006383601007387 */ /* 0x000fe20000100a00 */
[----:B------:R-:W-:-:S02]  /*b860*/  LEA R70, P5, R71, R162, 0x1 ;  /* 0x000000a247467211 */ /* 0x000fc400078a08ff */
[----:B------:R-:W-:Y:S02]  /*b870*/  PRMT R20, RZ, 0x7610, R20 ;  /* 0x00007610ff147816 */ /* 0x000fe40000000014 */
[----:B------:R-:W-:Y:S02]  /*b880*/  LEA.HI.X.SX32 R71, R71, R163, 0x1, P5 ;  /* 0x000000a347477211 */ /* 0x000fe400028f0eff */
[----:B------:R-:W-:Y:S02]  /*b890*/  PRMT R21, RZ, 0x7610, R21 ;  /* 0x00007610ff157816 */ /* 0x000fe40000000015 */
[----:B------:R-:W-:Y:S02]  /*b8a0*/  PRMT R18, RZ, 0x7610, R18 ;  /* 0x00007610ff127816 */ /* 0x000fe40000000012 */
[----:B------:R-:W-:Y:S02]  /*b8b0*/  PRMT R12, RZ, 0x7610, R12 ;  /* 0x00007610ff0c7816 */ /* 0x000fe4000000000c */
[----:B------:R-:W-:Y:S01]  /*b8c0*/  PRMT R13, RZ, 0x7610, R13 ;  /* 0x00007610ff0d7816 */ /* 0x000fe2000000000d */
[----:B------:R-:W3:Y:S01]  /*b8d0*/  @P0 LDG.E.U16 R21, desc[UR20][R144.64] ;  /* 0x0000001490150981 */ /* 0x000ee2000c1e1500 */
[----:B------:R-:W-:-:S02]  /*b8e0*/  PRMT R10, RZ, 0x7610, R10 ;  /* 0x00007610ff0a7816 */ /* 0x000fc4000000000a */
[----:B------:R-:W-:Y:S01]  /*b8f0*/  PRMT R11, RZ, 0x7610, R11 ;  /* 0x00007610ff0b7816 */ /* 0x000fe2000000000b */
[----:B------:R-:W3:Y:S01]  /*b900*/  @P0 LDG.E.U16 R18, desc[UR20][R146.64] ;  /* 0x0000001492120981 */ /* 0x000ee2000c1e1500 */
[----:B------:R-:W-:-:S03]  /*b910*/  PRMT R8, RZ, 0x7610, R8 ;  /* 0x00007610ff087816 */ /* 0x000fc60000000008 */
[----:B------:R-:W3:Y:S04]  /*b920*/  @P0 LDG.E.U16 R12, desc[UR20][R148.64] ;  /* 0x00000014940c0981 */ /* 0x000ee8000c1e1500 */
[----:B------:R-:W3:Y:S04]  /*b930*/  @P0 LDG.E.U16 R13, desc[UR20][R150.64] ;  /* 0x00000014960d0981 */ /* 0x000ee8000c1e1500 */
[----:B------:R-:W3:Y:S04]  /*b940*/  @P0 LDG.E.U16 R10, desc[UR20][R164.64] ;  /* 0x00000014a40a0981 */ /* 0x000ee8000c1e1500 */
[----:B------:R-:W3:Y:S01]  /*b950*/  @P0 LDG.E.U16 R11, desc[UR20][R152.64] ;  /* 0x00000014980b0981 */ /* 0x000ee2000c1e1500 */
[----:B------:R-:W-:-:S03]  /*b960*/  PRMT R9, RZ, 0x7610, R9 ;  /* 0x00007610ff097816 */ /* 0x000fc60000000009 */
[----:B------:R0:W3:Y:S01]  /*b970*/  @P0 LDG.E.U16 R8, desc[UR20][R154.64] ;  /* 0x000000149a080981 */ /* 0x0000e2000c1e1500 */
[----:B------:R-:W-:-:S03]  /*b980*/  PRMT R4, RZ, 0x7610, R4 ;  /* 0x00007610ff047816 */ /* 0x000fc60000000004 */
[----:B------:R-:W3:Y:S01]  /*b990*/  @P0 LDG.E.U16 R9, desc[UR20][R22.64] ;  /* 0x0000001416090981 */ /* 0x000ee2000c1e1500 */
[----:B------:R-:W-:Y:S02]  /*b9a0*/  PRMT R5, RZ, 0x7610, R5 ;  /* 0x00007610ff057816 */ /* 0x000fe40000000005 */
[----:B------:R-:W-:Y:S01]  /*b9b0*/  PRMT R2, RZ, 0x7610, R2 ;  /* 0x00007610ff027816 */ /* 0x000fe20000000002 */
[----:B------:R-:W3:Y:S04]  /*b9c0*/  @P0 LDG.E.U16 R4, desc[UR20][R16.64] ;  /* 0x0000001410040981 */ /* 0x000ee8000c1e1500 */
[----:B------:R-:W3:Y:S04]  /*b9d0*/  @P0 LDG.E.U16 R5, desc[UR20][R14.64] ;  /* 0x000000140e050981 */ /* 0x000ee8000c1e1500 */
[----:B------:R-:W3:Y:S04]  /*b9e0*/  @P0 LDG.E.U16 R2, desc[UR20][R6.64] ;  /* 0x0000001406020981 */ /* 0x000ee8000c1e1500 */
[----:B----4-:R1:W4:Y:S04]  /*b9f0*/  @P0 LDG.E.U16 R20, desc[UR20][R142.64] ;  /* 0x000000148e140981 */ /* 0x010328000c1e1500 */
[----:B--2---:R-:W-:Y:S04]  /*ba00*/  STL [R1+0x6cc], R51 ;  /* 0x0006cc3301007387 */ /* 0x004fe80000100800 */
[----:B------:R-:W-:Y:S04]  /*ba10*/  STL [R1+0x6c8], R56 ;  /* 0x0006c83801007387 */ /* 0x000fe80000100800 */
[----:B------:R-:W-:Y:S04]  /*ba20*/  STL [R1+0x6c4], R57 ;  /* 0x0006c43901007387 */ /* 0x000fe80000100800 */
[----:B------:R-:W-:Y:S04]  /*ba30*/  STL [R1+0x6e0], R50 ;  /* 0x0006e03201007387 */ /* 0x000fe80000100800 */
[----:B------:R-:W-:Y:S04]  /*ba40*/  STL [R1+0x6d4], R58 ;  /* 0x0006d43a01007387 */ /* 0x000fe80000100800 */
[----:B------:R-:W-:Y:S04]  /*ba50*/  STL [R1+0x6d0], R59 ;  /* 0x0006d03b01007387 */ /* 0x000fe80000100800 */
[----:B------:R-:W-:Y:S04]  /*ba60*/  STL [R1+0x6ec], R48 ;  /* 0x0006ec3001007387 */ /* 0x000fe80000100800 */
[----:B------:R-:W-:Y:S04]  /*ba70*/  STL [R1+0x6e8], R60 ;  /* 0x0006e83c01007387 */ /* 0x000fe80000100800 */
[----:B------:R-:W-:Y:S04]  /*ba80*/  STL [R1+0x6e4], R61 ;  /* 0x0006e43d01007387 */ /* 0x000fe80000100800 */
[----:B---3--:R-:W-:Y:S04]  /*ba90*/  STL [R1+0x6f8], R49 ;  /* 0x0006f83101007387 */ /* 0x008fe80000100800 */
[----:B------:R-:W-:Y:S04]  /*baa0*/  STL [R1+0x6f4], R62 ;  /* 0x0006f43e01007387 */ /* 0x000fe80000100800 */
[----:B------:R-:W-:Y:S04]  /*bab0*/  STL [R1+0x6f0], R63 ;  /* 0x0006f03f01007387 */ /* 0x000fe80000100800 */
[----:B------:R-:W-:Y:S04]  /*bac0*/  STL [R1+0x704], R44 ;  /* 0x0007042c01007387 */ /* 0x000fe80000100800 */
[----:B------:R-:W-:Y:S04]  /*bad0*/  STL [R1+0x700], R64 ;  /* 0x0007004001007387 */ /* 0x000fe80000100800 */
[----:B------:R-:W-:Y:S04]  /*bae0*/  STL [R1+0x6fc], R65 ;  /* 0x0006fc4101007387 */ /* 0x000fe80000100800 */
[----:B------:R2:W-:Y:S04]  /*baf0*/  STL [R1+0x1dc], R19 ;  /* 0x0001dc1301007387 */ /* 0x0005e80000100800 */
        /* <DEDUP_REMOVED lines=8> */
[----:B------:R-:W1:Y:S04]  /*bb80*/  LDL.LU.64 R142, [R1+0x788] ;  /* 0x00078800018e7983 */ /* 0x000e680000300a00 */
[----:B------:R-:W3:Y:S04]  /*bb90*/  LDL.LU.64 R144, [R1+0x780] ;  /* 0x0007800001907983 */ /* 0x000ee80000300a00 */
[----:B------:R-:W3:Y:S04]  /*bba0*/  LDL.LU.64 R146, [R1+0x778] ;  /* 0x0007780001927983 */ /* 0x000ee80000300a00 */
[----:B------:R-:W3:Y:S04]  /*bbb0*/  LDL.LU.64 R148, [R1+0x770] ;  /* 0x0007700001947983 */ /* 0x000ee80000300a00 */
[----:B------:R-:W3:Y:S04]  /*bbc0*/  LDL.LU.64 R150, [R1+0x768] ;  /* 0x0007680001967983 */ /* 0x000ee80000300a00 */
[----:B------:R-:W3:Y:S04]  /*bbd0*/  LDL.LU.64 R164, [R1+0x760] ;  /* 0x0007600001a47983 */ /* 0x000ee80000300a00 */
[----:B------:R-:W3:Y:S04]  /*bbe0*/  LDL.LU.64 R152, [R1+0x758] ;  /* 0x0007580001987983 */ /* 0x000ee80000300a00 */
[----:B------:R-:W0:Y:S04]  /*bbf0*/  LDL.LU.64 R154, [R1+0x750] ;  /* 0x00075000019a7983 */ /* 0x000e280000300a00 */
[----:B------:R-:W3:Y:S04]  /*bc00*/  LDL.LU R30, [R1+0x2c8] ;  /* 0x0002c800011e7983 */ /* 0x000ee80000300800 */
[----:B------:R-:W4:Y:S04]  /*bc10*/  LDL.LU R31, [R1+0x160] ;  /* 0x00016000011f7983 */ /* 0x000f280000300800 */
[----:B------:R-:W4:Y:S04]  /*bc20*/  LDL.LU R28, [R1+0x2cc] ;  /* 0x0002cc00011c7983 */ /* 0x000f280000300800 */
[----:B------:R-:W4:Y:S04]  /*bc30*/  LDL.LU R29, [R1+0x2c4] ;  /* 0x0002c400011d7983 */ /* 0x000f280000300800 */
[----:B------:R-:W4:Y:S04]  /*bc40*/  LDL.LU R26, [R1+0x2c0] ;  /* 0x0002c000011a7983 */ /* 0x000f280000300800 */
[----:B------:R-:W4:Y:S04]  /*bc50*/  LDL.LU R27, [R1+0x2bc] ;  /* 0x0002bc00011b7983 */ /* 0x000f280000300800 */
[----:B------:R-:W4:Y:S04]  /*bc60*/  LDL.LU R24, [R1+0x2b8] ;  /* 0x0002b80001187983 */ /* 0x000f280000300800 */
[----:B------:R-:W4:Y:S04]  /*bc70*/  LDL.LU R25, [R1+0x2b4] ;  /* 0x0002b40001197983 */ /* 0x000f280000300800 */
[----:B------:R-:W4:Y:S04]  /*bc80*/  LDL.LU R22, [R1+0x2b0] ;  /* 0x0002b00001167983 */ /* 0x000f280000300800 */
[----:B--2---:R-:W2:Y:S04]  /*bc90*/  LDL.LU R19, [R1+0x144] ;  /* 0x0001440001137983 */ /* 0x004ea80000300800 */
[----:B------:R-:W2:Y:S04]  /*bca0*/  LDL.LU R23, [R1+0x2ac] ;  /* 0x0002ac0001177983 */ /* 0x000ea80000300800 */
[----:B------:R-:W2:Y:S04]  /*bcb0*/  LDL.LU R16, [R1+0x2a8] ;  /* 0x0002a80001107983 */ /* 0x000ea80000300800 */
[----:B------:R-:W2:Y:S04]  /*bcc0*/  LDL.LU R17, [R1+0x2a4] ;  /* 0x0002a40001117983 */ /* 0x000ea80000300800 */
[----:B------:R-:W2:Y:S04]  /*bcd0*/  LDL.LU R14, [R1+0x2a0] ;  /* 0x0002a000010e7983 */ /* 0x000ea80000300800 */
[----:B------:R-:W2:Y:S04]  /*bce0*/  LDL.LU R15, [R1+0x29c] ;  /* 0x00029c00010f7983 */ /* 0x000ea80000300800 */
[----:B------:R-:W2:Y:S04]  /*bcf0*/  LDL.LU R6, [R1+0x258] ;  /* 0x0002580001067983 */ /* 0x000ea80000300800 */
[----:B------:R-:W2:Y:S01]  /*bd00*/  LDL.LU R7, [R1+0x254] ;  /* 0x0002540001077983 */ /* 0x000ea20000300800 */
[----:B------:R-:W-:-:S02]  /*bd10*/  LOP3.LUT R36, R3, 0x20, RZ, 0x3c, !PT ;  /* 0x0000002003247812 */ /* 0x000fc400078e3cff */
[----:B------:R-:W-:Y:S02]  /*bd20*/  LOP3.LUT R40, R3, 0x40, RZ, 0x3c, !PT ;  /* 0x0000004003287812 */ /* 0x000fe400078e3cff */
[----:B------:R-:W-:-:S06]  /*bd30*/  PRMT R158, RZ, 0x7610, R158 ;  /* 0x00007610ff9e7816 */ /* 0x000fcc000000009e */
[----:B------:R-:W2:Y:S04]  /*bd40*/  @P0 LDG.E.U16 R158, desc[UR20][R38.64] ;  /* 0x00000014269e0981 */ /* 0x000ea8000c1e1500 */
[----:B---3--:R-:W-:Y:S04]  /*bd50*/  STS.U16 [R36+UR9+0x10900], R30 ;  /* 0x0109001e24007988 */ /* 0x008fe80008000409 */
[----:B----4-:R-:W-:Y:S04]  /*bd60*/  STS.U16 [R36+UR9+0x10100], R31 ;  /* 0x0101001f24007988 */ /* 0x010fe80008000409 */
[----:B------:R-:W-:Y:S04]  /*bd70*/  STS.U16 [R40+UR9+0x10e00], R28 ;  /* 0x010e001c28007988 */ /* 0x000fe80008000409 */
[----:B------:R-:W-:Y:S04]  /*bd80*/  STS.U16 [R40+UR9+0x11200], R29 ;  /* 0x0112001d28007988 */ /* 0x000fe80008000409 */
[----:B------:R-:W-:Y:S04]  /*bd90*/  STS.U16 [R40+UR9+0x11600], R26 ;  /* 0x0116001a28007988 */ /* 0x000fe80008000409 */
[----:B------:R-:W-:Y:S04]  /*bda0*/  STS.U16 [R40+UR9+0x11a00], R27 ;  /* 0x011a001b28007988 */ /* 0x000fe80008000409 */
[----:B------:R-:W-:Y:S04]  /*bdb0*/  STS.U16 [R40+UR9+0x11e00], R24 ;  /* 0x011e001828007988 */ /* 0x000fe80008000409 */
[----:B------:R-:W-:Y:S04]  /*bdc0*/  STS.U16 [R40+UR9+0x10600], R25 ;  /* 0x0106001928007988 */ /* 0x000fe80008000409 */
[----:B------:R-:W-:Y:S04]  /*bdd0*/  STS.U16 [R40+UR9+0x10a00], R22 ;  /* 0x010a001628007988 */ /* 0x000fe80008000409 */
[----:B--2---:R2:W-:Y:S02]  /*bde0*/  STS.U16 [R40+UR9+0x10200], R19 ;  /* 0x0102001328007988 */ /* 0x0045e40008000409 */
[----:B--2---:R-:W-:-:S05]  /*bdf0*/  LOP3.LUT R19, R3, 0x60, RZ, 0x3c, !PT ;  /* 0x0000006003137812 */ /* 0x004fca00078e3cff */
[----:B------:R-:W-:Y:S04]  /*be00*/  STS.U16 [R19+UR9+0x10f00], R23 ;  /* 0x010f001713007988 */ /* 0x000fe80008000409 */
[----:B------:R-:W-:Y:S04]  /*be10*/  STS.U16 [R19+UR9+0x11300], R16 ;  /* 0x0113001013007988 */ /* 0x000fe80008000409 */
[----:B------:R-:W-:Y:S04]  /*be20*/  STS.U16 [R19+UR9+0x11700], R17 ;  /* 0x0117001113007988 */ /* 0x000fe80008000409 */
[----:B------:R-:W-:Y:S04]  /*be30*/  STS.U16 [R19+UR9+0x11b00], R14 ;  /* 0x011b000e13007988 */ /* 0x000fe80008000409 */
[----:B------:R-:W-:Y:S04]  /*be40*/  STS.U16 [R19+UR9+0x10700], R15 ;  /* 0x0107000f13007988 */ /* 0x000fe80008000409 */
[----:B------:R-:W-:Y:S04]  /*be50*/  STS.U16 [R19+UR9+0x10b00], R6 ;  /* 0x010b000613007988 */ /* 0x000fe80008000409 */
[----:B------:R-:W-:Y:S04]  /*be60*/  STS.U16 [R19+UR9+0x11f00], R7 ;  /* 0x011f000713007988 */ /* 0x000fe80008000409 */
[----:B------:R2:W-:Y:S04]  /*be70*/  STS.U16 [R19+UR9+0x10300], R114 ;  /* 0x0103007213007988 */ /* 0x0005e80008000409 */
[----:B------:R3:W-:Y:S04]  /*be80*/  STS.U16 [R3+UR9], R112 ;  /* 0x0000007003007988 */ /* 0x0007e80008000409 */
[----:B------:R4:W-:Y:S04]  /*be90*/  STS.U16 [R3+UR9+0x400], R111 ;  /* 0x0004006f03007988 */ /* 0x0009e80008000409 */
[----:B--2---:R-:W2:Y:S04]  /*bea0*/  LDL.LU R114, [R1+0x748] ;  /* 0x0007480001727983 */ /* 0x004ea80000300800 */
[----:B---3--:R-:W3:Y:S04]  /*beb0*/  LDL.LU R112, [R1+0x744] ;  /* 0x0007440001707983 */ /* 0x008ee80000300800 */
[----:B----4-:R-:W4:Y:S04]  /*bec0*/  LDL.LU R111, [R1+0x740] ;  /* 0x00074000016f7983 */ /* 0x010f280000300800 */
[----:B------:R0:W-:Y:S04]  /*bed0*/  STS.U16 [R3+UR9+0x800], R105 ;  /* 0x0008006903007988 */ /* 0x0001e80008000409 */
[----:B------:R1:W-:Y:S04]  /*bee0*/  STS.U16 [R3+UR9+0xc00], R103 ;  /* 0x000c006703007988 */ /* 0x0003e80008000409 */
[----:B------:R1:W-:Y:S04]  /*bef0*/  STS.U16 [R3+UR9+0x1000], R101 ;  /* 0x0010006503007988 */ /* 0x0003e80008000409 */
[----:B0-----:R-:W4:Y:S04]  /*bf00*/  LDL.LU R105, [R1+0x73c] ;  /* 0x00073c0001697983 */ /* 0x001f280000300800 */
[----:B-1----:R-:W4:Y:S04]  /*bf10*/  LDL.LU R103, [R1+0x738] ;  /* 0x0007380001677983 */ /* 0x002f280000300800 */
[----:B------:R-:W4:Y:S04]  /*bf20*/  LDL.LU R101, [R1+0x734] ;  /* 0x0007340001657983 */ /* 0x000f280000300800 */
[----:B------:R0:W-:Y:S04]  /*bf30*/  STS.U16 [R3+UR9+0x1400], R99 ;  /* 0x0014006303007988 */ /* 0x0001e80008000409 */
[----:B------:R1:W-:Y:S04]  /*bf40*/  STS.U16 [R3+UR9+0x1800], R97 ;  /* 0x0018006103007988 */ /* 0x0003e80008000409 */
[----:B------:R1:W-:Y:S04]  /*bf50*/  STS.U16 [R3+UR9+0x1c00], R95 ;  /* 0x001c005f03007988 */ /* 0x0003e80008000409 */
[----:B0-----:R-:W4:Y:S04]  /*bf60*/  LDL.LU R99, [R1+0x730] ;  /* 0x0007300001637983 */ /* 0x001f280000300800 */
[----:B-1----:R-:W4:Y:S04]  /*bf70*/  LDL.LU R97, [R1+0x72c] ;  /* 0x00072c0001617983 */ /* 0x002f280000300800 */
[----:B------:R-:W4:Y:S04]  /*bf80*/  LDL.LU R95, [R1+0x728] ;  /* 0x00072800015f7983 */ /* 0x000f280000300800 */
[----:B------:R0:W-:Y:S04]  /*bf90*/  STS.U16 [R3+UR9+0x2000], R93 ;  /* 0x0020005d03007988 */ /* 0x0001e80008000409 */
[----:B0-----:R-:W4:Y:S04]  /*bfa0*/  LDL.LU R93, [R1+0x724] ;  /* 0x00072400015d7983 */ /* 0x001f280000300800 */
        /* <DEDUP_REMOVED lines=13> */
[----:B------:R-:W4:Y:S01]  /*c080*/  LDL.LU R0, [R1+0x23c] ;  /* 0x00023c0001007983 */ /* 0x000f220000300800 */
[----:B------:R-:W-:Y:S01]  /*c090*/  IMAD R79, R79, UR4, RZ ;  /* 0x000000044f4f7c24 */ /* 0x000fe2000f8e02ff */
[----:B------:R-:W-:Y:S01]  /*c0a0*/  LEA R74, P5, R75, R162, 0x1 ;  /* 0x000000a24b4a7211 */ /* 0x000fe200078a08ff */
[----:B------:R-:W-:-:S03]  /*c0b0*/  IMAD R83, R83, UR4, RZ ;  /* 0x0000000453537c24 */ /* 0x000fc6000f8e02ff */
[----:B------:R-:W-:Y:S02]  /*c0c0*/  LEA.HI.X.SX32 R75, R75, R163, 0x1, P5 ;  /* 0x000000a34b4b7211 */ /* 0x000fe400028f0eff */
[----:B------:R-:W-:-:S04]  /*c0d0*/  LEA R78, P5, R79, R162, 0x1 ;  /* 0x000000a24f4e7211 */ /* 0x000fc800078a08ff */
[----:B------:R-:W-:Y:S02]  /*c0e0*/  LEA.HI.X.SX32 R79, R79, R163, 0x1, P5 ;  /* 0x000000a34f4f7211 */ /* 0x000fe400028f0eff */
[----:B------:R-:W-:Y:S01]  /*c0f0*/  LEA R82, P5, R83, R162, 0x1 ;  /* 0x000000a253527211 */ /* 0x000fe200078a08ff */
[----:B------:R-:W-:-:S03]  /*c100*/  @!P6 IMAD.MOV R90, RZ, RZ, -R90 ;  /* 0x000000ffff5ae224 */ /* 0x000fc600078e0a5a */
[----:B------:R-:W-:Y:S02]  /*c110*/  LEA.HI.X.SX32 R83, R83, R163, 0x1, P5 ;  /* 0x000000a353537211 */ /* 0x000fe400028f0eff */
[----:B------:R-:W-:Y:S01]  /*c120*/  LEA R86, P5, R87, R162, 0x1 ;  /* 0x000000a257567211 */ /* 0x000fe200078a08ff */
[----:B------:R0:W-:Y:S01]  /*c130*/  STS.U16 [R3+UR9+0x3400], R126 ;  /* 0x0034007e03007988 */ /* 0x0001e20008000409 */
[C---:B------:R-:W-:Y:S02]  /*c140*/  SEL R138, R89.reuse, R138, !P3 ;  /* 0x0000008a598a7207 */ /* 0x040fe40005800000 */
[C---:B------:R-:W-:Y:S02]  /*c150*/  SEL R139, R89.reuse, R139, !P3 ;  /* 0x0000008b598b7207 */ /* 0x040fe40005800000 */
[C---:B------:R-:W-:Y:S02]  /*c160*/  SEL R137, R89.reuse, R137, !P3 ;  /* 0x0000008959897207 */ /* 0x040fe40005800000 */
        /* <DEDUP_REMOVED lines=24> */
[C---:B------:R-:W-:Y:S01]  /*c2f0*/  SEL R91, R89.reuse, R91, !P3 ;  /* 0x0000005b595b7207 */ /* 0x040fe20005800000 */
[----:B------:R1:W-:Y:S01]  /*c300*/  STS.U16 [R3+UR9+0x4000], R129 ;  /* 0x0040008103007988 */ /* 0x0003e20008000409 */
[----:B------:R-:W-:Y:S01]  /*c310*/  SEL R89, R89, R90, !P3 ;  /* 0x0000005a59597207 */ /* 0x000fe20005800000 */
[----:B0-----:R-:W-:Y:S01]  /*c320*/  IMAD R126, R88, UR4, RZ ;  /* 0x00000004587e7c24 */ /* 0x001fe2000f8e02ff */
[----:B------:R-:W-:Y:S01]  /*c330*/  LEA.HI.X.SX32 R87, R87, R163, 0x1, P5 ;  /* 0x000000a357577211 */ /* 0x000fe200028f0eff */
[----:B------:R0:W-:Y:S02]  /*c340*/  STS.U16 [R3+UR9+0x3800], R127 ;  /* 0x0038007f03007988 */ /* 0x0001e40008000409 */
[----:B------:R-:W-:-:S02]  /*c350*/  IMAD R69, R89, UR4, RZ ;  /* 0x0000000459457c24 */ /* 0x000fc4000f8e02ff */
[----:B-1----:R-:W-:Y:S01]  /*c360*/  IMAD R129, R92, UR4, RZ ;  /* 0x000000045c817c24 */ /* 0x002fe2000f8e02ff */
[----:B------:R1:W-:Y:S01]  /*c370*/  STS.U16 [R3+UR9+0x3c00], R128 ;  /* 0x003c008003007988 */ /* 0x0003e20008000409 */
[----:B------:R-:W-:Y:S02]  /*c380*/  IMAD R68, R91, UR4, RZ ;  /* 0x000000045b447c24 */ /* 0x000fe4000f8e02ff */
[----:B0-----:R-:W-:Y:S01]  /*c390*/  IMAD R127, R94, UR4, RZ ;  /* 0x000000045e7f7c24 */ /* 0x001fe2000f8e02ff */
[----:B------:R0:W-:Y:S01]  /*c3a0*/  STS.U16 [R3+UR9+0x2c00], R124 ;  /* 0x002c007c03007988 */ /* 0x0001e20008000409 */
[----:B------:R-:W-:Y:S01]  /*c3b0*/  IMAD R115, R116, UR4, RZ ;  /* 0x0000000474737c24 */ /* 0x000fe2000f8e02ff */
[----:B------:R-:W-:Y:S02]  /*c3c0*/  PRMT R84, RZ, 0x7610, R84 ;  /* 0x00007610ff547816 */ /* 0x000fe40000000054 */
[----:B------:R0:W-:Y:S01]  /*c3d0*/  STS.U16 [R3+UR9+0x2800], R121 ;  /* 0x0028007903007988 */ /* 0x0001e20008000409 */
[----:B-1----:R-:W-:-:S03]  /*c3e0*/  IMAD R128, R96, UR4, RZ ;  /* 0x0000000460807c24 */ /* 0x002fc6000f8e02ff */
[----:B------:R1:W-:Y:S01]  /*c3f0*/  STS.U16 [R3+UR9+0x3000], R125 ;  /* 0x0030007d03007988 */ /* 0x0003e20008000409 */
[----:B0-----:R-:W-:-:S03]  /*c400*/  IMAD R124, R100, UR4, RZ ;  /* 0x00000004647c7c24 */ /* 0x001fc6000f8e02ff */
[----:B------:R0:W-:Y:S01]  /*c410*/  STS.U16 [R3+UR9+0x2400], R119 ;  /* 0x0024007703007988 */ /* 0x0001e20008000409 */
[----:B------:R-:W-:Y:S02]  /*c420*/  IMAD R121, R98, UR4, RZ ;  /* 0x0000000462797c24 */ /* 0x000fe4000f8e02ff */
[----:B------:R-:W-:Y:S01]  /*c430*/  IMAD R117, R108, UR4, RZ ;  /* 0x000000046c757c24 */ /* 0x000fe2000f8e02ff */
[----:B------:R0:W4:Y:S01]  /*c440*/  @P0 LDG.E.U16 R84, desc[UR20][R70.64] ;  /* 0x0000001446540981 */ /* 0x000122000c1e1500 */
[----:B-1----:R-:W-:Y:S02]  /*c450*/  IMAD R125, R102, UR4, RZ ;  /* 0x00000004667d7c24 */ /* 0x002fe4000f8e02ff */
[----:B------:R-:W-:Y:S02]  /*c460*/  IMAD R41, R104, UR4, RZ ;  /* 0x0000000468297c24 */ /* 0x000fe4000f8e02ff */
[----:B0-----:R-:W-:Y:S01]  /*c470*/  IMAD R119, R106, UR4, RZ ;  /* 0x000000046a777c24 */ /* 0x001fe2000f8e02ff */
[----:B------:R0:W-:Y:S01]  /*c480*/  STS.U16 [R3+UR9+0x6c00], R160 ;  /* 0x006c00a003007988 */ /* 0x0001e20008000409 */
[----:B------:R-:W-:-:S02]  /*c490*/  IMAD R57, R107, UR4, RZ ;  /* 0x000000046b397c24 */ /* 0x000fc4000f8e02ff */
[----:B------:R-:W-:Y:S02]  /*c4a0*/  IMAD R71, R109, UR4, RZ ;  /* 0x000000046d477c24 */ /* 0x000fe4000f8e02ff */
[----:B0-----:R-:W-:Y:S01]  /*c4b0*/  IMAD R160, R110, UR4, RZ ;  /* 0x000000046ea07c24 */ /* 0x001fe2000f8e02ff */
[----:B------:R0:W-:Y:S01]  /*c4c0*/  STS.U16 [R3+UR9+0x7000], R159 ;  /* 0x0070009f03007988 */ /* 0x0001e20008000409 */
[----:B------:R-:W-:Y:S02]  /*c4d0*/  IMAD R51, R122, UR4, RZ ;  /* 0x000000047a337c24 */ /* 0x000fe4000f8e02ff */
[----:B------:R-:W-:Y:S01]  /*c4e0*/  IMAD R130, R130, UR4, RZ ;  /* 0x0000000482827c24 */ /* 0x000fe2000f8e02ff */
[----:B------:R1:W-:Y:S01]  /*c4f0*/  STS.U16 [R3+UR9+0x4400], R118 ;  /* 0x0044007603007988 */ /* 0x0003e20008000409 */
[----:B------:R-:W-:-:S03]  /*c500*/  IMAD R138, R138, UR4, RZ ;  /* 0x000000048a8a7c24 */ /* 0x000fc6000f8e02ff */
[----:B------:R1:W-:Y:S01]  /*c510*/  STS.U16 [R3+UR9+0x4800], R120 ;  /* 0x0048007803007988 */ /* 0x0003e20008000409 */
[----:B0-----:R-:W-:Y:S02]  /*c520*/  IMAD R159, R113, UR4, RZ ;  /* 0x00000004719f7c24 */ /* 0x001fe4000f8e02ff */
[----:B------:R-:W-:Y:S02]  /*c530*/  IMAD R56, R123, UR4, RZ ;  /* 0x000000047b387c24 */ /* 0x000fe4000f8e02ff */
[----:B------:R-:W-:Y:S02]  /*c540*/  IMAD R139, R139, UR4, RZ ;  /* 0x000000048b8b7c24 */ /* 0x000fe4000f8e02ff */
[----:B------:R-:W-:Y:S02]  /*c550*/  IMAD R137, R137, UR4, RZ ;  /* 0x0000000489897c24 */ /* 0x000fe4000f8e02ff */
[----:B------:R-:W-:Y:S02]  /*c560*/  IMAD R156, R156, UR4, RZ ;  /* 0x000000049c9c7c24 */ /* 0x000fe4000f8e02ff */
[----:B------:R-:W-:-:S02]  /*c570*/  IMAD R155, R155, UR4, RZ ;  /* 0x000000049b9b7c24 */ /* 0x000fc4000f8e02ff */
[----:B------:R-:W-:Y:S02]  /*c580*/  IMAD R154, R154, UR4, RZ ;  /* 0x000000049a9a7c24 */ /* 0x000fe4000f8e02ff */
[----:B--2---:R-:W-:Y:S02]  /*c590*/  IMAD R114, R114, UR4, RZ ;  /* 0x0000000472727c24 */ /* 0x004fe4000f8e02ff */
[----:B---3--:R-:W-:Y:S02]  /*c5a0*/  IMAD R112, R112, UR4, RZ ;  /* 0x0000000470707c24 */ /* 0x008fe4000f8e02ff */
[----:B----4-:R-:W-:Y:S02]  /*c5b0*/  IMAD R111, R111, UR4, RZ ;  /* 0x000000046f6f7c24 */ /* 0x010fe4000f8e02ff */
[----:B------:R-:W-:Y:S02]  /*c5c0*/  IMAD R105, R105, UR4, RZ ;  /* 0x0000000469697c24 */ /* 0x000fe4000f8e02ff */
[----:B------:R-:W-:-:S02]  /*c5d0*/  IMAD R103, R103, UR4, RZ ;  /* 0x0000000467677c24 */ /* 0x000fc4000f8e02ff */
[----:B------:R-:W-:Y:S02]  /*c5e0*/  IMAD R101, R101, UR4, RZ ;  /* 0x0000000465657c24 */ /* 0x000fe4000f8e02ff */
[----:B------:R-:W-:Y:S02]  /*c5f0*/  IMAD R99, R99, UR4, RZ ;  /* 0x0000000463637c24 */ /* 0x000fe4000f8e02ff */
[----:B------:R-:W-:Y:S02]  /*c600*/  IMAD R97, R97, UR4, RZ ;  /* 0x0000000461617c24 */ /* 0x000fe4000f8e02ff */
[----:B------:R-:W-:-:S03]  /*c610*/  IMAD R95, R95, UR4, RZ ;  /* 0x000000045f5f7c24 */ /* 0x000fc6000f8e02ff */
[-C--:B------:R-:W-:Y:S02]  /*c620*/  LEA R92, P3, R97, R162.reuse, 0x1 ;  /* 0x000000a2615c7211 */ /* 0x080fe400078608ff */
[----:B------:R-:W-:Y:S01]  /*c630*/  LEA R90, P4, R95, R162, 0x1 ;  /* 0x000000a25f5a7211 */ /* 0x000fe200078808ff */
[----:B------:R-:W-:-:S05]  /*c640*/  IMAD R93, R93, UR4, RZ ;  /* 0x000000045d5d7c24 */ /* 0x000fca000f8e02ff */
[-C--:B------:R-:W-:Y:S02]  /*c650*/  LEA R88, P5, R93, R162.reuse, 0x1 ;  /* 0x000000a25d587211 */ /* 0x080fe400078a08ff */
[-C--:B------:R-:W-:Y:S02]  /*c660*/  LEA R94, P6, R99, R162.reuse, 0x1 ;  /* 0x000000a2635e7211 */ /* 0x080fe400078c08ff */
[-C--:B------:R-:W-:Y:S02]  /*c670*/  LEA.HI.X.SX32 R89, R93, R163.reuse, 0x1, P5 ;  /* 0x000000a35d597211 */ /* 0x080fe400028f0eff */
[----:B------:R-:W-:Y:S02]  /*c680*/  LEA R96, P5, R101, R162, 0x1 ;  /* 0x000000a265607211 */ /* 0x000fe400078a08ff */
[-C--:B------:R-:W-:Y:S02]  /*c690*/  LEA.HI.X.SX32 R93, R97, R163.reuse, 0x1, P3 ;  /* 0x000000a3615d7211 */ /* 0x080fe400018f0eff */
[----:B------:R-:W-:-:S02]  /*c6a0*/  LEA.HI.X.SX32 R91, R95, R163, 0x1, P4 ;  /* 0x000000a35f5b7211 */ /* 0x000fc400020f0eff */
[-C--:B------:R-:W-:Y:S02]  /*c6b0*/  LEA R100, P3, R105, R162.reuse, 0x1 ;  /* 0x000000a269647211 */ /* 0x080fe400078608ff */
[-C--:B------:R-:W-:Y:S02]  /*c6c0*/  LEA R98, P4, R103, R162.reuse, 0x1 ;  /* 0x000000a267627211 */ /* 0x080fe400078808ff */
[-C--:B------:R-:W-:Y:S02]  /*c6d0*/  LEA.HI.X.SX32 R95, R99, R163.reuse, 0x1, P6 ;  /* 0x000000a3635f7211 */ /* 0x080fe400030f0eff */
[-C--:B------:R-:W-:Y:S02]  /*c6e0*/  LEA.HI.X.SX32 R97, R101, R163.reuse, 0x1, P5 ;  /* 0x000000a365617211 */ /* 0x080fe400028f0eff */
[----:B------:R-:W-:Y:S02]  /*c6f0*/  LEA R102, P6, R111, R162, 0x1 ;  /* 0x000000a26f667211 */ /* 0x000fe400078c08ff */
[----:B------:R-:W-:-:S02]  /*c700*/  LEA.HI.X.SX32 R101, R105, R163, 0x1, P3 ;  /* 0x000000a369657211 */ /* 0x000fc400018f0eff */
[-C--:B------:R-:W-:Y:S02]  /*c710*/  LEA.HI.X.SX32 R99, R103, R163.reuse, 0x1, P4 ;  /* 0x000000a367637211 */ /* 0x080fe400020f0eff */
[-C--:B------:R-:W-:Y:S02]  /*c720*/  LEA R108, P3, R115, R162.reuse, 0x1 ;  /* 0x000000a2736c7211 */ /* 0x080fe400078608ff */
[-C--:B------:R-:W-:Y:S02]  /*c730*/  LEA R106, P4, R114, R162.reuse, 0x1 ;  /* 0x000000a2726a7211 */ /* 0x080fe400078808ff */
[-C--:B------:R-:W-:Y:S02]  /*c740*/  LEA R104, P5, R112, R162.reuse, 0x1 ;  /* 0x000000a270687211 */ /* 0x080fe400078a08ff */
[----:B------:R-:W-:Y:S02]  /*c750*/  LEA.HI.X.SX32 R103, R111, R163, 0x1, P6 ;  /* 0x000000a36f677211 */ /* 0x000fe400030f0eff */
[----:B------:R-:W-:-:S02]  /*c760*/  LEA R110, P6, R117, R162, 0x1 ;  /* 0x000000a2756e7211 */ /* 0x000fc400078c08ff */
[-C--:B------:R-:W-:Y:S02]  /*c770*/  LEA.HI.X.SX32 R109, R115, R163.reuse, 0x1, P3 ;  /* 0x000000a3736d7211 */ /* 0x080fe400018f0eff */
[-C--:B------:R-:W-:Y:S02]  /*c780*/  LEA.HI.X.SX32 R107, R114, R163.reuse, 0x1, P4 ;  /* 0x000000a3726b7211 */ /* 0x080fe400020f0eff */
[-C--:B------:R-:W-:Y:S02]  /*c790*/  LEA R116, P3, R124, R162.reuse, 0x1 ;  /* 0x000000a27c747211 */ /* 0x080fe400078608ff */
[----:B------:R-:W-:Y:S02]  /*c7a0*/  LEA.HI.X.SX32 R105, R112, R163, 0x1, P5 ;  /* 0x000000a370697211 */ /* 0x000fe400028f0eff */
[-C--:B------:R-:W-:Y:S02]  /*c7b0*/  LEA R114, P4, R125, R162.reuse, 0x1 ;  /* 0x000000a27d727211 */ /* 0x080fe400078808ff */
[----:B------:R-:W-:-:S02]  /*c7c0*/  LEA R112, P5, R119, R162, 0x1 ;  /* 0x000000a277707211 */ /* 0x000fc400078a08ff */
[-C--:B------:R-:W-:Y:S02]  /*c7d0*/  LEA.HI.X.SX32 R111, R117, R163.reuse, 0x1, P6 ;  /* 0x000000a3756f7211 */ /* 0x080fe400030f0eff */
[-C--:B------:R-:W-:Y:S02]  /*c7e0*/  LEA.HI.X.SX32 R117, R124, R163.reuse, 0x1, P3 ;  /* 0x000000a37c757211 */ /* 0x080fe400018f0eff */
[-C--:B------:R-:W-:Y:S02]  /*c7f0*/  LEA.HI.X.SX32 R115, R125, R163.reuse, 0x1, P4 ;  /* 0x000000a37d737211 */ /* 0x080fe400020f0eff */
[-C--:B------:R-:W-:Y:S02]  /*c800*/  LEA R122, P3, R127, R162.reuse, 0x1 ;  /* 0x000000a27f7a7211 */ /* 0x080fe400078608ff */
[----:B-1----:R-:W-:Y:S02]  /*c810*/  LEA R118, P6, R121, R162, 0x1 ;  /* 0x000000a279767211 */ /* 0x002fe400078c08ff */
[----:B------:R-:W-:-:S02]  /*c820*/  LEA.HI.X.SX32 R113, R119, R163, 0x1, P5 ;  /* 0x000000a377717211 */ /* 0x000fc400028f0eff */
[-C--:B------:R-:W-:Y:S02]  /*c830*/  LEA R124, P4, R126, R162.reuse, 0x1 ;  /* 0x000000a27e7c7211 */ /* 0x080fe400078808ff */
[-C--:B------:R-:W-:Y:S02]  /*c840*/  LEA R120, P5, R128, R162.reuse, 0x1 ;  /* 0x000000a280787211 */ /* 0x080fe400078a08ff */
[-C--:B------:R-:W-:Y:S02]  /*c850*/  LEA.HI.X.SX32 R123, R127, R163.reuse, 0x1, P3 ;  /* 0x000000a37f7b7211 */ /* 0x080fe400018f0eff */
[-C--:B------:R-:W-:Y:S02]  /*c860*/  LEA.HI.X.SX32 R119, R121, R163.reuse, 0x1, P6 ;  /* 0x000000a379777211 */ /* 0x080fe400030f0eff */
[----:B------:R-:W-:Y:S02]  /*c870*/  LEA.HI.X.SX32 R125, R126, R163, 0x1, P4 ;  /* 0x000000a37e7d7211 */ /* 0x000fe400020f0eff */
[----:B------:R-:W-:-:S02]  /*c880*/  LEA R34, P3, R130, R162, 0x1 ;  /* 0x000000a282227211 */ /* 0x000fc400078608ff */
[-C--:B------:R-:W-:Y:S02]  /*c890*/  LEA.HI.X.SX32 R121, R128, R163.reuse, 0x1, P5 ;  /* 0x000000a380797211 */ /* 0x080fe400028f0eff */
[CC--:B------:R-:W-:Y:S02]  /*c8a0*/  LEA R14, P4, R129.reuse, R162.reuse, 0x1 ;  /* 0x000000a2810e7211 */ /* 0x0c0fe400078808ff */
[-C--:B------:R-:W-:Y:S02]  /*c8b0*/  LEA R54, P5, R138, R162.reuse, 0x1 ;  /* 0x000000a28a367211 */ /* 0x080fe400078a08ff */
[-C--:B------:R-:W-:Y:S02]  /*c8c0*/  LEA.HI.X.SX32 R35, R130, R163.reuse, 0x1, P3 ;  /* 0x000000a382237211 */ /* 0x080fe400018f0eff */
[-C--:B------:R-:W-:Y:S02]  /*c8d0*/  LEA.HI.X.SX32 R15, R129, R163.reuse, 0x1, P4 ;  /* 0x000000a3810f7211 */ /* 0x080fe400020f0eff */
[----:B------:R-:W-:Y:S01]  /*c8e0*/  LEA R52, P3, R139, R162, 0x1 ;  /* 0x000000a28b347211 */ /* 0x000fe200078608ff */
[----:B------:R-:W-:Y:S01]  /*c8f0*/  IMAD R153, R153, UR4, RZ ;  /* 0x0000000499997c24 */ /* 0x000fe2000f8e02ff */
[----:B------:R-:W-:-:S02]  /*c900*/  LEA.HI.X.SX32 R55, R138, R163, 0x1, P5 ;  /* 0x000000a38a377211 */ /* 0x000fc400028f0eff */
[-C--:B------:R-:W-:Y:S02]  /*c910*/  LEA R32, P4, R137, R162.reuse, 0x1 ;  /* 0x000000a289207211 */ /* 0x080fe400078808ff */
[-C--:B------:R-:W-:Y:S01]  /*c920*/  LEA R30, P5, R156, R162.reuse, 0x1 ;  /* 0x000000a29c1e7211 */ /* 0x080fe200078a08ff */
[----:B------:R-:W-:Y:S01]  /*c930*/  IMAD R152, R152, UR4, RZ ;  /* 0x0000000498987c24 */ /* 0x000fe2000f8e02ff */
[-C--:B------:R-:W-:Y:S01]  /*c940*/  LEA.HI.X.SX32 R53, R139, R163.reuse, 0x1, P3 ;  /* 0x000000a38b357211 */ /* 0x080fe200018f0eff */
[----:B------:R-:W-:Y:S01]  /*c950*/  IMAD R151, R151, UR4, RZ ;  /* 0x0000000497977c24 */ /* 0x000fe2000f8e02ff */
        /* <DEDUP_REMOVED lines=22> */
[CC--:B------:R-:W-:Y:S02]  /*cac0*/  LEA R128, P4, R148.reuse, R162.reuse, 0x1 ;  /* 0x000000a294807211 */ /* 0x0c0fe400078808ff */
[-C--:B------:R-:W-:Y:S01]  /*cad0*/  LEA R130, P5, R147, R162.reuse, 0x1 ;  /* 0x000000a293827211 */ /* 0x080fe200078a08ff */
[----:B------:R0:W-:Y:S01]  /*cae0*/  STS.U16 [R3+UR9+0x5000], R132 ;  /* 0x0050008403007988 */ /* 0x0001e20008000409 */
[-C--:B------:R-:W-:Y:S02]  /*caf0*/  LEA.HI.X.SX32 R127, R149, R163.reuse, 0x1, P3 ;  /* 0x000000a3957f7211 */ /* 0x080fe400018f0eff */
[----:B------:R-:W-:Y:S01]  /*cb00*/  LEA.HI.X.SX32 R129, R148, R163, 0x1, P4 ;  /* 0x000000a394817211 */ /* 0x000fe200020f0eff */
[----:B------:R1:W-:Y:S04]  /*cb10*/  STS.U16 [R3+UR9+0x7400], R158 ;  /* 0x0074009e03007988 */ /* 0x0003e80008000409 */
[----:B------:R2:W-:Y:S01]  /*cb20*/  STS.U16 [R3+UR9+0x4c00], R131 ;  /* 0x004c008303007988 */ /* 0x0005e20008000409 */
[----:B0-----:R-:W-:-:S03]  /*cb30*/  LEA R132, P3, R146, R162, 0x1 ;  /* 0x000000a292847211 */ /* 0x001fc600078608ff */
[----:B------:R0:W-:Y:S01]  /*cb40*/  STS.U16 [R3+UR9+0x5800], R134 ;  /* 0x0058008603007988 */ /* 0x0001e20008000409 */
[----:B-1----:R-:W-:-:S03]  /*cb50*/  IMAD R158, R143, UR4, RZ ;  /* 0x000000048f9e7c24 */ /* 0x002fc6000f8e02ff */
[----:B------:R1:W-:Y:S01]  /*cb60*/  STS.U16 [R3+UR9+0x6400], R157 ;  /* 0x0064009d03007988 */ /* 0x0003e20008000409 */
[----:B------:R-:W-:Y:S01]  /*cb70*/  IMAD R143, R141, UR4, RZ ;  /* 0x000000048d8f7c24 */ /* 0x000fe2000f8e02ff */
[----:B--2---:R-:W-:Y:S02]  /*cb80*/  LEA.HI.X.SX32 R131, R147, R163, 0x1, P5 ;  /* 0x000000a393837211 */ /* 0x004fe400028f0eff */
[----:B------:R2:W-:Y:S01]  /*cb90*/  STS.U16 [R3+UR9+0x6000], R136 ;  /* 0x0060008803007988 */ /* 0x0005e20008000409 */
[----:B0-----:R-:W-:-:S03]  /*cba0*/  LEA R134, P4, R145, R162, 0x1 ;  /* 0x000000a291867211 */ /* 0x001fc600078808ff */
[----:B------:R0:W-:Y:S01]  /*cbb0*/  STS.U16 [R3+UR9+0x5400], R133 ;  /* 0x0054008503007988 */ /* 0x0001e20008000409 */
[----:B-1----:R-:W-:-:S03]  /*cbc0*/  IMAD R157, R142, UR4, RZ ;  /* 0x000000048e9d7c24 */ /* 0x002fc6000f8e02ff */
[----:B------:R1:W-:Y:S01]  /*cbd0*/  STS.U16 [R3+UR9+0x5c00], R135 ;  /* 0x005c008703007988 */ /* 0x0003e20008000409 */
[----:B--2---:R-:W-:-:S03]  /*cbe0*/  LEA R136, P5, R144, R162, 0x1 ;  /* 0x000000a290887211 */ /* 0x004fc600078a08ff */
[----:B------:R2:W-:Y:S01]  /*cbf0*/  STS.U16 [R3+UR9+0x6800], R161 ;  /* 0x006800a103007988 */ /* 0x0005e20008000409 */
[-C--:B0-----:R-:W-:Y:S02]  /*cc00*/  LEA.HI.X.SX32 R133, R146, R163.reuse, 0x1, P3 ;  /* 0x000000a392857211 */ /* 0x081fe400018f0eff */
[-C--:B------:R-:W-:Y:S02]  /*cc10*/  LEA R138, P3, R158, R162.reuse, 0x1 ;  /* 0x000000a29e8a7211 */ /* 0x080fe400078608ff */
[-C--:B-1----:R-:W-:Y:S02]  /*cc20*/  LEA.HI.X.SX32 R135, R145, R163.reuse, 0x1, P4 ;  /* 0x000000a391877211 */ /* 0x082fe400020f0eff */
[----:B------:R-:W-:Y:S01]  /*cc30*/  LEA.HI.X.SX32 R137, R144, R163, 0x1, P5 ;  /* 0x000000a390897211 */ /* 0x000fe200028f0eff */
[----:B--2---:R-:W-:Y:S01]  /*cc40*/  IMAD R161, R140, UR4, RZ ;  /* 0x000000048ca17c24 */ /* 0x004fe2000f8e02ff */
[-C--:B------:R-:W-:Y:S01]  /*cc50*/  LEA R140, P4, R157, R162.reuse, 0x1 ;  /* 0x000000a29d8c7211 */ /* 0x080fe200078808ff */
[----:B------:R-:W-:Y:S01]  /*cc60*/  STL.64 [R1+0x160], R34 ;  /* 0x0001602201007387 */ /* 0x000fe20000100a00 */
[----:B------:R-:W-:-:S02]  /*cc70*/  LEA R142, P5, R143, R162, 0x1 ;  /* 0x000000a28f8e7211 */ /* 0x000fc400078a08ff */
[-C--:B------:R-:W-:Y:S01]  /*cc80*/  LEA.HI.X.SX32 R139, R158, R163.reuse, 0x1, P3 ;  /* 0x000000a39e8b7211 */ /* 0x080fe200018f0eff */
[----:B------:R-:W-:Y:S01]  /*cc90*/  STL.64 [R1+0x140], R14 ;  /* 0x0001400e01007387 */ /* 0x000fe20000100a00 */
[-C--:B------:R-:W-:Y:S02]  /*cca0*/  LEA.HI.X.SX32 R141, R157, R163.reuse, 0x1, P4 ;  /* 0x000000a39d8d7211 */ /* 0x080fe400020f0eff */
[-C--:B------:R-:W-:Y:S01]  /*ccb0*/  LEA R144, P3, R161, R162.reuse, 0x1 ;  /* 0x000000a2a1907211 */ /* 0x080fe200078608ff */
[----:B------:R-:W-:Y:S01]  /*ccc0*/  STL.64 [R1+0x120], R54 ;  /* 0x0001203601007387 */ /* 0x000fe20000100a00 */
[----:B------:R-:W-:Y:S02]  /*ccd0*/  LEA.HI.X.SX32 R143, R143, R163, 0x1, P5 ;  /* 0x000000a38f8f7211 */ /* 0x000fe400028f0eff */
[-C--:B------:R-:W-:Y:S01]  /*cce0*/  LEA R146, P4, R160, R162.reuse, 0x1 ;  /* 0x000000a2a0927211 */ /* 0x080fe200078808ff */
[----:B------:R-:W-:Y:S01]  /*ccf0*/  STL.64 [R1+0x100], R52 ;  /* 0x0001003401007387 */ /* 0x000fe20000100a00 */
[----:B------:R-:W-:-:S03]  /*cd00*/  LEA R148, P5, R159, R162, 0x1 ;  /* 0x000000a29f947211 */ /* 0x000fc600078a08ff */
[----:B------:R-:W-:Y:S01]  /*cd10*/  STL.64 [R1+0xe0], R32 ;  /* 0x0000e02001007387 */ /* 0x000fe20000100a00 */
[-C--:B------:R-:W-:Y:S01]  /*cd20*/  LEA.HI.X.SX32 R145, R161, R163.reuse, 0x1, P3 ;  /* 0x000000a3a1917211 */ /* 0x080fe200018f0eff */
[----:B------:R-:W-:Y:S02]  /*cd30*/  IMAD.MOV.U32 R158, RZ, RZ, R57 ;  /* 0x000000ffff9e7224 */ /* 0x000fe400078e0039 */
        /* <DEDUP_REMOVED lines=9> */
[----:B------:R-:W-:-:S03]  /*cdd0*/  LEA.HI.X.SX32 R151, R56, R163, 0x1, P3 ;  /* 0x000000a338977211 */ /* 0x000fc600018f0eff */
[----:B------:R-:W-:Y:S01]  /*cde0*/  STL.64 [R1+0x40], R6 ;  /* 0x0000400601007387 */ /* 0x000fe20000100a00 */
[----:B------:R-:W-:Y:S01]  /*cdf0*/  LEA.HI.X.SX32 R153, R51, R163, 0x1, P4 ;  /* 0x000000a333997211 */ /* 0x000fe200020f0eff */
[----:B------:R-:W-:Y:S02]  /*ce00*/  IMAD.MOV.U32 R157, RZ, RZ, R158 ;  /* 0x000000ffff9d7224 */ /* 0x000fe400078e009e */
[----:B------:R-:W-:Y:S01]  /*ce10*/  STL.64 [R1+0x20], R24 ;  /* 0x0000201801007387 */ /* 0x000fe20000100a00 */
[----:B------:R-:W-:-:S03]  /*ce20*/  LEA R156, P3, R158, R162, 0x1 ;  /* 0x000000a29e9c7211 */ /* 0x000fc600078608ff */
[----:B------:R-:W-:Y:S01]  /*ce30*/  STL.64 [R1], R16 ;  /* 0x0000001001007387 */ /* 0x000fe20000100a00 */
[----:B------:R-:W-:Y:S02]  /*ce40*/  LEA.HI.X.SX32 R155, R71, R163, 0x1, P5 ;  /* 0x000000a3479b7211 */ /* 0x000fe400028f0eff */
[-C--:B------:R-:W-:Y:S01]  /*ce50*/  LEA R158, P4, R41, R162.reuse, 0x1 ;  /* 0x000000a2299e7211 */ /* 0x080fe200078808ff */
[----:B------:R-:W2:Y:S01]  /*ce60*/  LDL.LU R58, [R1+0x238] ;  /* 0x00023800013a7983 */ /* 0x000ea20000300800 */
[----:B------:R-:W-:-:S03]  /*ce70*/  LEA R160, P5, R68, R162, 0x1 ;  /* 0x000000a244a07211 */ /* 0x000fc600078a08ff */
[----:B------:R-:W3:Y:S01]  /*ce80*/  LDL.LU R59, [R1+0x234] ;  /* 0x00023400013b7983 */ /* 0x000ee20000300800 */
[----:B------:R-:W-:-:S03]  /*ce90*/  LEA R162, P6, R69, R162, 0x1 ;  /* 0x000000a245a27211 */ /* 0x000fc600078c08ff */
[----:B------:R-:W4:Y:S01]  /*cea0*/  LDL.LU R51, [R1+0x230] ;  /* 0x0002300001337983 */ /* 0x000f220000300800 */
[----:B------:R-:W-:-:S03]  /*ceb0*/  LEA.HI.X.SX32 R159, R41, R163, 0x1, P4 ;  /* 0x000000a3299f7211 */ /* 0x000fc600020f0eff */
[----:B------:R-:W2:Y:S01]  /*cec0*/  LDL.LU R56, [R1+0x1dc] ;  /* 0x0001dc0001387983 */ /* 0x000ea20000300800 */
[----:B------:R-:W-:-:S03]  /*ced0*/  LEA.HI.X.SX32 R157, R157, R163, 0x1, P3 ;  /* 0x000000a39d9d7211 */ /* 0x000fc600018f0eff */
[----:B------:R-:W2:Y:S01]  /*cee0*/  LDL.LU R57, [R1+0x1d8] ;  /* 0x0001d80001397983 */ /* 0x000ea20000300800 */
[----:B------:R-:W-:-:S03]  /*cef0*/  LEA.HI.X.SX32 R161, R68, R163, 0x1, P5 ;  /* 0x000000a344a17211 */ /* 0x000fc600028f0eff */
[----:B------:R-:W5:Y:S01]  /*cf00*/  LDL.LU R71, [R1+0x720] ;  /* 0x0007200001477983 */ /* 0x000f620000300800 */
[----:B------:R-:W-:-:S03]  /*cf10*/  LEA.HI.X.SX32 R163, R69, R163, 0x1, P6 ;  /* 0x000000a345a37211 */ /* 0x000fc600030f0eff */
[----:B------:R-:W2:Y:S04]  /*cf20*/  LDL.LU R41, [R1+0x71c] ;  /* 0x00071c0001297983 */ /* 0x000ea80000300800 */
[----:B------:R-:W5:Y:S04]  /*cf30*/  LDL.LU R68, [R1+0x718] ;  /* 0x0007180001447983 */ /* 0x000f680000300800 */
[----:B------:R-:W5:Y:S04]  /*cf40*/  LDL.LU R69, [R1+0x714] ;  /* 0x0007140001457983 */ /* 0x000f680000300800 */
[----:B------:R0:W-:Y:S04]  /*cf50*/  STS.U16 [R3+UR9+0x7800], R45 ;  /* 0x0078002d03007988 */ /* 0x0001e80008000409 */
[----:B------:R1:W-:Y:S04]  /*cf60*/  STS.U16 [R3+UR9+0x7c00], R66 ;  /* 0x007c004203007988 */ /* 0x0003e80008000409 */
[----:B------:R1:W-:Y:S04]  /*cf70*/  STS.U16 [R36+UR9+0x100], R67 ;  /* 0x0001004324007988 */ /* 0x0003e80008000409 */
[----:B0-----:R-:W2:Y:S04]  /*cf80*/  LDL.LU R45, [R1+0x710] ;  /* 0x00071000012d7983 */ /* 0x001ea80000300800 */
[----:B-1----:R-:W5:Y:S04]  /*cf90*/  LDL.LU R66, [R1+0x70c] ;  /* 0x00070c0001427983 */ /* 0x002f680000300800 */
        /* <DEDUP_REMOVED lines=21> */
[----:B0-----:R-:W2:Y:S04]  /*d0f0*/  LDL.LU R50, [R1+0x6e0] ;  /* 0x0006e00001327983 */ /* 0x001ea80000300800 */
[----:B-1----:R-:W2:Y:S01]  /*d100*/  LDL.LU R0, [R1+0x6dc] ;  /* 0x0006dc0001007983 */ /* 0x002ea20000300800 */
[----:B------:R-:W-:-:S02]  /*d110*/  PRMT R85, RZ, 0x7610, R85 ;  /* 0x00007610ff557816 */ /* 0x000fc40000000055 */
[----:B------:R-:W-:Y:S02]  /*d120*/  PRMT R80, RZ, 0x7610, R80 ;  /* 0x00007610ff507816 */ /* 0x000fe40000000050 */
[----:B------:R-:W-:Y:S02]  /*d130*/  PRMT R81, RZ, 0x7610, R81 ;  /* 0x00007610ff517816 */ /* 0x000fe40000000051 */
[----:B------:R-:W-:Y:S01]  /*d140*/  PRMT R38, RZ, 0x7610, R38 ;  /* 0x00007610ff267816 */ /* 0x000fe20000000026 */
[----:B------:R-:W3:Y:S01]  /*d150*/  @P0 LDG.E.U16 R85, desc[UR20][R72.64] ;  /* 0x0000001448550981 */ /* 0x000ee2000c1e1500 */
[----:B------:R-:W-:-:S03]  /*d160*/  PRMT R39, RZ, 0x7610, R39 ;  /* 0x00007610ff277816 */ /* 0x000fc60000000027 */
[----:B------:R-:W4:Y:S04]  /*d170*/  @P0 LDG.E.U16 R80, desc[UR20][R74.64] ;  /* 0x000000144a500981 */ /* 0x000f28000c1e1500 */
[----:B------:R-:W4:Y:S04]  /*d180*/  @P0 LDG.E.U16 R81, desc[UR20][R76.64] ;  /* 0x000000144c510981 */ /* 0x000f28000c1e1500 */
[----:B------:R-:W4:Y:S04]  /*d190*/  @P0 LDG.E.U16 R38, desc[UR20][R78.64] ;  /* 0x000000144e260981 */ /* 0x000f28000c1e1500 */
[----:B------:R-:W4:Y:S04]  /*d1a0*/  @P0 LDG.E.U16 R39, desc[UR20][R82.64] ;  /* 0x0000001452270981 */ /* 0x000f28000c1e1500 */
[----:B--2---:R0:W-:Y:S04]  /*d1b0*/  STS.U16 [R36+UR9+0x3100], R0 ;  /* 0x0031000024007988 */ /* 0x0041e80008000409 */
[----:B------:R1:W-:Y:S04]  /*d1c0*/  STS.U16 [R36+UR9+0x3500], R58 ;  /* 0x0035003a24007988 */ /* 0x0003e80008000409 */
[----:B---3--:R2:W-:Y:S04]  /*d1d0*/  STS.U16 [R36+UR9+0x3900], R59 ;  /* 0x0039003b24007988 */ /* 0x0085e80008000409 */
[----:B0-----:R-:W3:Y:S04]  /*d1e0*/  LDL.LU R0, [R1+0x6d8] ;  /* 0x0006d80001007983 */ /* 0x001ee80000300800 */
[----:B-1----:R-:W5:Y:S04]  /*d1f0*/  LDL.LU R58, [R1+0x6d4] ;  /* 0x0006d400013a7983 */ /* 0x002f680000300800 */
[----:B--2---:R-:W5:Y:S04]  /*d200*/  LDL.LU R59, [R1+0x6d0] ;  /* 0x0006d000013b7983 */ /* 0x004f680000300800 */
[----:B----4-:R0:W-:Y:S04]  /*d210*/  STS.U16 [R36+UR9+0x3d00], R51 ;  /* 0x003d003324007988 */ /* 0x0101e80008000409 */
[----:B0-----:R-:W2:Y:S01]  /*d220*/  LDL.LU R51, [R1+0x6cc] ;  /* 0x0006cc0001337983 */ /* 0x001ea20000300800 */
[----:B------:R-:W-:-:S03]  /*d230*/  PRMT R37, RZ, 0x7610, R37 ;  /* 0x00007610ff257816 */ /* 0x000fc60000000025 */
[----:B------:R0:W-:Y:S04]  /*d240*/  STS.U16 [R36+UR9+0x4100], R56 ;  /* 0x0041003824007988 */ /* 0x0001e80008000409 */
[----:B------:R1:W-:Y:S04]  /*d250*/  STS.U16 [R36+UR9+0x4500], R57 ;  /* 0x0045003924007988 */ /* 0x0003e80008000409 */
[----:B------:R-:W4:Y:S04]  /*d260*/  @P0 LDG.E.U16 R37, desc[UR20][R86.64] ;  /* 0x0000001456250981 */ /* 0x000f28000c1e1500 */
[----:B0-----:R-:W5:Y:S04]  /*d270*/  LDL.LU R56, [R1+0x6c8] ;  /* 0x0006c80001387983 */ /* 0x001f680000300800 */
[----:B-1----:R-:W5:Y:S01]  /*d280*/  LDL.LU R57, [R1+0x6c4] ;  /* 0x0006c40001397983 */ /* 0x002f620000300800 */
[----:B------:R-:W-:-:S02]  /*d290*/  PRMT R165, RZ, 0x7610, R165 ;  /* 0x00007610ffa57816 */ /* 0x000fc400000000a5 */
[----:B------:R-:W-:-:S04]  /*d2a0*/  PRMT R164, RZ, 0x7610, R164 ;  /* 0x00007610ffa47816 */ /* 0x000fc800000000a4 */
[----:B------:R-:W3:Y:S04]  /*d2b0*/  @P0 LDG.E.U16 R165, desc[UR20][R42.64] ;  /* 0x000000142aa50981 */ /* 0x000ee8000c1e1500 */
[----:B------:R-:W3:Y:S04]  /*d2c0*/  @P0 LDG.E.U16 R164, desc[UR20][R46.64] ;  /* 0x000000142ea40981 */ /* 0x000ee8000c1e1500 */
[----:B--2---:R0:W-:Y:S04]  /*d2d0*/  STS.U16 [R36+UR9+0x4900], R51 ;  /* 0x0049003324007988 */ /* 0x0041e80008000409 */
[----:B------:R1:W-:Y:S04]  /*d2e0*/  STS.U16 [R36+UR9+0x4d00], R50 ;  /* 0x004d003224007988 */ /* 0x0003e80008000409 */
[----:B------:R2:W-:Y:S04]  /*d2f0*/  STS.U16 [R36+UR9+0x5100], R48 ;  /* 0x0051003024007988 */ /* 0x0005e80008000409 */
[----:B0-----:R-:W3:Y:S04]  /*d300*/  LDL.LU R51, [R1+0x6c0] ;  /* 0x0006c00001337983 */ /* 0x001ee80000300800 */
[----:B-1----:R-:W5:Y:S04]  /*d310*/  LDL.LU R50, [R1+0x6bc] ;  /* 0x0006bc0001327983 */ /* 0x002f680000300800 */
[----:B--2---:R-:W2:Y:S04]  /*d320*/  LDL.LU R48, [R1+0x6b8] ;  /* 0x0006b80001307983 */ /* 0x004ea80000300800 */
[----:B------:R0:W-:Y:S04]  /*d330*/  STS.U16 [R36+UR9+0x5500], R49 ;  /* 0x0055003124007988 */ /* 0x0001e80008000409 */
[----:B------:R1:W-:Y:S04]  /*d340*/  STS.U16 [R36+UR9+0x5900], R44 ;  /* 0x0059002c24007988 */ /* 0x0003e80008000409 */
[----:B------:R4:W-:Y:S04]  /*d350*/  STS.U16 [R36+UR9+0x5d00], R45 ;  /* 0x005d002d24007988 */ /* 0x0009e80008000409 */
[----:B0-----:R-:W2:Y:S04]  /*d360*/  LDL.LU R49, [R1+0x6b4] ;  /* 0x0006b40001317983 */ /* 0x001ea80000300800 */
[----:B-1----:R-:W2:Y:S04]  /*d370*/  LDL.LU R44, [R1+0x6b0] ;  /* 0x0006b000012c7983 */ /* 0x002ea80000300800 */
[----:B----4-:R-:W4:Y:S04]  /*d380*/  LDL.LU R45, [R1+0x6ac] ;  /* 0x0006ac00012d7983 */ /* 0x010f280000300800 */
[----:B------:R0:W-:Y:S04]  /*d390*/  STS.U16 [R36+UR9+0x6100], R41 ;  /* 0x0061002924007988 */ /* 0x0001e80008000409 */
[----:B------:R1:W-:Y:S04]  /*d3a0*/  STS.U16 [R36+UR9+0x6500], R84 ;  /* 0x0065005424007988 */ /* 0x0003e80008000409 */
[----:B------:R1:W-:Y:S04]  /*d3b0*/  STS.U16 [R36+UR9+0x6900], R85 ;  /* 0x0069005524007988 */ /* 0x0003e80008000409 */
[----:B0-----:R-:W2:Y:S04]  /*d3c0*/  LDL.LU R41, [R1+0x6a8] ;  /* 0x0006a80001297983 */ /* 0x001ea80000300800 */
[----:B-1----:R-:W2:Y:S04]  /*d3d0*/  LDL.LU R84, [R1+0x6a4] ;  /* 0x0006a40001547983 */ /* 0x002ea80000300800 */
[----:B------:R-:W2:Y:S04]  /*d3e0*/  LDL.LU R85, [R1+0x6a0] ;  /* 0x0006a00001557983 */ /* 0x000ea80000300800 */
[----:B------:R0:W-:Y:S04]  /*d3f0*/  STS.U16 [R36+UR9+0x6d00], R80 ;  /* 0x006d005024007988 */ /* 0x0001e80008000409 */
[----:B------:R1:W-:Y:S04]  /*d400*/  STS.U16 [R36+UR9+0x7100], R81 ;  /* 0x0071005124007988 */ /* 0x0003e80008000409 */
[----:B------:R1:W-:Y:S04]  /*d410*/  STS.U16 [R36+UR9+0x7500], R38 ;  /* 0x0075002624007988 */ /* 0x0003e80008000409 */
[----:B0-----:R-:W2:Y:S04]  /*d420*/  LDL.LU R80, [R1+0x69c] ;  /* 0x00069c0001507983 */ /* 0x001ea80000300800 */
[----:B-1----:R-:W2:Y:S04]  /*d430*/  LDL.LU R81, [R1+0x698] ;  /* 0x0006980001517983 */ /* 0x002ea80000300800 */
[----:B------:R-:W2:Y:S04]  /*d440*/  LDL.LU R38, [R1+0x694] ;  /* 0x0006940001267983 */ /* 0x000ea80000300800 */
[----:B------:R0:W-:Y:S04]  /*d450*/  STS.U16 [R36+UR9+0x7900], R39 ;  /* 0x0079002724007988 */ /* 0x0001e80008000409 */
[----:B0-----:R-:W4:Y:S04]  /*d460*/  LDL.LU R39, [R1+0x690] ;  /* 0x0006900001277983 */ /* 0x001f280000300800 */
[----:B------:R0:W-:Y:S04]  /*d470*/  STS.U16 [R36+UR9+0x7d00], R37 ;  /* 0x007d002524007988 */ /* 0x0001e80008000409 */
[----:B------:R1:W-:Y:S04]  /*d480*/  STS.U16 [R40+UR9+0x200], R20 ;  /* 0x0002001428007988 */ /* 0x0003e80008000409 */
[----:B------:R1:W-:Y:S04]  /*d490*/  STS.U16 [R40+UR9+0x600], R21 ;  /* 0x0006001528007988 */ /* 0x0003e80008000409 */
[----:B0-----:R-:W4:Y:S04]  /*d4a0*/  LDL.LU R36, [R1+0x68c] ;  /* 0x00068c0001247983 */ /* 0x001f280000300800 */
[----:B------:R-:W4:Y:S04]  /*d4b0*/  LDL.LU R37, [R1+0x688] ;  /* 0x0006880001257983 */ /* 0x000f280000300800 */
        /* <DEDUP_REMOVED lines=21> */
[----:B---3--:R1:W-:Y:S04]  /*d610*/  STS.U16 [R40+UR9+0x3200], R165 ;  /* 0x003200a528007988 */ /* 0x0083e80008000409 */
[----:B------:R3:W-:Y:S04]  /*d620*/  STS.U16 [R40+UR9+0x3600], R164 ;  /* 0x003600a428007988 */ /* 0x0007e80008000409 */
[----:B0-----:R-:W4:Y:S04]  /*d630*/  LDL.LU R2, [R1+0x658] ;  /* 0x0006580001027983 */ /* 0x001f280000300800 */
[----:B-1----:R-:W4:Y:S04]  /*d640*/  LDL.LU R165, [R1+0x654] ;  /* 0x0006540001a57983 */ /* 0x002f280000300800 */
[----:B---3--:R-:W3:Y:S01]  /*d650*/  LDL.LU R164, [R1+0x650] ;  /* 0x0006500001a47983 */ /* 0x008ee20000300800 */
[----:B--2---:R-:W-:-:S06]  /*d660*/  PRMT R38, RZ, 0x7610, R38 ;  /* 0x00007610ff267816 */ /* 0x004fcc0000000026 */
[----:B------:R-:W2:Y:S01]  /*d670*/  @P0 LDG.E.U16 R38, desc[UR20][R14.64] ;  /* 0x000000140e260981 */ /* 0x000ea2000c1e1500 */
[----:B----4-:R-:W-:-:S06]  /*d680*/  PRMT R39, RZ, 0x7610, R39 ;  /* 0x00007610ff277816 */ /* 0x010fcc0000000027 */
[----:B------:R0:W4:Y:S04]  /*d690*/  @P0 LDG.E.U16 R39, desc[UR20][R34.64] ;  /* 0x0000001422270981 */ /* 0x000128000c1e1500 */
[----:B------:R-:W0:Y:S04]  /*d6a0*/  LDL.LU.64 R34, [R1+0x648] ;  /* 0x0006480001227983 */ /* 0x000e280000300a00 */
[----:B------:R-:W2:Y:S01]  /*d6b0*/  LDL.LU.64 R14, [R1+0x640] ;  /* 0x00064000010e7983 */ /* 0x000ea20000300a00 */
[----:B------:R-:W-:Y:S02]  /*d6c0*/  PRMT R37, RZ, 0x7610, R37 ;  /* 0x00007610ff257816 */ /* 0x000fe40000000025 */
[----:B------:R-:W-:-:S04]  /*d6d0*/  PRMT R36, RZ, 0x7610, R36 ;  /* 0x00007610ff247816 */ /* 0x000fc80000000024 */
[----:B------:R-:W3:Y:S04]  /*d6e0*/  @P0 LDG.E.U16 R37, desc[UR20][R54.64] ;  /* 0x0000001436250981 */ /* 0x000ee8000c1e1500 */
[----:B------:R-:W3:Y:S04]  /*d6f0*/  @P0 LDG.E.U16 R36, desc[UR20][R52.64] ;  /* 0x0000001434240981 */ /* 0x000ee8000c1e1500 */
[----:B------:R-:W5:Y:S04]  /*d700*/  LDL.LU.64 R54, [R1+0x638] ;  /* 0x0006380001367983 */ /* 0x000f680000300a00 */
[----:B------:R-:W5:Y:S01]  /*d710*/  LDL.LU.64 R52, [R1+0x630] ;  /* 0x0006300001347983 */ /* 0x000f620000300a00 */
[----:B0-----:R-:W-:-:S02]  /*d720*/  PRMT R35, RZ, 0x7610, R35 ;  /* 0x00007610ff237816 */ /* 0x001fc40000000023 */
[----:B--2---:R-:W-:-:S04]  /*d730*/  PRMT R15, RZ, 0x7610, R15 ;  /* 0x00007610ff0f7816 */ /* 0x004fc8000000000f */
[----:B------:R0:W2:Y:S04]  /*d740*/  @P0 LDG.E.U16 R35, desc[UR20][R32.64] ;  /* 0x0000001420230981 */ /* 0x0000a8000c1e1500 */
[----:B------:R1:W2:Y:S04]  /*d750*/  @P0 LDG.E.U16 R15, desc[UR20][R30.64] ;  /* 0x000000141e0f0981 */ /* 0x0002a8000c1e1500 */
[----:B------:R-:W0:Y:S04]  /*d760*/  LDL.LU.64 R32, [R1+0x628] ;  /* 0x0006280001207983 */ /* 0x000e280000300a00 */
[----:B------:R-:W1:Y:S01]  /*d770*/  LDL.LU.64 R30, [R1+0x620] ;  /* 0x00062000011e7983 */ /* 0x000e620000300a00 */
[----:B------:R-:W-:-:S06]  /*d780*/  PRMT R34, RZ, 0x7610, R34 ;  /* 0x00007610ff227816 */ /* 0x000fcc0000000022 */
[----:B------:R-:W2:Y:S04]  /*d790*/  @P0 LDG.E.U16 R34, desc[UR20][R28.64] ;  /* 0x000000141c220981 */ /* 0x000ea8000c1e1500 */
[----:B------:R-:W2:Y:S01]  /*d7a0*/  LDL.LU.64 R28, [R1+0x618] ;  /* 0x00061800011c7983 */ /* 0x000ea20000300a00 */
[----:B0-----:R-:W-:Y:S02]  /*d7b0*/  PRMT R33, RZ, 0x7610, R33 ;  /* 0x00007610ff217816 */ /* 0x001fe40000000021 */
[----:B------:R-:W-:Y:S02]  /*d7c0*/  PRMT R32, RZ, 0x7610, R32 ;  /* 0x00007610ff207816 */ /* 0x000fe40000000020 */
[----:B-1----:R-:W-:Y:S02]  /*d7d0*/  PRMT R31, RZ, 0x7610, R31 ;  /* 0x00007610ff1f7816 */ /* 0x002fe4000000001f */
[----:B------:R-:W2:Y:S04]  /*d7e0*/  @P0 LDG.E.U16 R33, desc[UR20][R26.64] ;  /* 0x000000141a210981 */ /* 0x000ea8000c1e1500 */
[----:B------:R-:W2:Y:S04]  /*d7f0*/  @P0 LDG.E.U16 R32, desc[UR20][R22.64] ;  /* 0x0000001416200981 */ /* 0x000ea8000c1e1500 */
[----:B------:R0:W2:Y:S04]  /*d800*/  @P0 LDG.E.U16 R31, desc[UR20][R6.64] ;  /* 0x00000014061f0981 */ /* 0x0000a8000c1e1500 */
[----:B------:R-:W2:Y:S04]  /*d810*/  LDL.LU.64 R26, [R1+0x610] ;  /* 0x00061000011a7983 */ /* 0x000ea80000300a00 */
[----:B------:R-:W2:Y:S04]  /*d820*/  LDL.LU.64 R22, [R1+0x608] ;  /* 0x0006080001167983 */ /* 0x000ea80000300a00 */
[----:B------:R-:W0:Y:S01]  /*d830*/  LDL.LU.64 R6, [R1+0x600] ;  /* 0x0006000001067983 */ /* 0x000e220000300a00 */
[----:B------:R-:W-:-:S02]  /*d840*/  PRMT R0, RZ, 0x7610, R0 ;  /* 0x00007610ff007816 */ /* 0x000fc40000000000 */
[----:B------:R-:W-:Y:S02]  /*d850*/  PRMT R51, RZ, 0x7610, R51 ;  /* 0x00007610ff337816 */ /* 0x000fe40000000033 */
[----:B---3--:R-:W-:Y:S02]  /*d860*/  PRMT R164, RZ, 0x7610, R164 ;  /* 0x00007610ffa47816 */ /* 0x008fe400000000a4 */
[----:B------:R-:W-:Y:S01]  /*d870*/  PRMT R165, RZ, 0x7610, R165 ;  /* 0x00007610ffa57816 */ /* 0x000fe200000000a5 */
[----:B------:R-:W3:Y:S01]  /*d880*/  @P0 LDG.E.U16 R0, desc[UR20][R90.64] ;  /* 0x000000145a000981 */ /* 0x000ee2000c1e1500 */
[----:B------:R-:W-:Y:S02]  /*d890*/  PRMT R85, RZ, 0x7610, R85 ;  /* 0x00007610ff557816 */ /* 0x000fe40000000055 */
[----:B------:R-:W-:Y:S01]  /*d8a0*/  PRMT R84, RZ, 0x7610, R84 ;  /* 0x00007610ff547816 */ /* 0x000fe20000000054 */
[----:B------:R-:W2:Y:S01]  /*d8b0*/  @P0 LDG.E.U16 R51, desc[UR20][R92.64] ;  /* 0x000000145c330981 */ /* 0x000ea2000c1e1500 */
[----:B------:R-:W-:-:S02]  /*d8c0*/  PRMT R81, RZ, 0x7610, R81 ;  /* 0x00007610ff517816 */ /* 0x000fc40000000051 */
[----:B------:R-:W-:Y:S01]  /*d8d0*/  PRMT R30, RZ, 0x7610, R30 ;  /* 0x00007610ff1e7816 */ /* 0x000fe2000000001e */
[----:B------:R-:W2:Y:S01]  /*d8e0*/  @P0 LDG.E.U16 R164, desc[UR20][R94.64] ;  /* 0x000000145ea40981 */ /* 0x000ea2000c1e1500 */
[----:B------:R-:W-:Y:S02]  /*d8f0*/  PRMT R80, RZ, 0x7610, R80 ;  /* 0x00007610ff507816 */ /* 0x000fe40000000050 */
[----:B------:R-:W-:Y:S01]  /*d900*/  PRMT R21, RZ, 0x7610, R21 ;  /* 0x00007610ff157816 */ /* 0x000fe20000000015 */
[----:B------:R-:W2:Y:S01]  /*d910*/  @P0 LDG.E.U16 R165, desc[UR20][R96.64] ;  /* 0x0000001460a50981 */ /* 0x000ea2000c1e1500 */
[----:B------:R-:W-:Y:S02]  /*d920*/  PRMT R18, RZ, 0x7610, R18 ;  /* 0x00007610ff127816 */ /* 0x000fe40000000012 */
[----:B------:R-:W-:Y:S01]  /*d930*/  PRMT R49, RZ, 0x7610, R49 ;  /* 0x00007610ff317816 */ /* 0x000fe20000000031 */
[----:B------:R-:W4:Y:S01]  /*d940*/  @P0 LDG.E.U16 R85, desc[UR20][R98.64] ;  /* 0x0000001462550981 */ /* 0x000f22000c1e1500 */
[----:B------:R-:W-:-:S02]  /*d950*/  PRMT R11, RZ, 0x7610, R11 ;  /* 0x00007610ff0b7816 */ /* 0x000fc4000000000b */
[----:B------:R-:W-:Y:S01]  /*d960*/  PRMT R9, RZ, 0x7610, R9 ;  /* 0x00007610ff097816 */ /* 0x000fe20000000009 */
[----:B------:R-:W4:Y:S01]  /*d970*/  @P0 LDG.E.U16 R84, desc[UR20][R100.64] ;  /* 0x0000001464540981 */ /* 0x000f22000c1e1500 */
[----:B------:R-:W-:-:S03]  /*d980*/  PRMT R48, RZ, 0x7610, R48 ;  /* 0x00007610ff307816 */ /* 0x000fc60000000030 */
[----:B------:R-:W4:Y:S01]  /*d990*/  @P0 LDG.E.U16 R81, desc[UR20][R102.64] ;  /* 0x0000001466510981 */ /* 0x000f22000c1e1500 */
[----:B------:R-:W-:-:S03]  /*d9a0*/  PRMT R45, RZ, 0x7610, R45 ;  /* 0x00007610ff2d7816 */ /* 0x000fc6000000002d */
[----:B------:R-:W4:Y:S01]  /*d9b0*/  @P0 LDG.E.U16 R30, desc[UR20][R24.64] ;  /* 0x00000014181e0981 */ /* 0x000f22000c1e1500 */
[----:B------:R-:W-:-:S03]  /*d9c0*/  PRMT R44, RZ, 0x7610, R44 ;  /* 0x00007610ff2c7816 */ /* 0x000fc6000000002c */
[----:B------:R-:W4:Y:S01]  /*d9d0*/  @P0 LDG.E.U16 R80, desc[UR20][R104.64] ;  /* 0x0000001468500981 */ /* 0x000f22000c1e1500 */
[----:B------:R-:W-:-:S03]  /*d9e0*/  PRMT R41, RZ, 0x7610, R41 ;  /* 0x00007610ff297816 */ /* 0x000fc60000000029 */
[----:B------:R-:W4:Y:S04]  /*d9f0*/  @P0 LDG.E.U16 R21, desc[UR20][R106.64] ;  /* 0x000000146a150981 */ /* 0x000f28000c1e1500 */
[----:B------:R-:W4:Y:S01]  /*da00*/  LDL.LU.64 R24, [R1+0x5f8] ;  /* 0x0005f80001187983 */ /* 0x000f220000300a00 */
[----:B------:R-:W-:-:S03]  /*da10*/  PRMT R12, RZ, 0x7610, R12 ;  /* 0x00007610ff0c7816 */ /* 0x000fc6000000000c */
[----:B------:R-:W4:Y:S01]  /*da20*/  @P0 LDG.E.U16 R18, desc[UR20][R108.64] ;  /* 0x000000146c120981 */ /* 0x000f22000c1e1500 */
[----:B------:R-:W-:-:S03]  /*da30*/  PRMT R5, RZ, 0x7610, R5 ;  /* 0x00007610ff057816 */ /* 0x000fc60000000005 */
[----:B------:R-:W4:Y:S04]  /*da40*/  @P0 LDG.E.U16 R49, desc[UR20][R110.64] ;  /* 0x000000146e310981 */ /* 0x000f28000c1e1500 */
[----:B------:R-:W4:Y:S04]  /*da50*/  @P0 LDG.E.U16 R11, desc[UR20][R112.64] ;  /* 0x00000014700b0981 */ /* 0x000f28000c1e1500 */
[----:B------:R-:W4:Y:S04]  /*da60*/  @P0 LDG.E.U16 R9, desc[UR20][R114.64] ;  /* 0x0000001472090981 */ /* 0x000f28000c1e1500 */
[----:B------:R-:W4:Y:S04]  /*da70*/  @P0 LDG.E.U16 R48, desc[UR20][R116.64] ;  /* 0x0000001474300981 */ /* 0x000f28000c1e1500 */
[----:B------:R-:W4:Y:S04]  /*da80*/  @P0 LDG.E.U16 R45, desc[UR20][R118.64] ;  /* 0x00000014762d0981 */ /* 0x000f28000c1e1500 */
[----:B------:R-:W4:Y:S04]  /*da90*/  @P0 LDG.E.U16 R44, desc[UR20][R120.64] ;  /* 0x00000014782c0981 */ /* 0x000f28000c1e1500 */
[----:B------:R-:W4:Y:S04]  /*daa0*/  @P0 LDG.E.U16 R41, desc[UR20][R122.64] ;  /* 0x000000147a290981 */ /* 0x000f28000c1e1500 */
[----:B------:R-:W4:Y:S04]  /*dab0*/  @P0 LDG.E.U16 R12, desc[UR20][R124.64] ;  /* 0x000000147c0c0981 */ /* 0x000f28000c1e1500 */
[----:B------:R-:W4:Y:S01]  /*dac0*/  @P0 LDG.E.U16 R5, desc[UR20][R88.64] ;  /* 0x0000001458050981 */ /* 0x000f22000c1e1500 */
[----:B0-----:R-:W-:-:S06]  /*dad0*/  PRMT R6, RZ, 0x7610, R6 ;  /* 0x00007610ff067816 */ /* 0x001fcc0000000006 */
[----:B------:R0:W4:Y:S04]  /*dae0*/  @P0 LDG.E.U16 R6, desc[UR20][R16.64] ;  /* 0x0000001410060981 */ /* 0x000128000c1e1500 */
[----:B------:R-:W0:Y:S04]  /*daf0*/  LDL.LU.64 R16, [R1+0x5f0] ;  /* 0x0005f00001107983 */ /* 0x000e280000300a00 */
[----:B---3--:R1:W-:Y:S01]  /*db00*/  STS.U16 [R40+UR9+0x3a00], R0 ;  /* 0x003a000028007988 */ /* 0x0083e20008000409 */
[----:B--2---:R-:W-:-:S03]  /*db10*/  PRMT R29, RZ, 0x7610, R29 ;  /* 0x00007610ff1d7816 */ /* 0x004fc6000000001d */
[----:B------:R2:W-:Y:S01]  /*db20*/  STS.U16 [R40+UR9+0x3e00], R51 ;  /* 0x003e003328007988 */ /* 0x0005e20008000409 */
[----:B------:R-:W-:-:S03]  /*db30*/  PRMT R22, RZ, 0x7610, R22 ;  /* 0x00007610ff167816 */ /* 0x000fc60000000016 */
[----:B------:R3:W-:Y:S04]  /*db40*/  STS.U16 [R40+UR9+0x4200], R164 ;  /* 0x004200a428007988 */ /* 0x0007e80008000409 */
[----:B------:R-:W-:Y:S04]  /*db50*/  STS.U16 [R40+UR9+0x4600], R165 ;  /* 0x004600a528007988 */ /* 0x000fe80008000409 */
[----:B----4-:R-:W-:Y:S04]  /*db60*/  STS.U16 [R40+UR9+0x4a00], R85 ;  /* 0x004a005528007988 */ /* 0x010fe80008000409 */
[----:B------:R-:W-:Y:S04]  /*db70*/  STS.U16 [R40+UR9+0x4e00], R84 ;  /* 0x004e005428007988 */ /* 0x000fe80008000409 */
[----:B------:R-:W-:Y:S04]  /*db80*/  STS.U16 [R40+UR9+0x5200], R81 ;  /* 0x0052005128007988 */ /* 0x000fe80008000409 */
[----:B------:R-:W-:Y:S04]  /*db90*/  STS.U16 [R40+UR9+0x5600], R80 ;  /* 0x0056005028007988 */ /* 0x000fe80008000409 */
[----:B-1----:R-:W4:Y:S04]  /*dba0*/  LDL.LU R0, [R1+0x5ec] ;  /* 0x0005ec0001007983 */ /* 0x002f280000300800 */
[----:B------:R1:W-:Y:S04]  /*dbb0*/  STS.U16 [R40+UR9+0x5a00], R21 ;  /* 0x005a001528007988 */ /* 0x0003e80008000409 */
[----:B--2---:R2:W5:Y:S04]  /*dbc0*/  LDL.LU R51, [R1+0x5e8] ;  /* 0x0005e80001337983 */ /* 0x0045680000300800 */
[----:B------:R1:W-:Y:S01]  /*dbd0*/  STS.U16 [R40+UR9+0x5e00], R18 ;  /* 0x005e001228007988 */ /* 0x0003e20008000409 */
[----:B------:R-:W-:-:S03]  /*dbe0*/  PRMT R14, RZ, 0x7610, R14 ;  /* 0x00007610ff0e7816 */ /* 0x000fc6000000000e */
[----:B------:R-:W2:Y:S04]  /*dbf0*/  @P0 LDG.E.U16 R29, desc[UR20][R126.64] ;  /* 0x000000147e1d0981 */ /* 0x000ea8000c1e1500 */
[----:B---3--:R-:W3:Y:S04]  /*dc00*/  LDL.LU R164, [R1+0x5e4] ;  /* 0x0005e40001a47983 */ /* 0x008ee80000300800 */
[----:B------:R-:W-:Y:S01]  /*dc10*/  STS.U16 [R40+UR9+0x6200], R49 ;  /* 0x0062003128007988 */ /* 0x000fe20008000409 */
[----:B------:R-:W-:-:S03]  /*dc20*/  PRMT R13, RZ, 0x7610, R13 ;  /* 0x00007610ff0d7816 */ /* 0x000fc6000000000d */
[----:B------:R-:W3:Y:S04]  /*dc30*/  @P0 LDG.E.U16 R22, desc[UR20][R128.64] ;  /* 0x0000001480160981 */ /* 0x000ee8000c1e1500 */
[----:B-1----:R-:W4:Y:S04]  /*dc40*/  LDL.LU R21, [R1+0x2e4] ;  /* 0x0002e40001157983 */ /* 0x002f280000300800 */
[----:B------:R1:W-:Y:S04]  /*dc50*/  STS.U16 [R40+UR9+0x6600], R11 ;  /* 0x0066000b28007988 */ /* 0x0003e80008000409 */
[----:B------:R-:W4:Y:S04]  /*dc60*/  LDL.LU R18, [R1+0x280] ;  /* 0x0002800001127983 */ /* 0x000f280000300800 */
[----:B------:R1:W-:Y:S04]  /*dc70*/  STS.U16 [R40+UR9+0x6a00], R9 ;  /* 0x006a000928007988 */ /* 0x0003e80008000409 */
[----:B------:R-:W-:Y:S04]  /*dc80*/  STS.U16 [R40+UR9+0x6e00], R48 ;  /* 0x006e003028007988 */ /* 0x000fe80008000409 */
[----:B------:R-:W-:Y:S01]  /*dc90*/  STS.U16 [R40+UR9+0x7200], R45 ;  /* 0x0072002d28007988 */ /* 0x000fe20008000409 */
[----:B------:R-:W-:-:S03]  /*dca0*/  PRMT R10, RZ, 0x7610, R10 ;  /* 0x00007610ff0a7816 */ /* 0x000fc6000000000a */
[----:B-1----:R-:W4:Y:S04]  /*dcb0*/  LDL.LU R11, [R1+0x2d0] ;  /* 0x0002d000010b7983 */ /* 0x002f280000300800 */
[----:B------:R-:W-:Y:S01]  /*dcc0*/  STS.U16 [R40+UR9+0x7600], R44 ;  /* 0x0076002c28007988 */ /* 0x000fe20008000409 */
[----:B------:R-:W-:-:S03]  /*dcd0*/  PRMT R8, RZ, 0x7610, R8 ;  /* 0x00007610ff087816 */ /* 0x000fc60000000008 */
[----:B------:R-:W4:Y:S04]  /*dce0*/  LDL.LU R9, [R1+0x27c] ;  /* 0x00027c0001097983 */ /* 0x000f280000300800 */
[----:B------:R-:W-:Y:S04]  /*dcf0*/  STS.U16 [R40+UR9+0x7a00], R41 ;  /* 0x007a002928007988 */ /* 0x000fe80008000409 */
[----:B------:R-:W-:Y:S04]  /*dd00*/  STS.U16 [R40+UR9+0x7e00], R12 ;  /* 0x007e000c28007988 */ /* 0x000fe80008000409 */
[----:B------:R1:W-:Y:S04]  /*dd10*/  STS.U16 [R19+UR9+0x7f00], R5 ;  /* 0x007f000513007988 */ /* 0x0003e80008000409 */
[----:B------:R-:W4:Y:S04]  /*dd20*/  @P0 LDG.E.U16 R14, desc[UR20][R134.64] ;  /* 0x00000014860e0981 */ /* 0x000f28000c1e1500 */
[----:B------:R-:W-:Y:S01]  /*dd30*/  STS.U16 [R19+UR9+0x300], R39 ;  /* 0x0003002713007988 */ /* 0x000fe20008000409 */
[----:B------:R-:W-:-:S03]  /*dd40*/  PRMT R7, RZ, 0x7610, R7 ;  /* 0x00007610ff077816 */ /* 0x000fc60000000007 */
[----:B------:R-:W4:Y:S04]  /*dd50*/  @P0 LDG.E.U16 R13, desc[UR20][R136.64] ;  /* 0x00000014880d0981 */ /* 0x000f28000c1e1500 */
[----:B-1----:R-:W4:Y:S04]  /*dd60*/  LDL.LU R5, [R1+0x278] ;  /* 0x0002780001057983 */ /* 0x002f280000300800 */
[----:B------:R-:W-:Y:S01]  /*dd70*/  STS.U16 [R19+UR9+0x700], R38 ;  /* 0x0007002613007988 */ /* 0x000fe20008000409 */
[----:B------:R-:W-:-:S03]  /*dd80*/  PRMT R4, RZ, 0x7610, R4 ;  /* 0x00007610ff047816 */ /* 0x000fc60000000004 */
[----:B------:R-:W4:Y:S04]  /*dd90*/  LDL.LU R12, [R1+0x274] ;  /* 0x00027400010c7983 */ /* 0x000f280000300800 */
[----:B------:R-:W-:Y:S04]  /*dda0*/  STS.U16 [R19+UR9+0xb00], R37 ;  /* 0x000b002513007988 */ /* 0x000fe80008000409 */
[----:B------:R-:W-:Y:S04]  /*ddb0*/  STS.U16 [R19+UR9+0xf00], R36 ;  /* 0x000f002413007988 */ /* 0x000fe80008000409 */
[----:B------:R-:W-:Y:S04]  /*ddc0*/  STS.U16 [R19+UR9+0x1300], R35 ;  /* 0x0013002313007988 */ /* 0x000fe80008000409 */
[----:B------:R-:W4:Y:S04]  /*ddd0*/  @P0 LDG.E.U16 R10, desc[UR20][R138.64] ;  /* 0x000000148a0a0981 */ /* 0x000f28000c1e1500 */
[----:B------:R1:W-:Y:S04]  /*dde0*/  STS.U16 [R19+UR9+0x1700], R15 ;  /* 0x0017000f13007988 */ /* 0x0003e80008000409 */
[----:B------:R-:W4:Y:S04]  /*ddf0*/  @P0 LDG.E.U16 R8, desc[UR20][R140.64] ;  /* 0x000000148c080981 */ /* 0x000f28000c1e1500 */
[----:B------:R-:W4:Y:S04]  /*de00*/  @P0 LDG.E.U16 R7, desc[UR20][R142.64] ;  /* 0x000000148e070981 */ /* 0x000f28000c1e1500 */
[----:B-1----:R-:W4:Y:S04]  /*de10*/  LDL.LU R15, [R1+0x270] ;  /* 0x00027000010f7983 */ /* 0x002f280000300800 */
[----:B------:R-:W4:Y:S04]  /*de20*/  LDL.LU R165, [R1+0x26c] ;  /* 0x00026c0001a57983 */ /* 0x000f280000300800 */
[----:B------:R-:W4:Y:S01]  /*de30*/  @P0 LDG.E.U16 R4, desc[UR20][R144.64] ;  /* 0x0000001490040981 */ /* 0x000f22000c1e1500 */
[----:B0-----:R-:W-:-:S02]  /*de40*/  PRMT R17, RZ, 0x7610, R17 ;  /* 0x00007610ff117816 */ /* 0x001fc40000000011 */
[----:B------:R-:W-:-:S04]  /*de50*/  PRMT R16, RZ, 0x7610, R16 ;  /* 0x00007610ff107816 */ /* 0x000fc80000000010 */
[----:B------:R-:W4:Y:S04]  /*de60*/  @P0 LDG.E.U16 R17, desc[UR20][R130.64] ;  /* 0x0000001482110981 */ /* 0x000f28000c1e1500 */
[----:B------:R-:W4:Y:S01]  /*de70*/  @P0 LDG.E.U16 R16, desc[UR20][R132.64] ;  /* 0x0000001484100981 */ /* 0x000f22000c1e1500 */
[----:B------:R-:W-:Y:S02]  /*de80*/  PRMT R28, RZ, 0x7610, R28 ;  /* 0x00007610ff1c7816 */ /* 0x000fe4000000001c */
[----:B------:R-:W-:Y:S02]  /*de90*/  PRMT R27, RZ, 0x7610, R27 ;  /* 0x00007610ff1b7816 */ /* 0x000fe4000000001b */
[----:B------:R-:W-:Y:S02]  /*dea0*/  PRMT R2, RZ, 0x7610, R2 ;  /* 0x00007610ff027816 */ /* 0x000fe40000000002 */
[----:B------:R-:W-:Y:S01]  /*deb0*/  PRMT R26, RZ, 0x7610, R26 ;  /* 0x00007610ff1a7816 */ /* 0x000fe2000000001a */
[----:B------:R-:W4:Y:S01]  /*dec0*/  @P0 LDG.E.U16 R28, desc[UR20][R146.64] ;  /* 0x00000014921c0981 */ /* 0x000f22000c1e1500 */
[----:B------:R-:W-:-:S03]  /*ded0*/  PRMT R25, RZ, 0x7610, R25 ;  /* 0x00007610ff197816 */ /* 0x000fc60000000019 */
[----:B------:R-:W4:Y:S04]  /*dee0*/  @P0 LDG.E.U16 R27, desc[UR20][R148.64] ;  /* 0x00000014941b0981 */ /* 0x000f28000c1e1500 */
[----:B------:R-:W4:Y:S04]  /*def0*/  @P0 LDG.E.U16 R2, desc[UR20][R150.64] ;  /* 0x0000001496020981 */ /* 0x000f28000c1e1500 */
[----:B------:R-:W4:Y:S04]  /*df00*/  @P0 LDG.E.U16 R26, desc[UR20][R152.64] ;  /* 0x00000014981a0981 */ /* 0x000f28000c1e1500 */
[----:B------:R-:W4:Y:S04]  /*df10*/  @P0 LDG.E.U16 R25, desc[UR20][R154.64] ;  /* 0x000000149a190981 */ /* 0x000f28000c1e1500 */
[----:B------:R-:W-:Y:S04]  /*df20*/  STS.U16 [R19+UR9+0x1b00], R34 ;  /* 0x001b002213007988 */ /* 0x000fe80008000409 */
[----:B------:R-:W-:Y:S04]  /*df30*/  STS.U16 [R19+UR9+0x1f00], R33 ;  /* 0x001f002113007988 */ /* 0x000fe80008000409 */
[----:B------:R-:W-:Y:S04]  /*df40*/  STS.U16 [R19+UR9+0x2300], R32 ;  /* 0x0023002013007988 */ /* 0x000fe80008000409 */
[----:B------:R-:W-:Y:S04]  /*df50*/  STS.U16 [R19+UR9+0x2700], R31 ;  /* 0x0027001f13007988 */ /* 0x000fe80008000409 */
[----:B------:R-:W-:Y:S04]  /*df60*/  STS.U16 [R19+UR9+0x2b00], R30 ;  /* 0x002b001e13007988 */ /* 0x000fe80008000409 */
[----:B------:R0:W-:Y:S04]  /*df70*/  STS.U16 [R19+UR9+0x2f00], R6 ;  /* 0x002f000613007988 */ /* 0x0001e80008000409 */
[----:B--2---:R-:W-:Y:S04]  /*df80*/  STS.U16 [R19+UR9+0x3300], R29 ;  /* 0x0033001d13007988 */ /* 0x004fe80008000409 */
[----:B---3--:R4:W-:Y:S01]  /*df90*/  STS.U16 [R19+UR9+0x3700], R22 ;  /* 0x0037001613007988 */ /* 0x0089e20008000409 */
[----:B------:R-:W-:-:S02]  /*dfa0*/  PRMT R24, RZ, 0x7610, R24 ;  /* 0x00007610ff187816 */ /* 0x000fc40000000018 */
[----:B------:R-:W-:Y:S01]  /*dfb0*/  PRMT R23, RZ, 0x7610, R23 ;  /* 0x00007610ff177816 */ /* 0x000fe20000000017 */
[----:B0-----:R-:W2:Y:S01]  /*dfc0*/  LDL.LU R6, [R1+0x268] ;  /* 0x0002680001067983 */ /* 0x001ea20000300800 */
[----:B------:R-:W-:-:S03]  /*dfd0*/  PRMT R20, RZ, 0x7610, R20 ;  /* 0x00007610ff147816 */ /* 0x000fc60000000014 */
[----:B------:R-:W3:Y:S01]  /*dfe0*/  @P0 LDG.E.U16 R24, desc[UR20][R156.64] ;  /* 0x000000149c180981 */ /* 0x000ee2000c1e1500 */
[----:B----4-:R-:W-:-:S03]  /*dff0*/  SHF.R.S32.HI R22, RZ, 0x1f, R18 ;  /* 0x0000001fff167819 */ /* 0x010fc60000011412 */
[----:B------:R-:W4:Y:S01]  /*e000*/  @P0 LDG.E.U16 R23, desc[UR20][R158.64] ;  /* 0x000000149e170981 */ /* 0x000f22000c1e1500 */
[----:B------:R-:W-:-:S03]  /*e010*/  SHF.L.U64.HI R22, R18, 0x1, R22 ;  /* 0x0000000112167819 */ /* 0x000fc60000010216 */
[----:B------:R-:W2:Y:S04]  /*e020*/  @P0 LDG.E.U16 R20, desc[UR20][R160.64] ;  /* 0x00000014a0140981 */ /* 0x000ea8000c1e1500 */
[----:B------:R0:W-:Y:S04]  /*e030*/  STS.U16 [R19+UR9+0x3b00], R17 ;  /* 0x003b001113007988 */ /* 0x0001e80008000409 */
[----:B------:R1:W-:Y:S01]  /*e040*/  STS.U16 [R19+UR9+0x3f00], R16 ;  /* 0x003f001013007988 */ /* 0x0003e20008000409 */
[----:B0-----:R-:W-:-:S03]  /*e050*/  LEA R17, P3, R9, R21, 0x1 ;  /* 0x0000001509117211 */ /* 0x001fc600078608ff */
[----:B------:R0:W-:Y:S01]  /*e060*/  STS.U16 [R19+UR9+0x4300], R14 ;  /* 0x0043000e13007988 */ /* 0x0001e20008000409 */
[----:B-1----:R-:W-:-:S03]  /*e070*/  SHF.R.S32.HI R16, RZ, 0x1f, R9 ;  /* 0x0000001fff107819 */ /* 0x002fc60000011409 */
[----:B------:R1:W-:Y:S01]  /*e080*/  STS.U16 [R19+UR9+0x4700], R13 ;  /* 0x0047000d13007988 */ /* 0x0003e20008000409 */
[----:B------:R-:W-:Y:S02]  /*e090*/  LEA.HI.X R9, R9, R22, R16, 0x1, P3 ;  /* 0x0000001609097211 */ /* 0x000fe400018f0c10 */
[----:B0-----:R-:W-:Y:S01]  /*e0a0*/  SHF.R.S32.HI R14, RZ, 0x1f, R12 ;  /* 0x0000001fff0e7819 */ /* 0x001fe2000001140c */
[----:B------:R0:W-:Y:S01]  /*e0b0*/  STS.U16 [R19+UR9+0x4b00], R10 ;  /* 0x004b000a13007988 */ /* 0x0001e20008000409 */
[----:B-1----:R-:W-:-:S03]  /*e0c0*/  LEA R13, P3, R12, R21, 0x1 ;  /* 0x000000150c0d7211 */ /* 0x002fc600078608ff */
[----:B------:R1:W-:Y:S01]  /*e0d0*/  STS.U16 [R19+UR9+0x4f00], R8 ;  /* 0x004f000813007988 */ /* 0x0003e20008000409 */
[----:B------:R-:W-:Y:S02]  /*e0e0*/  LEA.HI.X R14, R12, R22, R14, 0x1, P3 ;  /* 0x000000160c0e7211 */ /* 0x000fe400018f0c0e */
[----:B0-----:R-:W-:Y:S01]  /*e0f0*/  LEA R10, P3, R165, R21, 0x1 ;  /* 0x00000015a50a7211 */ /* 0x001fe200078608ff */
[----:B------:R0:W-:Y:S01]  /*e100*/  STS.U16 [R19+UR9+0x5300], R7 ;  /* 0x0053000713007988 */ /* 0x0001e20008000409 */
[----:B-1----:R-:W-:-:S03]  /*e110*/  SHF.R.S32.HI R8, RZ, 0x1f, R165 ;  /* 0x0000001fff087819 */ /* 0x002fc600000114a5 */
[----:B------:R1:W-:Y:S01]  /*e120*/  STS.U16 [R19+UR9+0x5700], R4 ;  /* 0x0057000413007988 */ /* 0x0003e20008000409 */
[----:B------:R-:W-:Y:S02]  /*e130*/  LEA.HI.X R165, R165, R22, R8, 0x1, P3 ;  /* 0x00000016a5a57211 */ /* 0x000fe400018f0c08 */
[----:B0-----:R-:W-:Y:S02]  /*e140*/  SHF.R.S32.HI R7, RZ, 0x1f, R164 ;  /* 0x0000001fff077819 */ /* 0x001fe400000114a4 */
[----:B-1----:R-:W-:-:S04]  /*e150*/  LEA R4, P3, R164, R21, 0x1 ;  /* 0x00000015a4047211 */ /* 0x002fc800078608ff */
[----:B------:R-:W-:Y:S02]  /*e160*/  LEA.HI.X R7, R164, R22, R7, 0x1, P3 ;  /* 0x00000016a4077211 */ /* 0x000fe400018f0c07 */
[----:B------:R-:W2:Y:S04]  /*e170*/  LDL.LU R164, [R1+0x5e0] ;  /* 0x0005e00001a47983 */ /* 0x000ea80000300800 */
[----:B------:R-:W-:Y:S04]  /*e180*/  STS.U16 [R19+UR9+0x5b00], R28 ;  /* 0x005b001c13007988 */ /* 0x000fe80008000409 */
[----:B------:R-:W-:Y:S04]  /*e190*/  STS.U16 [R19+UR9+0x5f00], R27 ;  /* 0x005f001b13007988 */ /* 0x000fe80008000409 */
[----:B------:R0:W-:Y:S04]  /*e1a0*/  STS.U16 [R19+UR9+0x6300], R2 ;  /* 0x0063000213007988 */ /* 0x0001e80008000409 */
[----:B------:R-:W-:Y:S01]  /*e1b0*/  STS.U16 [R19+UR9+0x6700], R26 ;  /* 0x0067001a13007988 */ /* 0x000fe20008000409 */
[----:B0-----:R-:W0:Y:S03]  /*e1c0*/  S2R R2, SR_TID.X ;  /* 0x0000000000027919 */ /* 0x001e260000002100 */
[----:B------:R1:W-:Y:S02]  /*e1d0*/  STS.U16 [R19+UR9+0x6b00], R25 ;  /* 0x006b001913007988 */ /* 0x0003e40008000409 */
[----:B-1----:R-:W1:Y:S02]  /*e1e0*/  S2R R25, SR_TID.X ;  /* 0x0000000000197919 */ /* 0x002e640000002100 */
[----:B---3--:R-:W-:Y:S04]  /*e1f0*/  STS.U16 [R19+UR9+0x6f00], R24 ;  /* 0x006f001813007988 */ /* 0x008fe80008000409 */
[----:B----4-:R-:W-:Y:S04]  /*e200*/  STS.U16 [R19+UR9+0x7300], R23 ;  /* 0x0073001713007988 */ /* 0x010fe80008000409 */
[----:B--2---:R1:W-:Y:S01]  /*e210*/  STS.U16 [R19+UR9+0x7700], R20 ;  /* 0x0077001413007988 */ /* 0x0043e20008000409 */
[----:B0-----:R-:W-:-:S04]  /*e220*/  SHF.R.U32.HI R2, RZ, 0x6, R2 ;  /* 0x00000006ff027819 */ /* 0x001fc80000011602 */
[----:B------:R-:W-:-:S04]  /*e230*/  SGXT.U32 R2, R2, 0x1 ;  /* 0x000000010202781a */ /* 0x000fc80000000000 */
[----:B------:R-:W-:Y:S02]  /*e240*/  LOP3.LUT R2, R2, 0x18, RZ, 0xfc, !PT ;  /* 0x0000001802027812 */ /* 0x000fe400078efcff */
[----:B-1----:R-:W-:-:S04]  /*e250*/  SHF.R.U32.HI R20, RZ, 0x6, R25 ;  /* 0x00000006ff147819 */ /* 0x002fc80000011619 */
[----:B------:R-:W-:Y:S02]  /*e260*/  SGXT.U32 R20, R20, 0x1 ;  /* 0x000000011414781a */ /* 0x000fe40000000000 */
[----:B------:R-:W-:Y:S02]  /*e270*/  SHF.R.U32.HI R23, RZ, 0x6, R25 ;  /* 0x00000006ff177819 */ /* 0x000fe40000011619 */
[----:B------:R-:W-:Y:S02]  /*e280*/  LOP3.LUT R20, R20, 0x20, RZ, 0xfc, !PT ;  /* 0x0000002014147812 */ /* 0x000fe400078efcff */
[----:B------:R-:W-:-:S04]  /*e290*/  SGXT.U32 R23, R23, 0x1 ;  /* 0x000000011717781a */ /* 0x000fc80000000000 */
[----:B------:R-:W-:Y:S02]  /*e2a0*/  LOP3.LUT R23, R23, 0x1c, RZ, 0xfc, !PT ;  /* 0x0000001c17177812 */ /* 0x000fe400078efcff */
[--C-:B------:R-:W-:Y:S02]  /*e2b0*/  SHF.R.U32.HI R24, RZ, 0x6, R25.reuse ;  /* 0x00000006ff187819 */ /* 0x100fe40000011619 */
[----:B------:R-:W-:-:S04]  /*e2c0*/  SHF.R.U32.HI R25, RZ, 0x6, R25 ;  /* 0x00000006ff197819 */ /* 0x000fc80000011619 */
[----:B------:R-:W-:-:S04]  /*e2d0*/  SGXT.U32 R25, R25, 0x1 ;  /* 0x000000011919781a */ /* 0x000fc80000000000 */
[----:B------:R-:W-:Y:S02]  /*e2e0*/  LOP3.LUT R25, R25, 0x1a, RZ, 0xfc, !PT ;  /* 0x0000001a19197812 */ /* 0x000fe400078efcff */
[----:B------:R-:W-:-:S04]  /*e2f0*/  SGXT.U32 R24, R24, 0x1 ;  /* 0x000000011818781a */ /* 0x000fc80000000000 */
[----:B------:R-:W-:Y:S02]  /*e300*/  LOP3.LUT R24, R24, 0x1e, RZ, 0xfc, !PT ;  /* 0x0000001e18187812 */ /* 0x000fe400078efcff */
[----:B------:R-:W-:Y:S02]  /*e310*/  PRMT R0, RZ, 0x7610, R0 ;  /* 0x00007610ff007816 */ /* 0x000fe40000000000 */
[----:B------:R-:W-:-:S04]  /*e320*/  SHF.R.S32.HI R29, RZ, 0x1f, R11 ;  /* 0x0000001fff1d7819 */ /* 0x000fc8000001140b */
[----:B------:R-:W2:Y:S01]  /*e330*/  @P0 LDG.E.U16 R0, desc[UR20][R162.64] ;  /* 0x00000014a2000981 */ /* 0x000ea2000c1e1500 */
[----:B------:R-:W-:-:S04]  /*e340*/  LEA R18, P0, R11, R21, 0x1 ;  /* 0x000000150b127211 */ /* 0x000fc800078008ff */
[----:B------:R-:W-:Y:S02]  /*e350*/  LEA.HI.X R11, R11, R22, R29, 0x1, P0 ;  /* 0x000000160b0b7211 */ /* 0x000fe400000f0c1d */
[----:B------:R-:W-:Y:S02]  /*e360*/  SHF.R.S32.HI R29, RZ, 0x1f, R5 ;  /* 0x0000001fff1d7819 */ /* 0x000fe40000011405 */
[----:B------:R-:W-:-:S04]  /*e370*/  LEA R16, P0, R5, R21, 0x1 ;  /* 0x0000001505107211 */ /* 0x000fc800078008ff */
[----:B------:R-:W-:Y:S02]  /*e380*/  LEA.HI.X R5, R5, R22, R29, 0x1, P0 ;  /* 0x0000001605057211 */ /* 0x000fe400000f0c1d */
[----:B------:R-:W-:Y:S02]  /*e390*/  SHF.R.S32.HI R29, RZ, 0x1f, R15 ;  /* 0x0000001fff1d7819 */ /* 0x000fe4000001140f */
[----:B------:R-:W-:-:S04]  /*e3a0*/  LEA R12, P0, R15, R21, 0x1 ;  /* 0x000000150f0c7211 */ /* 0x000fc800078008ff */
[----:B------:R-:W-:Y:S02]  /*e3b0*/  LEA.HI.X R15, R15, R22, R29, 0x1, P0 ;  /* 0x000000160f0f7211 */ /* 0x000fe400000f0c1d */
[----:B------:R-:W-:Y:S02]  /*e3c0*/  SHF.R.S32.HI R29, RZ, 0x1f, R6 ;  /* 0x0000001fff1d7819 */ /* 0x000fe40000011406 */
[----:B------:R-:W-:-:S04]  /*e3d0*/  LEA R8, P0, R6, R21, 0x1 ;  /* 0x0000001506087211 */ /* 0x000fc800078008ff */
[----:B------:R-:W-:Y:S01]  /*e3e0*/  LEA.HI.X R6, R6, R22, R29, 0x1, P0 ;  /* 0x0000001606067211 */ /* 0x000fe200000f0c1d */
[-C--:B------:R-:W-:Y:S02]  /*e3f0*/  IMAD R2, R2, R164.reuse, RZ ;  /* 0x000000a402027224 */ /* 0x080fe400078e02ff */
[-C--:B------:R-:W-:Y:S02]  /*e400*/  IMAD R26, R20, R164.reuse, RZ ;  /* 0x000000a4141a7224 */ /* 0x080fe400078e02ff */
[C---:B------:R-:W-:Y:S02]  /*e410*/  IMAD.SHL.U32 R20, R2.reuse, 0x2, RZ ;  /* 0x0000000202147824 */ /* 0x040fe400078e00ff */
[----:B------:R-:W-:Y:S02]  /*e420*/  IMAD.HI R45, R2, 0x2, RZ ;  /* 0x00000002022d7827 */ /* 0x000fe400078e02ff */
[----:B------:R-:W0:Y:S02]  /*e430*/  S2R R2, SR_TID.X ;  /* 0x0000000000027919 */ /* 0x000e240000002100 */
[----:B------:R-:W-:-:S04]  /*e440*/  IMAD R23, R23, R164, RZ ;  /* 0x000000a417177224 */ /* 0x000fc800078e02ff */
[C---:B------:R-:W-:Y:S02]  /*e450*/  IMAD.SHL.U32 R44, R23.reuse, 0x2, RZ ;  /* 0x00000002172c7824 */ /* 0x040fe400078e00ff */
[----:B------:R-:W-:Y:S02]  /*e460*/  IMAD.HI R81, R23, 0x2, RZ ;  /* 0x0000000217517827 */ /* 0x000fe400078e02ff */
[----:B------:R-:W1:Y:S02]  /*e470*/  S2R R23, SR_TID.X ;  /* 0x0000000000177919 */ /* 0x000e640000002100 */
[----:B------:R-:W-:-:S04]  /*e480*/  IMAD R25, R25, R164, RZ ;  /* 0x000000a419197224 */ /* 0x000fc800078e02ff */
[C---:B------:R-:W-:Y:S02]  /*e490*/  IMAD.SHL.U32 R40, R25.reuse, 0x2, RZ ;  /* 0x0000000219287824 */ /* 0x040fe400078e00ff */
[----:B------:R-:W-:-:S04]  /*e4a0*/  IMAD.HI R33, R25, 0x2, RZ ;  /* 0x0000000219217827 */ /* 0x000fc800078e02ff */
[----:B------:R-:W-:Y:S01]  /*e4b0*/  IMAD R24, R24, R164, RZ ;  /* 0x000000a418187224 */ /* 0x000fe200078e02ff */
[----:B0-----:R-:W-:-:S04]  /*e4c0*/  SHF.R.U32.HI R25, RZ, 0x6, R2 ;  /* 0x00000006ff197819 */ /* 0x001fc80000011602 */
[----:B------:R-:W-:-:S04]  /*e4d0*/  SGXT.U32 R25, R25, 0x1 ;  /* 0x000000011919781a */ /* 0x000fc80000000000 */
[----:B------:R-:W-:Y:S01]  /*e4e0*/  LOP3.LUT R25, R25, 0x22, RZ, 0xfc, !PT ;  /* 0x0000002219197812 */ /* 0x000fe200078efcff */
[C---:B------:R-:W-:Y:S02]  /*e4f0*/  IMAD.SHL.U32 R2, R24.reuse, 0x2, RZ ;  /* 0x0000000218027824 */ /* 0x040fe400078e00ff */
[----:B------:R-:W-:-:S04]  /*e500*/  IMAD.HI R85, R24, 0x2, RZ ;  /* 0x0000000218557827 */ /* 0x000fc800078e02ff */
[----:B------:R-:W-:Y:S01]  /*e510*/  IMAD R24, R25, R164, RZ ;  /* 0x000000a419187224 */ /* 0x000fe200078e02ff */
[----:B-1----:R-:W-:-:S04]  /*e520*/  SHF.R.U32.HI R25, RZ, 0x6, R23 ;  /* 0x00000006ff197819 */ /* 0x002fc80000011617 */
[----:B------:R-:W-:-:S04]  /*e530*/  SGXT.U32 R25, R25, 0x1 ;  /* 0x000000011919781a */ /* 0x000fc80000000000 */
[----:B------:R-:W-:Y:S01]  /*e540*/  LOP3.LUT R25, R25, 0x24, RZ, 0xfc, !PT ;  /* 0x0000002419197812 */ /* 0x000fe200078efcff */
[C---:B------:R-:W-:Y:S02]  /*e550*/  IMAD.SHL.U32 R80, R26.reuse, 0x2, RZ ;  /* 0x000000021a507824 */ /* 0x040fe400078e00ff */
[----:B------:R-:W-:-:S04]  /*e560*/  IMAD.HI R27, R26, 0x2, RZ ;  /* 0x000000021a1b7827 */ /* 0x000fc800078e02ff */
[----:B------:R-:W-:Y:S02]  /*e570*/  IMAD R26, R25, R164, RZ ;  /* 0x000000a4191a7224 */ /* 0x000fe400078e02ff */
[C---:B------:R-:W-:Y:S02]  /*e580*/  IMAD.SHL.U32 R84, R24.reuse, 0x2, RZ ;  /* 0x0000000218547824 */ /* 0x040fe400078e00ff */
[----:B------:R-:W-:-:S04]  /*e590*/  IMAD.HI R37, R24, 0x2, RZ ;  /* 0x0000000218257827 */ /* 0x000fc800078e02ff */
[C---:B------:R-:W-:Y:S02]  /*e5a0*/  IMAD.SHL.U32 R24, R26.reuse, 0x2, RZ ;  /* 0x000000021a187824 */ /* 0x040fe400078e00ff */
[----:B------:R-:W-:Y:S01]  /*e5b0*/  IMAD.HI R39, R26, 0x2, RZ ;  /* 0x000000021a277827 */ /* 0x000fe200078e02ff */
[----:B------:R-:W-:-:S04]  /*e5c0*/  SHF.R.U32.HI R26, RZ, 0x6, R23 ;  /* 0x00000006ff1a7819 */ /* 0x000fc80000011617 */
[----:B------:R-:W-:-:S04]  /*e5d0*/  SGXT.U32 R26, R26, 0x1 ;  /* 0x000000011a1a781a */ /* 0x000fc80000000000 */
[----:B------:R-:W-:Y:S02]  /*e5e0*/  LOP3.LUT R26, R26, 0x2a, RZ, 0xfc, !PT ;  /* 0x0000002a1a1a7812 */ /* 0x000fe400078efcff */
[----:B------:R-:W-:-:S03]  /*e5f0*/  SHF.R.U32.HI R25, RZ, 0x6, R23 ;  /* 0x00000006ff197819 */ /* 0x000fc60000011617 */
[----:B------:R-:W-:Y:S02]  /*e600*/  IMAD R29, R26, R164, RZ ;  /* 0x000000a41a1d7224 */ /* 0x000fe400078e02ff */
[----:B------:R-:W0:Y:S01]  /*e610*/  S2R R26, SR_TID.X ;  /* 0x00000000001a7919 */ /* 0x000e220000002100 */
[----:B------:R-:W-:-:S04]  /*e620*/  SGXT.U32 R25, R25, 0x1 ;  /* 0x000000011919781a */ /* 0x000fc80000000000 */
[----:B------:R-:W-:-:S05]  /*e630*/  LOP3.LUT R25, R25, 0x26, RZ, 0xfc, !PT ;  /* 0x0000002619197812 */ /* 0x000fca00078efcff */
[----:B------:R-:W-:Y:S01]  /*e640*/  IMAD R28, R25, R164, RZ ;  /* 0x000000a4191c7224 */ /* 0x000fe200078e02ff */
[--C-:B------:R-:W-:Y:S02]  /*e650*/  SHF.R.U32.HI R25, RZ, 0x6, R23.reuse ;  /* 0x00000006ff197819 */ /* 0x100fe40000011617 */
[----:B------:R-:W-:Y:S02]  /*e660*/  SHF.R.U32.HI R23, RZ, 0x6, R23 ;  /* 0x00000006ff177819 */ /* 0x000fe40000011617 */
[----:B------:R-:W-:Y:S02]  /*e670*/  SGXT.U32 R25, R25, 0x1 ;  /* 0x000000011919781a */ /* 0x000fe40000000000 */
[----:B------:R-:W-:Y:S02]  /*e680*/  SGXT.U32 R23, R23, 0x1 ;  /* 0x000000011717781a */ /* 0x000fe40000000000 */
[----:B------:R-:W-:Y:S02]  /*e690*/  LOP3.LUT R25, R25, 0x28, RZ, 0xfc, !PT ;  /* 0x0000002819197812 */ /* 0x000fe400078efcff */
[----:B------:R-:W-:-:S03]  /*e6a0*/  LOP3.LUT R23, R23, 0x2c, RZ, 0xfc, !PT ;  /* 0x0000002c17177812 */ /* 0x000fc600078efcff */
[----:B------:R-:W-:Y:S02]  /*e6b0*/  IMAD R25, R25, R164, RZ ;  /* 0x000000a419197224 */ /* 0x000fe400078e02ff */
[----:B------:R-:W-:-:S04]  /*e6c0*/  IMAD.HI R31, R29, 0x2, RZ ;  /* 0x000000021d1f7827 */ /* 0x000fc800078e02ff */
[C---:B------:R-:W-:Y:S02]  /*e6d0*/  IMAD.SHL.U32 R38, R25.reuse, 0x2, RZ ;  /* 0x0000000219267824 */ /* 0x040fe400078e00ff */
[----:B------:R-:W-:-:S04]  /*e6e0*/  IMAD.HI R35, R25, 0x2, RZ ;  /* 0x0000000219237827 */ /* 0x000fc800078e02ff */
[----:B------:R-:W-:Y:S02]  /*e6f0*/  IMAD R25, R23, R164, RZ ;  /* 0x000000a417197224 */ /* 0x000fe400078e02ff */
[----:B------:R-:W-:Y:S01]  /*e700*/  IMAD.SHL.U32 R23, R29, 0x2, RZ ;  /* 0x000000021d177824 */ /* 0x000fe200078e00ff */
[--C-:B0-----:R-:W-:Y:S02]  /*e710*/  SHF.R.U32.HI R29, RZ, 0x6, R26.reuse ;  /* 0x00000006ff1d7819 */ /* 0x101fe4000001161a */
[----:B------:R-:W-:Y:S02]  /*e720*/  SHF.R.U32.HI R26, RZ, 0x6, R26 ;  /* 0x00000006ff1a7819 */ /* 0x000fe4000001161a */
[----:B------:R-:W-:Y:S02]  /*e730*/  SGXT.U32 R29, R29, 0x1 ;  /* 0x000000011d1d781a */ /* 0x000fe40000000000 */
[----:B------:R-:W-:Y:S02]  /*e740*/  SGXT.U32 R26, R26, 0x1 ;  /* 0x000000011a1a781a */ /* 0x000fe40000000000 */
[----:B------:R-:W-:-:S02]  /*e750*/  LOP3.LUT R29, R29, 0x2e, RZ, 0xfc, !PT ;  /* 0x0000002e1d1d7812 */ /* 0x000fc400078efcff */
[----:B------:R-:W-:-:S03]  /*e760*/  LOP3.LUT R26, R26, 0x30, RZ, 0xfc, !PT ;  /* 0x000000301a1a7812 */ /* 0x000fc600078efcff */
[-C--:B------:R-:W-:Y:S02]  /*e770*/  IMAD R32, R29, R164.reuse, RZ ;  /* 0x000000a41d207224 */ /* 0x080fe400078e02ff */
[----:B------:R-:W-:Y:S02]  /*e780*/  IMAD R29, R26, R164, RZ ;  /* 0x000000a41a1d7224 */ /* 0x000fe400078e02ff */
[----:B------:R-:W0:Y:S01]  /*e790*/  S2R R26, SR_TID.X ;  /* 0x00000000001a7919 */ /* 0x000e220000002100 */
[--C-:B------:R-:W-:Y:S02]  /*e7a0*/  IADD3 R48, P4, P5, R20, UR16, R21.reuse ;  /* 0x0000001014307c10 */ /* 0x100fe4000fd9e015 */
[----:B------:R-:W-:Y:S02]  /*e7b0*/  IADD3 R40, P0, P3, R40, UR16, R21 ;  /* 0x0000001028287c10 */ /* 0x000fe4000fb1e015 */
[--C-:B------:R-:W-:Y:S02]  /*e7c0*/  IADD3.X R49, PT, PT, R45, UR17, R22.reuse, P4, P5 ;  /* 0x000000112d317c10 */ /* 0x100fe4000a7ea416 */
[----:B------:R-:W-:-:S02]  /*e7d0*/  IADD3.X R41, PT, PT, R33, UR17, R22, P0, P3 ;  /* 0x0000001121297c10 */ /* 0x000fc400087e6416 */
[--C-:B------:R-:W-:Y:S01]  /*e7e0*/  IADD3 R44, P4, P5, R44, UR16, R21.reuse ;  /* 0x000000102c2c7c10 */ /* 0x100fe2000fd9e015 */
[----:B------:R1:W-:Y:S03]  /*e7f0*/  STL.64 [R1+0x1e0], R48 ;  /* 0x0001e03001007387 */ /* 0x0003e60000100a00 */
[--C-:B------:R-:W-:Y:S02]  /*e800*/  IADD3.X R45, PT, PT, R81, UR17, R22.reuse, P4, P5 ;  /* 0x00000011512d7c10 */ /* 0x100fe4000a7ea416 */
[----:B------:R-:W-:Y:S01]  /*e810*/  IADD3 R80, P4, P5, R80, UR16, R21 ;  /* 0x0000001050507c10 */ /* 0x000fe2000fd9e015 */
[----:B-1----:R1:W5:Y:S04]  /*e820*/  LDL.LU.64 R48, [R1+0x5d8] ;  /* 0x0005d80001307983 */ /* 0x0023680000300a00 */
[----:B------:R3:W-:Y:S01]  /*e830*/  STL.64 [R1+0x1e8], R40 ;  /* 0x0001e82801007387 */ /* 0x0007e20000100a00 */
[----:B------:R-:W-:Y:S01]  /*e840*/  IADD3.X R81, PT, PT, R27, UR17, R22, P4, P5 ;  /* 0x000000111b517c10 */ /* 0x000fe2000a7ea416 */
[----:B------:R-:W-:-:S02]  /*e850*/  IMAD.SHL.U32 R36, R28, 0x2, RZ ;  /* 0x000000021c247824 */ /* 0x000fc400078e00ff */
[----:B------:R4:W-:Y:S01]  /*e860*/  STL.64 [R1+0x1f0], R44 ;  /* 0x0001f02c01007387 */ /* 0x0009e20000100a00 */
[----:B---3--:R-:W-:-:S04]  /*e870*/  IADD3 R40, P0, P3, R2, UR16, R21 ;  /* 0x0000001002287c10 */ /* 0x008fc8000fb1e015 */
[----:B------:R-:W-:Y:S01]  /*e880*/  IADD3.X R41, PT, PT, R85, UR17, R22, P0, P3 ;  /* 0x0000001155297c10 */ /* 0x000fe200087e6416 */
[----:B----4-:R1:W5:Y:S01]  /*e890*/  LDL.LU.64 R44, [R1+0x5d0] ;  /* 0x0005d000012c7983 */ /* 0x0103620000300a00 */
[----:B------:R-:W-:-:S03]  /*e8a0*/  IADD3 R84, P0, P3, R84, UR16, R21 ;  /* 0x0000001054547c10 */ /* 0x000fc6000fb1e015 */
[----:B------:R3:W-:Y:S01]  /*e8b0*/  STL.64 [R1+0x1f8], R40 ;  /* 0x0001f82801007387 */ /* 0x0007e20000100a00 */
[----:B------:R-:W-:Y:S01]  /*e8c0*/  IMAD.HI R28, R28, 0x2, RZ ;  /* 0x000000021c1c7827 */ /* 0x000fe200078e02ff */
[----:B------:R-:W-:Y:S02]  /*e8d0*/  IADD3.X R85, PT, PT, R37, UR17, R22, P0, P3 ;  /* 0x0000001125557c10 */ /* 0x000fe400087e6416 */
[----:B------:R-:W-:Y:S01]  /*e8e0*/  IADD3 R36, P0, P3, R36, UR16, R21 ;  /* 0x0000001024247c10 */ /* 0x000fe2000fb1e015 */
[----:B---3--:R1:W5:Y:S04]  /*e8f0*/  LDL.LU.64 R40, [R1+0x5c8] ;  /* 0x0005c80001287983 */ /* 0x0083680000300a00 */
[----:B------:R3:W-:Y:S01]  /*e900*/  STL.64 [R1+0x200], R80 ;  /* 0x0002005001007387 */ /* 0x0007e20000100a00 */
[----:B0-----:R-:W-:-:S02]  /*e910*/  SHF.R.U32.HI R26, RZ, 0x6, R26 ;  /* 0x00000006ff1a7819 */ /* 0x001fc4000001161a */
[----:B------:R-:W-:Y:S01]  /*e920*/  IADD3.X R37, PT, PT, R28, UR17, R22, P0, P3 ;  /* 0x000000111c257c10 */ /* 0x000fe200087e6416 */
[----:B------:R0:W-:Y:S01]  /*e930*/  STL.64 [R1+0x208], R84 ;  /* 0x0002085401007387 */ /* 0x0001e20000100a00 */
[----:B---3--:R-:W-:-:S04]  /*e940*/  IADD3 R80, P4, P5, R24, UR16, R21 ;  /* 0x0000001018507c10 */ /* 0x008fc8000fd9e015 */
[--C-:B------:R-:W-:Y:S01]  /*e950*/  IADD3.X R81, PT, PT, R39, UR17, R22.reuse, P4, P5 ;  /* 0x0000001127517c10 */ /* 0x100fe2000a7ea416 */
[----:B0-----:R1:W5:Y:S01]  /*e960*/  LDL.LU.64 R84, [R1+0x5c0] ;  /* 0x0005c00001547983 */ /* 0x0013620000300a00 */
[----:B------:R-:W-:Y:S01]  /*e970*/  SGXT.U32 R26, R26, 0x1 ;  /* 0x000000011a1a781a */ /* 0x000fe20000000000 */
[C---:B------:R-:W-:Y:S01]  /*e980*/  IMAD.SHL.U32 R34, R25.reuse, 0x2, RZ ;  /* 0x0000000219227824 */ /* 0x040fe200078e00ff */
[--C-:B------:R-:W-:Y:S01]  /*e990*/  IADD3 R38, P4, P5, R38, UR16, R21.reuse ;  /* 0x0000001026267c10 */ /* 0x100fe2000fd9e015 */
[----:B------:R0:W-:Y:S01]  /*e9a0*/  STL.64 [R1+0x280], R80 ;  /* 0x0002805001007387 */ /* 0x0001e20000100a00 */
[----:B------:R-:W-:Y:S01]  /*e9b0*/  IMAD.SHL.U32 R30, R32, 0x2, RZ ;  /* 0x00000002201e7824 */ /* 0x000fe200078e00ff */
[----:B------:R-:W-:Y:S01]  /*e9c0*/  LOP3.LUT R26, R26, 0x32, RZ, 0xfc, !PT ;  /* 0x000000321a1a7812 */ /* 0x000fe200078efcff */
[----:B------:R-:W-:Y:S01]  /*e9d0*/  IMAD.HI R25, R25, 0x2, RZ ;  /* 0x0000000219197827 */ /* 0x000fe200078e02ff */
[--C-:B------:R-:W-:Y:S02]  /*e9e0*/  IADD3.X R39, PT, PT, R35, UR17, R22.reuse, P4, P5 ;  /* 0x0000001123277c10 */ /* 0x100fe4000a7ea416 */
[----:B------:R-:W-:Y:S01]  /*e9f0*/  IADD3 R34, P5, P4, R34, UR16, R21 ;  /* 0x0000001022227c10 */ /* 0x000fe2000fcbe015 */
[----:B0-----:R1:W5:Y:S04]  /*ea00*/  LDL.LU.64 R80, [R1+0x5b8] ;  /* 0x0005b80001507983 */ /* 0x0013680000300a00 */
[----:B------:R0:W-:Y:S01]  /*ea10*/  STL.64 [R1+0x288], R36 ;  /* 0x0002882401007387 */ /* 0x0001e20000100a00 */
[----:B------:R-:W-:Y:S01]  /*ea20*/  IMAD.HI R32, R32, 0x2, RZ ;  /* 0x0000000220207827 */ /* 0x000fe200078e02ff */
[----:B------:R-:W-:-:S03]  /*ea30*/  IADD3.X R35, PT, PT, R25, UR17, R22, P5, P4 ;  /* 0x0000001119237c10 */ /* 0x000fc6000afe8416 */
[----:B------:R-:W-:Y:S01]  /*ea40*/  IMAD R26, R26, R164, RZ ;  /* 0x000000a41a1a7224 */ /* 0x000fe200078e02ff */
[----:B0-----:R-:W-:-:S04]  /*ea50*/  IADD3 R36, P0, P3, R23, UR16, R21 ;  /* 0x0000001017247c10 */ /* 0x001fc8000fb1e015 */
[--C-:B------:R-:W-:Y:S02]  /*ea60*/  IADD3.X R37, PT, PT, R31, UR17, R22.reuse, P0, P3 ;  /* 0x000000111f257c10 */ /* 0x100fe400087e6416 */
[--C-:B------:R-:W-:Y:S01]  /*ea70*/  IADD3 R30, P0, P3, R30, UR16, R21.reuse ;  /* 0x000000101e1e7c10 */ /* 0x100fe2000fb1e015 */
[----:B------:R0:W-:Y:S01]  /*ea80*/  STL.64 [R1+0x290], R38 ;  /* 0x0002902601007387 */ /* 0x0001e20000100a00 */
[----:B------:R-:W-:Y:S02]  /*ea90*/  IMAD.SHL.U32 R2, R26, 0x2, RZ ;  /* 0x000000021a027824 */ /* 0x000fe400078e00ff */
[----:B------:R-:W-:Y:S01]  /*eaa0*/  IADD3.X R31, PT, PT, R32, UR17, R22, P0, P3 ;  /* 0x00000011201f7c10 */ /* 0x000fe200087e6416 */
[----:B0-----:R1:W5:Y:S04]  /*eab0*/  LDL.LU.64 R38, [R1+0x5b0] ;  /* 0x0005b00001267983 */ /* 0x0013680000300a00 */
[----:B------:R0:W-:Y:S04]  /*eac0*/  STL.64 [R1+0x298], R36 ;  /* 0x0002982401007387 */ /* 0x0001e80000100a00 */
[----:B0-----:R1:W5:Y:S04]  /*ead0*/  LDL.LU.64 R36, [R1+0x5a8] ;  /* 0x0005a80001247983 */ /* 0x0013680000300a00 */
[----:B------:R-:W-:Y:S04]  /*eae0*/  STL.64 [R1+0x2a0], R34 ;  /* 0x0002a02201007387 */ /* 0x000fe80000100a00 */
[----:B------:R1:W5:Y:S04]  /*eaf0*/  LDL.LU R32, [R1+0x5a0] ;  /* 0x0005a00001207983 */ /* 0x0003680000300800 */
[----:B------:R0:W-:Y:S02]  /*eb00*/  STL.64 [R1+0x2a8], R30 ;  /* 0x0002a81e01007387 */ /* 0x0001e40000100a00 */
[----:B0-----:R-:W-:-:S02]  /*eb10*/  IADD3 R30, P0, P3, R2, UR16, R21 ;  /* 0x00000010021e7c10 */ /* 0x001fc4000fb1e015 */
[----:B------:R-:W3:Y:S01]  /*eb20*/  LDL R2, [R1+0x2f4] ;  /* 0x0002f40001027983 */ /* 0x000ee20000100800 */
[----:B------:R-:W0:Y:S01]  /*eb30*/  S2R R27, SR_TID.X ;  /* 0x00000000001b7919 */ /* 0x000e220000002100 */
[----:B------:R-:W4:Y:S01]  /*eb40*/  S2R R33, SR_TID.X ;  /* 0x0000000000217919 */ /* 0x000f220000002100 */
[----:B------:R-:W1:Y:S01]  /*eb50*/  S2R R28, SR_TID.X ;  /* 0x00000000001c7919 */ /* 0x000e620000002100 */
[----:B------:R-:W1:Y:S01]  /*eb60*/  S2R R25, SR_TID.X ;  /* 0x0000000000197919 */ /* 0x000e620000002100 */
[C---:B------:R-:W-:Y:S02]  /*eb70*/  IMAD.SHL.U32 R20, R29.reuse, 0x2, RZ ;  /* 0x000000021d147824 */ /* 0x040fe400078e00ff */
[----:B------:R-:W-:-:S03]  /*eb80*/  IMAD.HI R29, R29, 0x2, RZ ;  /* 0x000000021d1d7827 */ /* 0x000fc600078e02ff */
[----:B------:R-:W-:Y:S01]  /*eb90*/  IADD3 R34, P5, P4, R20, UR16, R21 ;  /* 0x0000001014227c10 */ /* 0x000fe2000fcbe015 */
[----:B------:R-:W-:Y:S01]  /*eba0*/  IMAD.HI R26, R26, 0x2, RZ ;  /* 0x000000021a1a7827 */ /* 0x000fe200078e02ff */
[----:B0-----:R-:W-:-:S04]  /*ebb0*/  SHF.R.U32.HI R27, RZ, 0x6, R27 ;  /* 0x00000006ff1b7819 */ /* 0x001fc8000001161b */
[----:B------:R-:W-:-:S04]  /*ebc0*/  SGXT.U32 R27, R27, 0x1 ;  /* 0x000000011b1b781a */ /* 0x000fc80000000000 */
[----:B------:R-:W-:Y:S02]  /*ebd0*/  LOP3.LUT R27, R27, 0x36, RZ, 0xfc, !PT ;  /* 0x000000361b1b7812 */ /* 0x000fe400078efcff */
[----:B------:R-:W-:-:S03]  /*ebe0*/  IADD3.X R35, PT, PT, R29, UR17, R22, P5, P4 ;  /* 0x000000111d237c10 */ /* 0x000fc6000afe8416 */
[----:B------:R-:W-:Y:S01]  /*ebf0*/  IMAD R27, R27, R164, RZ ;  /* 0x000000a41b1b7224 */ /* 0x000fe200078e02ff */
[----:B------:R-:W-:Y:S01]  /*ec00*/  IADD3.X R31, PT, PT, R26, UR17, R22, P0, P3 ;  /* 0x000000111a1f7c10 */ /* 0x000fe200087e6416 */
[----:B------:R0:W-:Y:S02]  /*ec10*/  STL.64 [R1+0x2b0], R34 ;  /* 0x0002b02201007387 */ /* 0x0001e40000100a00 */
[C---:B------:R-:W-:Y:S01]  /*ec20*/  IMAD.SHL.U32 R23, R27.reuse, 0x2, RZ ;  /* 0x000000021b177824 */ /* 0x040fe200078e00ff */
[----:B----4-:R-:W-:Y:S01]  /*ec30*/  SHF.R.U32.HI R33, RZ, 0x6, R33 ;  /* 0x00000006ff217819 */ /* 0x010fe20000011621 */
[----:B------:R-:W-:-:S03]  /*ec40*/  IMAD.HI R27, R27, 0x2, RZ ;  /* 0x000000021b1b7827 */ /* 0x000fc600078e02ff */
[----:B------:R-:W-:Y:S01]  /*ec50*/  SGXT.U32 R33, R33, 0x1 ;  /* 0x000000012121781a */ /* 0x000fe20000000000 */
[----:B0-----:R0:W5:Y:S04]  /*ec60*/  LDL.LU.64 R34, [R1+0x598] ;  /* 0x0005980001227983 */ /* 0x0011680000300a00 */
[----:B------:R4:W-:Y:S01]  /*ec70*/  STL.64 [R1+0x2b8], R30 ;  /* 0x0002b81e01007387 */ /* 0x0009e20000100a00 */
[----:B------:R-:W-:Y:S02]  /*ec80*/  LOP3.LUT R33, R33, 0x34, RZ, 0xfc, !PT ;  /* 0x0000003421217812 */ /* 0x000fe400078efcff */
[----:B-1----:R-:W-:Y:S02]  /*ec90*/  SHF.R.U32.HI R28, RZ, 0x6, R28 ;  /* 0x00000006ff1c7819 */ /* 0x002fe4000001161c */
[----:B----4-:R-:W-:-:S02]  /*eca0*/  IADD3 R30, P0, P3, R23, UR16, R21 ;  /* 0x00000010171e7c10 */ /* 0x010fc4000fb1e015 */
[----:B------:R-:W1:Y:S02]  /*ecb0*/  S2R R23, SR_TID.X ;  /* 0x0000000000177919 */ /* 0x000e640000002100 */
[----:B------:R-:W-:Y:S02]  /*ecc0*/  IADD3.X R31, PT, PT, R27, UR17, R22, P0, P3 ;  /* 0x000000111b1f7c10 */ /* 0x000fe400087e6416 */
[----:B------:R-:W4:Y:S01]  /*ecd0*/  S2R R27, SR_TID.X ;  /* 0x00000000001b7919 */ /* 0x000f220000002100 */
[----:B------:R-:W-:Y:S01]  /*ece0*/  SHF.R.U32.HI R25, RZ, 0x6, R25 ;  /* 0x00000006ff197819 */ /* 0x000fe20000011619 */
[----:B------:R-:W-:Y:S01]  /*ecf0*/  IMAD R33, R33, R164, RZ ;  /* 0x000000a421217224 */ /* 0x000fe200078e02ff */
[----:B------:R-:W-:Y:S02]  /*ed00*/  SGXT.U32 R28, R28, 0x1 ;  /* 0x000000011c1c781a */ /* 0x000fe40000000000 */
[----:B------:R-:W-:Y:S01]  /*ed10*/  SGXT.U32 R25, R25, 0x1 ;  /* 0x000000011919781a */ /* 0x000fe20000000000 */
[C---:B------:R-:W-:Y:S01]  /*ed20*/  IMAD.SHL.U32 R24, R33.reuse, 0x2, RZ ;  /* 0x0000000221187824 */ /* 0x040fe200078e00ff */
[----:B------:R-:W-:Y:S01]  /*ed30*/  LOP3.LUT R28, R28, 0x38, RZ, 0xfc, !PT ;  /* 0x000000381c1c7812 */ /* 0x000fe200078efcff */
[----:B------:R-:W-:Y:S01]  /*ed40*/  IMAD.HI R33, R33, 0x2, RZ ;  /* 0x0000000221217827 */ /* 0x000fe200078e02ff */
[----:B------:R-:W-:-:S02]  /*ed50*/  LOP3.LUT R25, R25, 0x3a, RZ, 0xfc, !PT ;  /* 0x0000003a19197812 */ /* 0x000fc400078efcff */
[----:B------:R-:W-:Y:S01]  /*ed60*/  IADD3 R24, P5, P4, R24, UR16, R21 ;  /* 0x0000001018187c10 */ /* 0x000fe2000fcbe015 */
[-C--:B------:R-:W-:Y:S02]  /*ed70*/  IMAD R28, R28, R164.reuse, RZ ;  /* 0x000000a41c1c7224 */ /* 0x080fe400078e02ff */
[----:B------:R-:W-:Y:S01]  /*ed80*/  IMAD R29, R25, R164, RZ ;  /* 0x000000a4191d7224 */ /* 0x000fe200078e02ff */
[----:B------:R-:W-:Y:S01]  /*ed90*/  IADD3.X R25, PT, PT, R33, UR17, R22, P5, P4 ;  /* 0x0000001121197c10 */ /* 0x000fe2000afe8416 */
[C---:B------:R-:W-:Y:S01]  /*eda0*/  IMAD.SHL.U32 R20, R28.reuse, 0x2, RZ ;  /* 0x000000021c147824 */ /* 0x040fe200078e00ff */
[----:B------:R0:W5:Y:S01]  /*edb0*/  LDL.LU R33, [R1+0x590] ;  /* 0x0005900001217983 */ /* 0x0001620000300800 */
[----:B------:R-:W-:-:S03]  /*edc0*/  IMAD.HI R28, R28, 0x2, RZ ;  /* 0x000000021c1c7827 */ /* 0x000fc600078e02ff */
[----:B------:R0:W-:Y:S04]  /*edd0*/  STL.64 [R1+0x2c0], R24 ;  /* 0x0002c01801007387 */ /* 0x0001e80000100a00 */
[----:B------:R2:W-:Y:S01]  /*ede0*/  STL.64 [R1+0x2c8], R30 ;  /* 0x0002c81e01007387 */ /* 0x0005e20000100a00 */
[----:B0-----:R-:W-:Y:S02]  /*edf0*/  IADD3 R24, P5, P4, R20, UR16, R21 ;  /* 0x0000001014187c10 */ /* 0x001fe4000fcbe015 */
[--C-:B-1----:R-:W-:Y:S02]  /*ee00*/  SHF.R.U32.HI R20, RZ, 0x6, R23.reuse ;  /* 0x00000006ff147819 */ /* 0x102fe40000011617 */
[----:B------:R-:W-:Y:S01]  /*ee10*/  SHF.R.U32.HI R23, RZ, 0x6, R23 ;  /* 0x00000006ff177819 */ /* 0x000fe20000011617 */
[----:B--2---:R0:W5:Y:S01]  /*ee20*/  LDL.LU.64 R30, [R1+0x588] ;  /* 0x00058800011e7983 */ /* 0x0041620000300a00 */
[----:B------:R-:W-:-:S02]  /*ee30*/  IADD3.X R25, PT, PT, R28, UR17, R22, P5, P4 ;  /* 0x000000111c197c10 */ /* 0x000fc4000afe8416 */
[----:B------:R-:W-:Y:S01]  /*ee40*/  SGXT.U32 R20, R20, 0x1 ;  /* 0x000000011414781a */ /* 0x000fe20000000000 */
[----:B------:R0:W5:Y:S01]  /*ee50*/  LDL.LU R28, [R1+0x584] ;  /* 0x00058400011c7983 */ /* 0x0001620000300800 */
[----:B------:R-:W-:-:S03]  /*ee60*/  SGXT.U32 R23, R23, 0x1 ;  /* 0x000000011717781a */ /* 0x000fc60000000000 */
[----:B------:R4:W-:Y:S01]  /*ee70*/  STL.64 [R1+0x2d0], R24 ;  /* 0x0002d01801007387 */ /* 0x0009e20000100a00 */
[----:B------:R-:W-:Y:S02]  /*ee80*/  LOP3.LUT R23, R23, 0x3c, RZ, 0xfc, !PT ;  /* 0x0000003c17177812 */ /* 0x000fe400078efcff */
[----:B------:R-:W-:Y:S01]  /*ee90*/  LOP3.LUT R20, R20, 0x3e, RZ, 0xfc, !PT ;  /* 0x0000003e14147812 */ /* 0x000fe200078efcff */
[----:B------:R-:W-:Y:S01]  /*eea0*/  IMAD.SHL.U32 R26, R29, 0x2, RZ ;  /* 0x000000021d1a7824 */ /* 0x000fe200078e00ff */
[----:B----4-:R-:W-:Y:S01]  /*eeb0*/  SHF.R.U32.HI R25, RZ, 0x6, R27 ;  /* 0x00000006ff197819 */ /* 0x010fe2000001161b */
[----:B------:R-:W-:-:S03]  /*eec0*/  IMAD R23, R23, R164, RZ ;  /* 0x000000a417177224 */ /* 0x000fc600078e02ff */
[----:B------:R-:W-:Y:S01]  /*eed0*/  SGXT.U32 R25, R25, 0x1 ;  /* 0x000000011919781a */ /* 0x000fe20000000000 */
[----:B------:R-:W-:-:S03]  /*eee0*/  IMAD R20, R20, R164, RZ ;  /* 0x000000a414147224 */ /* 0x000fc600078e02ff */
[----:B------:R-:W-:Y:S01]  /*eef0*/  LOP3.LUT R25, R25, 0x3e, RZ, 0xfc, !PT ;  /* 0x0000003e19197812 */ /* 0x000fe200078efcff */
[----:B------:R-:W-:Y:S01]  /*ef00*/  IMAD.HI R29, R29, 0x2, RZ ;  /* 0x000000021d1d7827 */ /* 0x000fe200078e02ff */
[----:B------:R-:W-:-:S03]  /*ef10*/  IADD3 R26, P0, P3, R26, UR16, R21 ;  /* 0x000000101a1a7c10 */ /* 0x000fc6000fb1e015 */
[----:B------:R-:W-:Y:S02]  /*ef20*/  IMAD.SHL.U32 R24, R23, 0x2, RZ ;  /* 0x0000000217187824 */ /* 0x000fe400078e00ff */
[----:B------:R-:W-:Y:S02]  /*ef30*/  IMAD.SHL.U32 R20, R20, 0x2, RZ ;  /* 0x0000000214147824 */ /* 0x000fe400078e00ff */
[----:B------:R-:W-:Y:S01]  /*ef40*/  IMAD R25, R25, R164, RZ ;  /* 0x000000a419197224 */ /* 0x000fe200078e02ff */
[--C-:B------:R-:W-:Y:S01]  /*ef50*/  IADD3.X R27, PT, PT, R29, UR17, R22.reuse, P0, P3 ;  /* 0x000000111d1b7c10 */ /* 0x100fe200087e6416 */
[----:B------:R-:W-:Y:S01]  /*ef60*/  IMAD.HI R23, R23, 0x2, RZ ;  /* 0x0000000217177827 */ /* 0x000fe200078e02ff */
[--C-:B------:R-:W-:Y:S01]  /*ef70*/  IADD3 R24, P5, P4, R24, UR16, R21.reuse ;  /* 0x0000001018187c10 */ /* 0x100fe2000fcbe015 */
[----:B------:R0:W5:Y:S01]  /*ef80*/  LDL.LU R29, [R1+0x580] ;  /* 0x00058000011d7983 */ /* 0x0001620000300800 */
[----:B------:R-:W-:Y:S01]  /*ef90*/  IADD3 R20, P0, P3, R20, UR16, R21 ;  /* 0x0000001014147c10 */ /* 0x000fe2000fb1e015 */
[----:B------:R-:W-:Y:S01]  /*efa0*/  IMAD.HI R21, R25, 0x2, RZ ;  /* 0x0000000219157827 */ /* 0x000fe200078e02ff */
[--C-:B------:R-:W-:Y:S01]  /*efb0*/  IADD3.X R25, PT, PT, R23, UR17, R22.reuse, P5, P4 ;  /* 0x0000001117197c10 */ /* 0x100fe2000afe8416 */
[----:B------:R1:W-:Y:S03]  /*efc0*/  STL.64 [R1+0x2d8], R26 ;  /* 0x0002d81a01007387 */ /* 0x0003e60000100a00 */
[----:B------:R-:W-:-:S02]  /*efd0*/  IADD3.X R21, PT, PT, R21, UR17, R22, P0, P3 ;  /* 0x0000001115157c10 */ /* 0x000fc400087e6416 */
[----:B------:R-:W-:Y:S01]  /*efe0*/  IADD3 R22, P3, PT, R18, UR16, RZ ;  /* 0x0000001012167c10 */ /* 0x000fe2000ff7e0ff */
[----:B-1----:R0:W5:Y:S04]  /*eff0*/  LDL.LU.64 R26, [R1+0x578] ;  /* 0x00057800011a7983 */ /* 0x0021680000300a00 */
[----:B------:R1:W-:Y:S01]  /*f000*/  STL.64 [R1+0x2e0], R24 ;  /* 0x0002e01801007387 */ /* 0x0003e20000100a00 */
[----:B------:R-:W-:Y:S02]  /*f010*/  IADD3 R18, P5, PT, R16, UR16, RZ ;  /* 0x0000001010127c10 */ /* 0x000fe4000ffbe0ff */
[----:B------:R-:W-:Y:S01]  /*f020*/  IADD3.X R23, PT, PT, R11, UR17, RZ, P3, !PT ;  /* 0x000000110b177c10 */ /* 0x000fe20009ffe4ff */
[----:B------:R2:W-:Y:S01]  /*f030*/  STS.U16 [R19+UR9+0x7b00], R0 ;  /* 0x007b000013007988 */ /* 0x0005e20008000409 */
[----:B------:R-:W-:-:S03]  /*f040*/  IADD3 R16, P0, PT, R13, UR16, RZ ;  /* 0x000000100d107c10 */ /* 0x000fc6000ff1e0ff */
[----:B-1----:R0:W5:Y:S04]  /*f050*/  LDL.LU.64 R24, [R1+0x570] ;  /* 0x0005700001187983 */ /* 0x0021680000300a00 */
[----:B------:R1:W-:Y:S01]  /*f060*/  STL.64 [R1+0x2e8], R20 ;  /* 0x0002e81401007387 */ /* 0x0003e20000100a00 */
[----:B--2---:R-:W-:Y:S02]  /*f070*/  IADD3.X R19, PT, PT, R5, UR17, RZ, P5, !PT ;  /* 0x0000001105137c10 */ /* 0x004fe4000affe4ff */
[----:B------:R-:W-:Y:S01]  /*f080*/  IADD3 R12, P4, PT, R12, UR16, RZ ;  /* 0x000000100c0c7c10 */ /* 0x000fe2000ff9e0ff */
[----:B------:R2:W-:Y:S01]  /*f090*/  STL.64 [R1+0x1a0], R22 ;  /* 0x0001a01601007387 */ /* 0x0005e20000100a00 */
[----:B------:R-:W-:Y:S01]  /*f0a0*/  IADD3 R10, P3, PT, R10, UR16, RZ ;  /* 0x000000100a0a7c10 */ /* 0x000fe2000ff7e0ff */
[----:B------:R4:W-:Y:S06]  /*f0b0*/  MEMBAR.ALL.CTA ;  /* 0x0000000000007992 */ /* 0x0009ec0000008000 */
[----:B----4-:R-:W4:Y:S01]  /*f0c0*/  FENCE.VIEW.ASYNC.S ;  /* 0x00000000000073c6 */ /* 0x010f220000000000 */
[----:B-1----:R-:W-:-:S04]  /*f0d0*/  IADD3 R20, P6, PT, R17, UR16, RZ ;  /* 0x0000001011147c10 */ /* 0x002fc8000ffde0ff */
[----:B------:R-:W-:Y:S01]  /*f0e0*/  IADD3.X R21, PT, PT, R9, UR17, RZ, P6, !PT ;  /* 0x0000001109157c10 */ /* 0x000fe2000b7fe4ff */
[----:B--2---:R0:W5:Y:S01]  /*f0f0*/  LDL.LU.64 R22, [R1+0x568] ;  /* 0x0005680001167983 */ /* 0x0041620000300a00 */
[----:B------:R-:W-:-:S03]  /*f100*/  IADD3.X R17, PT, PT, R14, UR17, RZ, P0, !PT ;  /* 0x000000110e117c10 */ /* 0x000fc600087fe4ff */
[----:B------:R1:W-:Y:S01]  /*f110*/  STL.64 [R1+0x1a8], R20 ;  /* 0x0001a81401007387 */ /* 0x0003e20000100a00 */
[----:B------:R-:W-:Y:S02]  /*f120*/  IADD3.X R13, PT, PT, R15, UR17, RZ, P4, !PT ;  /* 0x000000110f0d7c10 */ /* 0x000fe4000a7fe4ff */
[----:B------:R-:W-:Y:S02]  /*f130*/  IADD3 R8, P6, PT, R8, UR16, RZ ;  /* 0x0000001008087c10 */ /* 0x000fe4000ffde0ff */
[----:B------:R-:W-:Y:S01]  /*f140*/  IADD3.X R11, PT, PT, R165, UR17, RZ, P3, !PT ;  /* 0x00000011a50b7c10 */ /* 0x000fe20009ffe4ff */
[----:B-1----:R0:W5:Y:S04]  /*f150*/  LDL.LU.64 R20, [R1+0x560] ;  /* 0x0005600001147983 */ /* 0x0021680000300a00 */
[----:B------:R1:W-:Y:S01]  /*f160*/  STL.64 [R1+0x1b0], R18 ;  /* 0x0001b01201007387 */ /* 0x0003e20000100a00 */
[----:B------:R-:W-:-:S02]  /*f170*/  IADD3 R4, P5, PT, R4, UR16, RZ ;  /* 0x0000001004047c10 */ /* 0x000fc4000ffbe0ff */
[----:B------:R-:W-:Y:S01]  /*f180*/  IADD3.X R9, PT, PT, R6, UR17, RZ, P6, !PT ;  /* 0x0000001106097c10 */ /* 0x000fe2000b7fe4ff */
[----:B-1----:R0:W5:Y:S04]  /*f190*/  LDL.LU.64 R18, [R1+0x558] ;  /* 0x0005580001127983 */ /* 0x0021680000300a00 */
[----:B------:R0:W5:Y:S04]  /*f1a0*/  LDL.LU R14, [R1+0x550] ;  /* 0x00055000010e7983 */ /* 0x0001680000300800 */
[----:B------:R1:W-:Y:S01]  /*f1b0*/  STL.64 [R1+0x1b8], R16 ;  /* 0x0001b81001007387 */ /* 0x0003e20000100a00 */
[----:B------:R-:W-:-:S03]  /*f1c0*/  IADD3.X R5, PT, PT, R7, UR17, RZ, P5, !PT ;  /* 0x0000001107057c10 */ /* 0x000fc6000affe4ff */
[----:B-1----:R0:W5:Y:S04]  /*f1d0*/  LDL.LU.64 R16, [R1+0x548] ;  /* 0x0005480001107983 */ /* 0x0021680000300a00 */
[----:B------:R0:W5:Y:S04]  /*f1e0*/  LDL.LU R15, [R1+0x540] ;  /* 0x00054000010f7983 */ /* 0x0001680000300800 */
[----:B------:R1:W-:Y:S04]  /*f1f0*/  STL.64 [R1+0x1c0], R12 ;  /* 0x0001c00c01007387 */ /* 0x0003e80000100a00 */
[----:B-1----:R0:W5:Y:S04]  /*f200*/  LDL.LU.64 R12, [R1+0x538] ;  /* 0x00053800010c7983 */ /* 0x0021680000300a00 */
[----:B------:R-:W2:Y:S01]  /*f210*/  LDL.LU R165, [R1+0x530] ;  /* 0x0005300001a57983 */ /* 0x000ea20000300800 */
[----:B---3--:R-:W-:-:S04]  /*f220*/  SHF.R.S32.HI R0, RZ, 0x1f, R2 ;  /* 0x0000001fff007819 */ /* 0x008fc80000011402 */
[----:B------:R-:W-:-:S04]  /*f230*/  LEA.HI R0, R0, R2, RZ, 0x6 ;  /* 0x0000000200007211 */ /* 0x000fc800078f30ff */
[----:B------:R-:W-:Y:S01]  /*f240*/  SHF.R.S32.HI R0, RZ, 0x6, R0 ;  /* 0x00000006ff007819 */ /* 0x000fe20000011400 */
[----:B------:R1:W-:Y:S03]  /*f250*/  STL.64 [R1+0x1c8], R10 ;  /* 0x0001c80a01007387 */ /* 0x0003e60000100a00 */
[----:B------:R-:W-:Y:S02]  /*f260*/  VIMNMX R0, PT, PT, R0, 0x1, !PT ;  /* 0x0000000100007848 */ /* 0x000fe40007fe0100 */
[----:B------:R-:W-:-:S03]  /*f270*/  ISETP.LT.OR P0, PT, R2, 0x40, P2 ;  /* 0x000000400200780c */ /* 0x000fc60001701670 */
[----:B------:R-:W-:Y:S01]  /*f280*/  VIADD R0, R0, 0xffffffff ;  /* 0xffffffff00007836 */ /* 0x000fe20000000000 */
[----:B-1----:R0:W5:Y:S04]  /*f290*/  LDL.LU.64 R10, [R1+0x528] ;  /* 0x00052800010a7983 */ /* 0x0021680000300a00 */
[----:B------:R0:W5:Y:S04]  /*f2a0*/  LDL.LU R6, [R1+0x520] ;  /* 0x0005200001067983 */ /* 0x0001680000300800 */
[----:B------:R1:W-:Y:S01]  /*f2b0*/  STL.64 [R1+0x1d0], R8 ;  /* 0x0001d00801007387 */ /* 0x0003e20000100a00 */
[----:B------:R-:W-:-:S03]  /*f2c0*/  ISETP.NE.U32.AND P3, PT, R0, RZ, PT ;  /* 0x000000ff0000720c */ /* 0x000fc60003f65070 */
[----:B-1----:R0:W5:Y:S04]  /*f2d0*/  LDL.LU.64 R8, [R1+0x518] ;  /* 0x0005180001087983 */ /* 0x0021680000300a00 */
[----:B------:R0:W5:Y:S04]  /*f2e0*/  LDL.LU R7, [R1+0x510] ;  /* 0x0005100001077983 */ /* 0x0001680000300800 */
[----:B------:R1:W-:Y:S04]  /*f2f0*/  STL.64 [R1+0x1d8], R4 ;  /* 0x0001d80401007387 */ /* 0x0003e80000100a00 */
[----:B-1----:R0:W5:Y:S04]  /*f300*/  LDL.LU.64 R4, [R1+0x508] ;  /* 0x0005080001047983 */ /* 0x0021680000300a00 */
[----:B------:R0:W5:Y:S04]  /*f310*/  LDL.LU R2, [R1+0x500] ;  /* 0x0005000001027983 */ /* 0x0001680000300800 */
[----:B------:R1:W-:Y:S04]  /*f320*/  STL [R1+0x210], R0 ;  /* 0x0002100001007387 */ /* 0x0003e80000100800 */
[----:B-1----:R0:W5:Y:S01]  /*f330*/  LDL.LU R0, [R1+0x4fc] ;  /* 0x0004fc0001007983 */ /* 0x0021620000300800 */
[----:B------:R-:W-:-:S02]  /*f340*/  UIADD3 UR7, UPT, UPT, UR9, 0x8000, URZ ;  /* 0x0000800009077890 */ /* 0x000fc4000fffe0ff */
[----:B------:R-:W-:Y:S02]  /*f350*/  UIADD3 UR6, UPT, UPT, UR9, 0x12000, URZ ;  /* 0x0001200009067890 */ /* 0x000fe4000fffe0ff */
[----:B------:R-:W-:Y:S02]  /*f360*/  USHF.R.U32.HI UR7, URZ, 0x4, UR7 ;  /* 0x00000004ff077899 */ /* 0x000fe40008011607 */
[----:B------:R-:W-:Y:S02]  /*f370*/  USHF.R.U32.HI UR6, URZ, 0x4, UR6 ;  /* 0x00000004ff067899 */ /* 0x000fe40008011606 */
[----:B------:R-:W-:Y:S02]  /*f380*/  USGXT.U32 UR12, UR7, 0xe ;  /* 0x0000000e070c789a */ /* 0x000fe40008000000 */
[----:B------:R-:W-:Y:S02]  /*f390*/  USGXT.U32 UR14, UR6, 0xe ;  /* 0x0000000e060e789a */ /* 0x000fe40008000000 */
[----:B------:R-:W-:-:S02]  /*f3a0*/  UIADD3 UR24, UP2, UPT, UR12, 0x2, URZ ;  /* 0x000000020c187890 */ /* 0x000fc4000ff5e0ff */
[----:B------:R-:W-:Y:S01]  /*f3b0*/  UIADD3 UR22, UP1, UPT, UR14, 0x80, URZ ;  /* 0x000000800e167890 */ /* 0x000fe2000ff3e0ff */
[----:B------:R-:W-:Y:S01]  /*f3c0*/  UMOV UR4, URZ ;  /* 0x000000ff00047c82 */ /* 0x000fe20008000000 */
[----:B------:R-:W-:Y:S02]  /*f3d0*/  UMOV UR5, URZ ;  /* 0x000000ff00057c82 */ /* 0x000fe40008000000 */
[----:B------:R-:W-:Y:S02]  /*f3e0*/  UIADD3.X UR23, UPT, UPT, UR4, 0x40004040, URZ, UP1, !UPT ;  /* 0x4000404004177890 */ /* 0x000fe40008ffe4ff */
[----:B------:R-:W-:Y:S01]  /*f3f0*/  UIADD3.X UR25, UPT, UPT, UR5, 0x40004040, URZ, UP2, !UPT ;  /* 0x4000404005197890 */ /* 0x000fe200097fe4ff */
[----:B------:R-:W-:Y:S01]  /*f400*/  UMOV UR6, URZ ;  /* 0x000000ff00067c82 */ /* 0x000fe20008000000 */
[----:B------:R-:W-:Y:S02]  /*f410*/  IMAD.SHL.U32 R164, R164, 0x40, RZ ;  /* 0x00000040a4a47824 */ /* 0x000fe400078e00ff */
[----:B--2---:R-:W-:Y:S01]  /*f420*/  IMAD.SHL.U32 R165, R165, 0x40, RZ ;  /* 0x00000040a5a57824 */ /* 0x004fe200078e00ff */
[----:B----4-:R-:W-:Y:S06]  /*f430*/  BAR.SYNC.DEFER_BLOCKING 0x0 ;  /* 0x0000000000007b1d */ /* 0x010fec0000010000 */
[----:B0-----:R-:W-:Y:S05]  /*f440*/  @P0 BRA `(.L_x_6) ;  /* 0x0000000000840947 */ /* 0x001fea0003800000 */
        /* <DEDUP_REMOVED lines=8> */
[----:B------:R-:W-:Y:S01]  /*f4d0*/  UMOV UR38, 0x0 ;  /* 0x0000000000267882 */ /* 0x000fe20000000000 */
[----:B------:R-:W-:Y:S02]  /*f4e0*/  UIADD3.X UR35, UPT, UPT, UR4, 0x40004040, URZ, UP2, !UPT ;  /* 0x4000404004237890 */ /* 0x000fe400097fe4ff */
[----:B------:R-:W-:Y:S02]  /*f4f0*/  UIADD3.X UR37, UPT, UPT, UR4, 0x40004040, URZ, UP1, !UPT ;  /* 0x4000404004257890 */ /* 0x000fe40008ffe4ff */
[----:B------:R-:W-:Y:S02]  /*f500*/  UIADD3.64 UR28, UPT, UPT, UR34, 0x2, URZ ;  /* 0x00000002221c7897 */ /* 0x000fe4000fffe0ff */
[----:B------:R-:W-:Y:S02]  /*f510*/  UIADD3.64 UR26, UPT, UPT, UR36, 0x80, URZ ;  /* 0x00000080241a7897 */ /* 0x000fe4000fffe0ff */
[----:B------:R-:W-:-:S02]  /*f520*/  UIADD3.64 UR32, UPT, UPT, UR34, 0x4, URZ ;  /* 0x0000000422207897 */ /* 0x000fc4000fffe0ff */
[----:B------:R-:W-:Y:S01]  /*f530*/  UIADD3.64 UR30, UPT, UPT, UR36, 0x100, URZ ;  /* 0x00000100241e7897 */ /* 0x000fe2000fffe0ff */
[----:B------:R-:W-:Y:S01]  /*f540*/  UMOV UR39, 0x4408010 ;  /* 0x0440801000277882 */ /* 0x000fe20000000000 */
[----:B------:R-:W-:Y:S01]  /*f550*/  UMOV UR19, 0x40004040 ;  /* 0x4000404000137882 */ /* 0x000fe20000000000 */
[----:B------:R-:W-:Y:S01]  /*f560*/  UMOV UR17, 0x40004040 ;  /* 0x4000404000117882 */ /* 0x000fe20000000000 */
[----:B------:R-:W-:Y:S01]  /*f570*/  UMOV UR40, 0x0 ;  /* 0x0000000000287882 */ /* 0x000fe20000000000 */
[----:B------:R-:W-:Y:S01]  /*f580*/  UMOV UR41, 0x4408010 ;  /* 0x0440801000297882 */ /* 0x000fe20000000000 */
[----:B------:R-:W-:Y:S01]  /*f590*/  UMOV UR42, 0x0 ;  /* 0x00000000002a7882 */ /* 0x000fe20000000000 */
[----:B------:R-:W-:Y:S01]  /*f5a0*/  UMOV UR43, 0x4408010 ;  /* 0x04408010002b7882 */ /* 0x000fe20000000000 */
[----:B------:R-:W-:Y:S01]  /*f5b0*/  UMOV UR4, UR11 ;  /* 0x0000000b00047c82 */ /* 0x000fe20008000000 */
[----:B------:R-:W-:Y:S01]  /*f5c0*/  UMOV UR5, URZ ;  /* 0x000000ff00057c82 */ /* 0x000fe20008000000 */
[----:B------:R0:W-:Y:S01]  /*f5d0*/  UTCHMMA gdesc[UR16], gdesc[UR18], tmem[UR8], tmem[UR38], idesc[UR39], !UPT ;  /* 0x00ff2612100075ea */ /* 0x0001e2000f800008 */
[----:B------:R-:W-:Y:S01]  /*f5e0*/  UMOV UR44, 0x0 ;  /* 0x00000000002c7882 */ /* 0x000fe20000000000 */
[----:B------:R-:W-:Y:S01]  /*f5f0*/  UMOV UR45, 0x4408010 ;  /* 0x04408010002d7882 */ /* 0x000fe20000000000 */
[----:B------:R0:W-:Y:S01]  /*f600*/  UTCHMMA gdesc[UR36], gdesc[UR34], tmem[UR8], tmem[UR40], idesc[UR41], UPT ;  /* 0x00ff2822240075ea */ /* 0x0001e2000b800008 */
[----:B------:R-:W-:Y:S01]  /*f610*/  UMOV UR4, UR4 ;  /* 0x0000000400047c82 */ /* 0x000fe20008000000 */
[----:B------:R0:W-:Y:S01]  /*f620*/  UTCHMMA gdesc[UR26], gdesc[UR28], tmem[UR8], tmem[UR42], idesc[UR43], UPT ;  /* 0x00ff2a1c1a0075ea */ /* 0x0001e2000b800008 */
[----:B------:R0:W-:Y:S01]  /*f630*/  UTCHMMA gdesc[UR30], gdesc[UR32], tmem[UR8], tmem[UR44], idesc[UR45], UPT ;  /* 0x00ff2c201e0075ea */ /* 0x0001e2000b800008 */
[----:B------:R0:W-:Y:S01]  /*f640*/  UTCBAR [UR4], URZ ;  /* 0x000000ff040073e9 */ /* 0x0001e200080000ff */
[----:B------:R-:W-:Y:S01]  /*f650*/  NOP ;  /* 0x0000000000007918 */ /* 0x000fe20000000000 */
.L_x_6:
[----:B------:R-:W-:Y:S05]  /*f660*/  @!P3 BRA `(.L_x_7) ;  /* 0x00000054006cb947 */ /* 0x000fea0003800000 */
[----:B-----5:R-:W-:Y:S01]  /*f670*/  VIADD R2, R2, 0xffffffc0 ;  /* 0xffffffc002027836 */ /* 0x020fe20000000000 */
[----:B------:R1:W-:Y:S01]  /*f680*/  STL.64 [R1+0x500], R4 ;  /* 0x0005000401007387 */ /* 0x0003e20000100a00 */
[----:B0-----:R-:W-:Y:S02]  /*f690*/  UIADD3.64 UR18, UPT, UPT, UR22, 0x80, URZ ;  /* 0x0000008016127897 */ /* 0x001fe4000fffe0ff */
[----:B------:R-:W-:Y:S01]  /*f6a0*/  UIADD3.64 UR26, UPT, UPT, UR24, 0x2, URZ ;  /* 0x00000002181a7897 */ /* 0x000fe2000fffe0ff */
[----:B------:R-:W-:Y:S01]  /*f6b0*/  R2UR UR32, R2 ;  /* 0x00000000022072ca */ /* 0x000fe200000e0000 */
[----:B------:R-:W-:Y:S01]  /*f6c0*/  UIADD3.64 UR28, UPT, UPT, UR22, 0x100, URZ ;  /* 0x00000100161c7897 */ /* 0x000fe2000fffe0ff */
[----:B------:R-:W2:Y:S01]  /*f6d0*/  LDL.LU R2, [R1+0x210] ;  /* 0x0002100001027983 */ /* 0x000ea20000300800 */
[----:B------:R-:W-:-:S03]  /*f6e0*/  UIADD3.64 UR30, UPT, UPT, UR24, 0x4, URZ ;  /* 0x00000004181e7897 */ /* 0x000fc6000fffe0ff */
[----:B-1----:R-:W3:Y:S04]  /*f6f0*/  LDL.LU.64 R4, [R1+0x1a0] ;  /* 0x0001a00001047983 */ /* 0x002ee80000300a00 */
[----:B--2---:R-:W-:Y:S04]  /*f700*/  STL [R1+0x2f0], R2 ;  /* 0x0002f00201007387 */ /* 0x004fe80000100800 */
[----:B---3--:R0:W-:Y:S04]  /*f710*/  STL.64 [R1+0x278], R4 ;  /* 0x0002780401007387 */ /* 0x0081e80000100a00 */
[----:B0-----:R-:W2:Y:S04]  /*f720*/  LDL.LU.64 R4, [R1+0x1a8] ;  /* 0x0001a80001047983 */ /* 0x001ea80000300a00 */
[----:B--2---:R0:W-:Y:S04]  /*f730*/  STL.64 [R1+0x270], R4 ;  /* 0x0002700401007387 */ /* 0x0041e80000100a00 */
        /* <DEDUP_REMOVED lines=52> */
[----:B0-----:R0:W5:Y:S01]  /*fa80*/  LDL.LU.64 R4, [R1+0x500] ;  /* 0x0005000001047983 */ /* 0x0011620000300a00 */
[----:B------:R-:W-:Y:S01]  /*fa90*/  UMOV UR5, 0x1 ;  /* 0x0000000100057882 */ /* 0x000fe20000000000 */
[----:B------:R-:W-:-:S05]  /*faa0*/  UMOV UR4, URZ ;  /* 0x000000ff00047c82 */ /* 0x000fca0008000000 */
.L_x_10:
[----:B-1---5:R1:W-:Y:S04]  /*fab0*/  STL.64 [R1+0x530], R14 ;  /* 0x0005300e01007387 */ /* 0x0223e80000100a00 */
[----:B-1----:R-:W2:Y:S04]  /*fac0*/  LDL.LU.64 R14, [R1+0x238] ;  /* 0x00023800010e7983 */ /* 0x002ea80000300a00 */
[----:B------:R1:W-:Y:S04]  /*fad0*/  STL.64 [R1+0x528], R12 ;  /* 0x0005280c01007387 */ /* 0x0003e80000100a00 */
[----:B-1----:R-:W3:Y:S04]  /*fae0*/  LDL.LU.64 R12, [R1+0x258] ;  /* 0x00025800010c7983 */ /* 0x002ee80000300a00 */
[----:B------:R-:W-:Y:S04]  /*faf0*/  STL [R1+0x520], R11 ;  /* 0x0005200b01007387 */ /* 0x000fe80000100800 */
[----:B------:R-:W-:Y:S04]  /*fb00*/  STL [R1+0x51c], R10 ;  /* 0x00051c0a01007387 */ /* 0x000fe80000100800 */
[----:B-----5:R-:W-:Y:S04]  /*fb10*/  STL [R1+0x518], R5 ;  /* 0x0005180501007387 */ /* 0x020fe80000100800 */
[----:B------:R1:W-:Y:S04]  /*fb20*/  STL.64 [R1+0x510], R8 ;  /* 0x0005100801007387 */ /* 0x0003e80000100a00 */
[----:B-1----:R-:W4:Y:S04]  /*fb30*/  LDL.LU.64 R8, [R1+0x278] ;  /* 0x0002780001087983 */ /* 0x002f280000300a00 */
[----:B------:R1:W-:Y:S04]  /*fb40*/  STL.64 [R1+0x508], R6 ;  /* 0x0005080601007387 */ /* 0x0003e80000100a00 */
[----:B-1----:R-:W4:Y:S01]  /*fb50*/  LDL.LU.64 R6, [R1+0x198] ;  /* 0x0001980001067983 */ /* 0x002f220000300a00 */
[----:B------:R-:W-:Y:S01]  /*fb60*/  USHF.L.U32 UR6, UR6, 0x1f, URZ ;  /* 0x0000001f06067899 */ /* 0x000fe200080006ff */
[----:B------:R-:W1:Y:S05]  /*fb70*/  S2R R11, SR_TID.X ;  /* 0x00000000000b7919 */ /* 0x000e6a0000002100 */
[----:B------:R-:W-:Y:S01]  /*fb80*/  IMAD.U32 R2, RZ, RZ, UR6 ;  /* 0x00000006ff027e24 */ /* 0x000fe2000f8e00ff */
[----:B------:R-:W-:Y:S03]  /*fb90*/  STL [R1+0x504], R4 ;  /* 0x0005040401007387 */ /* 0x000fe60000100800 */
[----:B------:R1:W0:Y:S01]  /*fba0*/  SYNCS.PHASECHK.TRANS64.TRYWAIT P6, [UR11], R2 ;  /* 0x00000002ff0075a7 */ /* 0x00022200080c110b */
[----:B------:R-:W-:Y:S04]  /*fbb0*/  STL [R1+0x500], R3 ;  /* 0x0005000301007387 */ /* 0x000fe80000100800 */
[----:B------:R-:W-:Y:S04]  /*fbc0*/  STL [R1+0x4fc], R0 ;  /* 0x0004fc0001007387 */ /* 0x000fe80000100800 */
[----:B------:R1:W-:Y:S02]  /*fbd0*/  STL [R1+0x28c], R2 ;  /* 0x00028c0201007387 */ /* 0x0003e40000100800 */
[----:B-1----:R-:W-:-:S02]  /*fbe0*/  SHF.R.U32.HI R2, RZ, 0x6, R11 ;  /* 0x00000006ff027819 */ /* 0x002fc4000001160b */
[--C-:B------:R-:W-:Y:S02]  /*fbf0*/  SHF.R.U32.HI R5, RZ, 0x6, R11.reuse ;  /* 0x00000006ff057819 */ /* 0x100fe4000001160b */
[--C-:B------:R-:W-:Y:S02]  /*fc00*/  SHF.R.U32.HI R10, RZ, 0x6, R11.reuse ;  /* 0x00000006ff0a7819 */ /* 0x100fe4000001160b */
[----:B------:R-:W-:Y:S02]  /*fc10*/  SHF.R.U32.HI R11, RZ, 0x6, R11 ;  /* 0x00000006ff0b7819 */ /* 0x000fe4000001160b */
[----:B------:R-:W-:Y:S02]  /*fc20*/  SGXT.U32 R10, R10, 0x1 ;  /* 0x000000010a0a781a */ /* 0x000fe40000000000 */
[----:B------:R-:W-:Y:S02]  /*fc30*/  SGXT.U32 R11, R11, 0x1 ;  /* 0x000000010b0b781a */ /* 0x000fe40000000000 */
[----:B------:R-:W-:-:S02]  /*fc40*/  SGXT.U32 R5, R5, 0x1 ;  /* 0x000000010505781a */ /* 0x000fc40000000000 */
[----:B------:R-:W-:Y:S02]  /*fc50*/  LOP3.LUT R11, R11, 0x8, RZ, 0xfc, !PT ;  /* 0x000000080b0b7812 */ /* 0x000fe400078efcff */
[----:B------:R-:W-:Y:S02]  /*fc60*/  LOP3.LUT R10, R10, 0x10, RZ, 0xfc, !PT ;  /* 0x000000100a0a7812 */ /* 0x000fe400078efcff */
[----:B------:R-:W-:Y:S02]  /*fc70*/  LOP3.LUT R5, R5, 0x18, RZ, 0xfc, !PT ;  /* 0x0000001805057812 */ /* 0x000fe400078efcff */
[----:B------:R-:W-:Y:S02]  /*fc80*/  ISETP.GE.AND P4, PT, R11, UR32, PT ;  /* 0x000000200b007c0c */ /* 0x000fe4000bf86270 */
[----:B------:R-:W-:Y:S02]  /*fc90*/  ISETP.GE.AND P3, PT, R10, UR32, PT ;  /* 0x000000200a007c0c */ /* 0x000fe4000bf66270 */
[----:B------:R-:W-:-:S02]  /*fca0*/  ISETP.GE.AND P0, PT, R5, UR32, PT ;  /* 0x0000002005007c0c */ /* 0x000fc4000bf06270 */
[----:B------:R-:W-:Y:S02]  /*fcb0*/  PRMT R4, RZ, 0x7610, R4 ;  /* 0x00007610ff047816 */ /* 0x000fe40000000004 */
[----:B------:R-:W-:Y:S02]  /*fcc0*/  PRMT R3, RZ, 0x7610, R3 ;  /* 0x00007610ff037816 */ /* 0x000fe40000000003 */
[----:B------:R-:W-:Y:S02]  /*fcd0*/  PRMT R0, RZ, 0x7610, R0 ;  /* 0x00007610ff007816 */ /* 0x000fe40000000000 */
[----:B------:R-:W-:Y:S01]  /*fce0*/  SGXT.U32 R2, R2, 0x1 ;  /* 0x000000010202781a */ /* 0x000fe20000000000 */
[----:B--2---:R-:W-:-:S05]  /*fcf0*/  IMAD.WIDE R14, R164, 0x2, R14 ;  /* 0x00000002a40e7825 */ /* 0x004fca00078e020e */
[----:B------:R1:W-:Y:S01]  /*fd00*/  STL.64 [R1+0x238], R14 ;  /* 0x0002380e01007387 */ /* 0x0003e20000100a00 */
[----:B---3--:R-:W-:-:S03]  /*fd10*/  IMAD.WIDE R12, R164, 0x2, R12 ;  /* 0x00000002a40c7825 */ /* 0x008fc600078e020c */
[----:B-1----:R1:W5:Y:S01]  /*fd20*/  LDL.LU.64 R14, [R1+0x530] ;  /* 0x00053000010e7983 */ /* 0x0023620000300a00 */
[----:B------:R-:W-:-:S03]  /*fd30*/  ISETP.GE.AND P5, PT, R2, UR32, PT ;  /* 0x0000002002007c0c */ /* 0x000fc6000bfa6270 */
[----:B------:R2:W-:Y:S04]  /*fd40*/  STL.64 [R1+0x258], R12 ;  /* 0x0002580c01007387 */ /* 0x0005e80000100a00 */
[----:B--2---:R1:W5:Y:S04]  /*fd50*/  LDL.LU.64 R12, [R1+0x528] ;  /* 0x00052800010c7983 */ /* 0x0043680000300a00 */
[----:B------:R1:W5:Y:S04]  /*fd60*/  LDL.LU R11, [R1+0x520] ;  /* 0x00052000010b7983 */ /* 0x0003680000300800 */
[----:B------:R1:W5:Y:S01]  /*fd70*/  LDL.LU R10, [R1+0x51c] ;  /* 0x00051c00010a7983 */ /* 0x0003620000300800 */
[----:B----4-:R-:W-:-:S03]  /*fd80*/  IMAD.WIDE R8, R164, 0x2, R8 ;  /* 0x00000002a4087825 */ /* 0x010fc600078e0208 */
[----:B------:R1:W5:Y:S04]  /*fd90*/  LDL.LU R5, [R1+0x518] ;  /* 0x0005180001057983 */ /* 0x0003680000300800 */
[----:B------:R2:W-:Y:S01]  /*fda0*/  STL.64 [R1+0x278], R8 ;  /* 0x0002780801007387 */ /* 0x0005e20000100a00 */
[----:B------:R-:W-:-:S03]  /*fdb0*/  IMAD.WIDE R6, R164, 0x2, R6 ;  /* 0x00000002a4067825 */ /* 0x000fc600078e0206 */
[----:B--2---:R1:W5:Y:S04]  /*fdc0*/  LDL.LU.64 R8, [R1+0x510] ;  /* 0x0005100001087983 */ /* 0x0043680000300a00 */
[----:B------:R2:W-:Y:S04]  /*fdd0*/  STL.64 [R1+0x198], R6 ;  /* 0x0001980601007387 */ /* 0x0005e80000100a00 */
[----:B--2---:R1:W5:Y:S04]  /*fde0*/  LDL.LU.64 R6, [R1+0x508] ;  /* 0x0005080001067983 */ /* 0x0043680000300a00 */
[----:B------:R2:W-:Y:S04]  /*fdf0*/  STL.S16 [R1+0x288], R4 ;  /* 0x0002880401007387 */ /* 0x0005e80000100600 */
[----:B--2---:R1:W5:Y:S04]  /*fe00*/  LDL.LU R4, [R1+0x504] ;  /* 0x0005040001047983 */ /* 0x0043680000300800 */
[----:B------:R2:W-:Y:S04]  /*fe10*/  STL.S16 [R1+0x284], R3 ;  /* 0x0002840301007387 */ /* 0x0005e80000100600 */
[----:B--2---:R1:W5:Y:S04]  /*fe20*/  LDL.LU R3, [R1+0x500] ;  /* 0x0005000001037983 */ /* 0x0043680000300800 */
[----:B------:R2:W-:Y:S04]  /*fe30*/  STL.S16 [R1+0x280], R0 ;  /* 0x0002800001007387 */ /* 0x0005e80000100600 */
[----:B--2---:R1:W5:Y:S01]  /*fe40*/  LDL.LU R0, [R1+0x4fc] ;  /* 0x0004fc0001007983 */ /* 0x0043620000300800 */
[----:B------:R-:W-:Y:S01]  /*fe50*/  PRMT R2, RZ, 0x7610, R2 ;  /* 0x00007610ff027816 */ /* 0x000fe20000000002 */
[----:B0-----:R-:W-:Y:S06]  /*fe60*/  @!P6 BRA `(.L_x_8) ;  /* 0x000000940050e947 */ /* 0x001fec0003800000 */
.L_x_16:
[----:B------:R0:W-:Y:S04]  /*fe70*/  STL.64 [R1+0x828], R22 ;  /* 0x0008281601007387 */ /* 0x0001e80000100a00 */
[----:B0-----:R-:W2:Y:S04]  /*fe80*/  LDL.64 R22, [R1+0x238] ;  /* 0x0002380001167983 */ /* 0x001ea80000100a00 */
[----:B------:R0:W-:Y:S04]  /*fe90*/  STL.64 [R1+0x820], R20 ;  /* 0x0008201401007387 */ /* 0x0001e80000100a00 */
[----:B0-----:R-:W3:Y:S04]  /*fea0*/  LDL.64 R20, [R1+0x258] ;  /* 0x0002580001147983 */ /* 0x001ee80000100a00 */
[----:B------:R0:W-:Y:S04]  /*feb0*/  STL.64 [R1+0x818], R18 ;  /* 0x0008181201007387 */ /* 0x0001e80000100a00 */
[----:B0-----:R-:W4:Y:S04]  /*fec0*/  LDL.64 R18, [R1+0x278] ;  /* 0x0002780001127983 */ /* 0x001f280000100a00 */
[----:B------:R0:W-:Y:S04]  /*fed0*/  STL.64 [R1+0x810], R16 ;  /* 0x0008101001007387 */ /* 0x0001e80000100a00 */
[----:B0-----:R-:W2:Y:S04]  /*fee0*/  LDL.64 R16, [R1+0x198] ;  /* 0x0001980001107983 */ /* 0x001ea80000100a00 */
[----:B------:R-:W-:Y:S04]  /*fef0*/  STL.64 [R1+0x808], R54 ;  /* 0x0008083601007387 */ /* 0x000fe80000100a00 */
[----:B-----5:R-:W-:Y:S04]  /*ff00*/  STL.64 [R1+0x800], R14 ;  /* 0x0008000e01007387 */ /* 0x020fe80000100a00 */
[----:B------:R-:W-:Y:S04]  /*ff10*/  STL.64 [R1+0x7f8], R52 ;  /* 0x0007f83401007387 */ /* 0x000fe80000100a00 */
[----:B------:R-:W-:Y:S04]  /*ff20*/  STL.64 [R1+0x7f0], R12 ;  /* 0x0007f00c01007387 */ /* 0x000fe80000100a00 */
[----:B------:R-:W-:Y:S04]  /*ff30*/  STL.64 [R1+0x7e8], R50 ;  /* 0x0007e83201007387 */ /* 0x000fe80000100a00 */
[----:B------:R-:W-:Y:S04]  /*ff40*/  STL.64 [R1+0x7e0], R10 ;  /* 0x0007e00a01007387 */ /* 0x000fe80000100a00 */
[----:B------:R-:W-:Y:S04]  /*ff50*/  STL.64 [R1+0x7d8], R48 ;  /* 0x0007d83001007387 */ /* 0x000fe80000100a00 */
[----:B------:R-:W-:Y:S04]  /*ff60*/  STL.64 [R1+0x7d0], R8 ;  /* 0x0007d00801007387 */ /* 0x000fe80000100a00 */
[----:B------:R-:W-:Y:S04]  /*ff70*/  STL.64 [R1+0x7c8], R44 ;  /* 0x0007c82c01007387 */ /* 0x000fe80000100a00 */
[----:B------:R-:W-:Y:S04]  /*ff80*/  STL.64 [R1+0x7c0], R6 ;  /* 0x0007c00601007387 */ /* 0x000fe80000100a00 */
[----:B------:R0:W-:Y:S04]  /*ff90*/  STL.64 [R1+0x7b8], R40 ;  /* 0x0007b82801007387 */ /* 0x0001e80000100a00 */
[----:B0-----:R-:W2:Y:S04]  /*ffa0*/  LDL.LU.64 R40, [R1+0x1e0] ;  /* 0x0001e00001287983 */ /* 0x001ea80000300a00 */
[----:B------:R0:W-:Y:S04]  /*ffb0*/  STL.64 [R1+0x7b0], R4 ;  /* 0x0007b00401007387 */ /* 0x0001e80000100a00 */
[----:B0-----:R-:W2:Y:S04]  /*ffc0*/  LDL.LU R4, [R1+0x288] ;  /* 0x0002880001047983 */ /* 0x001ea80000300800 */
[----:B------:R-:W4:Y:S04]  /*ffd0*/  LDL.LU R5, [R1+0x284] ;  /* 0x0002840001057983 */ /* 0x000f280000300800 */
[----:B------:R0:W-:Y:S04]  /*ffe0*/  STL.64 [R1+0x7a8], R86 ;  /* 0x0007a85601007387 */ /* 0x0001e80000100a00 */
[----:B0-----:R-:W3:Y:S04]  /*fff0*/  LDL.LU R87, [R1+0x280] ;  /* 0x0002800001577983 */ /* 0x001ee80000300800 */
[----:B------:R0:W-:Y:S04]  /*10000*/  STL.64 [R1+0x7a0], R82 ;  /* 0x0007a05201007387 */ /* 0x0001e80000100a00 */
[----:B0-----:R-:W2:Y:S04]  /*10010*/  LDL.LU.64 R82, [R1+0x1a0] ;  /* 0x0001a00001527983 */ /* 0x001ea80000300a00 */
        /* <DEDUP_REMOVED lines=8> */
[----:B------:R-:W-:Y:S04]  /*100a0*/  STL.64 [R1+0x778], R70 ;  /* 0x0007784601007387 */ /* 0x000fe80000100a00 */
[----:B------:R0:W-:Y:S04]  /*100b0*/  STL.64 [R1+0x770], R110 ;  /* 0x0007706e01007387 */ /* 0x0001e80000100a00 */
[----:B0-----:R-:W3:Y:S04]  /*100c0*/  LDL.LU.64 R110, [R1+0x1d0] ;  /* 0x0001d000016e7983 */ /* 0x001ee80000300a00 */
[----:B------:R-:W-:Y:S04]  /*100d0*/  STL.64 [R1+0x768], R68 ;  /* 0x0007684401007387 */ /* 0x000fe80000100a00 */
[----:B------:R0:W-:Y:S04]  /*100e0*/  STL.64 [R1+0x760], R108 ;  /* 0x0007606c01007387 */ /* 0x0001e80000100a00 */
[----:B0-----:R-:W3:Y:S04]  /*100f0*/  LDL.LU.64 R108, [R1+0x1d8] ;  /* 0x0001d800016c7983 */ /* 0x001ee80000300a00 */
        /* <DEDUP_REMOVED lines=64> */
[----:B----4-:R4:W4:Y:S04]  /*10500*/  @!P4 LDG.E.U16 R5, desc[UR20][R18.64] ;  /* 0x000000141205c981 */ /* 0x010928000c1e1500 */
[----:B------:R-:W4:Y:S01]  /*10510*/  LDL.LU.64 R14, [R1+0x190] ;  /* 0x00019000010e7983 */ /* 0x000f220000300a00 */
[----:B--2---:R-:W-:-:S03]  /*10520*/  IMAD.WIDE R40, R164, 0x2, R40 ;  /* 0x00000002a4287825 */ /* 0x004fc600078e0228 */
[----:B------:R2:W2:Y:S04]  /*10530*/  @!P0 LDG.E.U16 R2, desc[UR20][R22.64] ;  /* 0x0000001416028981 */ /* 0x0004a8000c1e1500 */
[----:B------:R-:W2:Y:S04]  /*10540*/  LDL.LU.64 R18, [R1+0x268] ;  /* 0x0002680001127983 */ /* 0x000ea80000300a00 */
[----:B------:R-:W2:Y:S04]  /*10550*/  LDL.LU.64 R54, [R1+0x250] ;  /* 0x0002500001367983 */ /* 0x000ea80000300a00 */
[----:B------:R-:W2:Y:S04]  /*10560*/  LDL.LU.64 R52, [R1+0x240] ;  /* 0x0002400001347983 */ /* 0x000ea80000300a00 */
[----:B------:R-:W2:Y:S04]  /*10570*/  LDL.LU.64 R50, [R1+0x228] ;  /* 0x0002280001327983 */ /* 0x000ea80000300a00 */
[----:B------:R-:W2:Y:S04]  /*10580*/  LDL.LU.64 R10, [R1+0x220] ;  /* 0x00022000010a7983 */ /* 0x000ea80000300a00 */
[----:B------:R-:W2:Y:S04]  /*10590*/  LDL.LU.64 R48, [R1+0x218] ;  /* 0x0002180001307983 */ /* 0x000ea80000300a00 */
[----:B------:R-:W2:Y:S04]  /*105a0*/  LDL.LU.64 R8, [R1+0x210] ;  /* 0x0002100001087983 */ /* 0x000ea80000300a00 */
[----:B------:R-:W4:Y:S04]  /*105b0*/  LDL.LU.64 R44, [R1+0x208] ;  /* 0x00020800012c7983 */ /* 0x000f280000300a00 */
[----:B------:R-:W4:Y:S04]  /*105c0*/  LDL.LU.64 R6, [R1+0x200] ;  /* 0x0002000001067983 */ /* 0x000f280000300a00 */
[----:B------:R-:W4:Y:S01]  /*105d0*/  LDL.LU.64 R70, [R1+0x1f8] ;  /* 0x0001f80001467983 */ /* 0x000f220000300a00 */
[----:B------:R-:W-:-:S03]  /*105e0*/  IMAD.WIDE R82, R164, 0x2, R82 ;  /* 0x00000002a4527825 */ /* 0x000fc600078e0252 */
[----:B---3--:R3:W3:Y:S01]  /*105f0*/  @!P3 LDG.E.U16 R87, desc[UR20][R20.64] ;  /* 0x000000141457b981 */ /* 0x0086e2000c1e1500 */
[C---:B------:R-:W-:Y:S01]  /*10600*/  IMAD.WIDE R78, R164.reuse, 0x2, R78 ;  /* 0x00000002a44e7825 */ /* 0x040fe200078e024e */
[----:B------:R-:W0:Y:S03]  /*10610*/  S2R R12, SR_TID.X ;  /* 0x00000000000c7919 */ /* 0x000e260000002100 */
[C---:B------:R-:W-:Y:S01]  /*10620*/  IMAD.WIDE R76, R164.reuse, 0x2, R76 ;  /* 0x00000002a44c7825 */ /* 0x040fe200078e024c */
[----:B------:R-:W0:Y:S03]  /*10630*/  S2R R13, SR_TID.X ;  /* 0x00000000000d7919 */ /* 0x000e260000002100 */
[C---:B------:R-:W-:Y:S01]  /*10640*/  IMAD.WIDE R110, R164.reuse, 0x2, R110 ;  /* 0x00000002a46e7825 */ /* 0x040fe200078e026e */
[----:B------:R-:W-:Y:S03]  /*10650*/  STL.64 [R1+0x1a0], R82 ;  /* 0x0001a05201007387 */ /* 0x000fe60000100a00 */
[C---:B------:R-:W-:Y:S01]  /*10660*/  IMAD.WIDE R108, R164.reuse, 0x2, R108 ;  /* 0x00000002a46c7825 */ /* 0x040fe200078e026c */
[----:B------:R-:W-:Y:S03]  /*10670*/  STL.64 [R1+0x1c0], R78 ;  /* 0x0001c04e01007387 */ /* 0x000fe60000100a00 */
[C---:B------:R-:W-:Y:S01]  /*10680*/  IMAD.WIDE R74, R164.reuse, 0x2, R74 ;  /* 0x00000002a44a7825 */ /* 0x040fe200078e024a */
[----:B------:R-:W-:Y:S03]  /*10690*/  STL.64 [R1+0x1c8], R76 ;  /* 0x0001c84c01007387 */ /* 0x000fe60000100a00 */
[----:B------:R-:W-:Y:S01]  /*106a0*/  IMAD.WIDE R72, R164, 0x2, R72 ;  /* 0x00000002a4487825 */ /* 0x000fe200078e0248 */
[----:B------:R-:W-:Y:S04]  /*106b0*/  STL.64 [R1+0x1d0], R110 ;  /* 0x0001d06e01007387 */ /* 0x000fe80000100a00 */
[----:B------:R-:W-:Y:S04]  /*106c0*/  STL.64 [R1+0x1d8], R108 ;  /* 0x0001d86c01007387 */ /* 0x000fe80000100a00 */
[----:B------:R-:W-:Y:S04]  /*106d0*/  STL.64 [R1+0x1e0], R40 ;  /* 0x0001e02801007387 */ /* 0x000fe80000100a00 */
[----:B------:R-:W-:Y:S04]  /*106e0*/  STL.64 [R1+0x1e8], R74 ;  /* 0x0001e84a01007387 */ /* 0x000fe80000100a00 */
[----:B------:R-:W-:Y:S01]  /*106f0*/  STL.64 [R1+0x1f0], R72 ;  /* 0x0001f04801007387 */ /* 0x000fe20000100a00 */
[----:B0-----:R-:W-:-:S03]  /*10700*/  SHF.R.U32.HI R12, RZ, 0x6, R12 ;  /* 0x00000006ff0c7819 */ /* 0x001fc6000001160c */
[----:B------:R-:W3:Y:S01]  /*10710*/  @!P5 LDG.E.U16 R4, desc[UR20][R16.64] ;  /* 0x000000141004d981 */ /* 0x000ee2000c1e1500 */
[----:B--2---:R-:W-:-:S04]  /*10720*/  IMAD.WIDE R8, R164, 0x2, R8 ;  /* 0x00000002a4087825 */ /* 0x004fc800078e0208 */
[----:B----4-:R-:W-:-:S04]  /*10730*/  IMAD.WIDE R44, R164, 0x2, R44 ;  /* 0x00000002a42c7825 */ /* 0x010fc800078e022c */
[----:B------:R-:W-:-:S04]  /*10740*/  IMAD.WIDE R6, R164, 0x2, R6 ;  /* 0x00000002a4067825 */ /* 0x000fc800078e0206 */
[----:B------:R-:W-:-:S05]  /*10750*/  IMAD.WIDE R70, R164, 0x2, R70 ;  /* 0x00000002a4467825 */ /* 0x000fca00078e0246 */
[----:B------:R-:W-:Y:S04]  /*10760*/  STL.64 [R1+0x1f8], R70 ;  /* 0x0001f84601007387 */ /* 0x000fe80000100a00 */
[----:B------:R-:W-:Y:S04]  /*10770*/  STL.64 [R1+0x200], R6 ;  /* 0x0002000601007387 */ /* 0x000fe80000100a00 */
[----:B------:R-:W-:Y:S04]  /*10780*/  STL.64 [R1+0x208], R44 ;  /* 0x0002082c01007387 */ /* 0x000fe80000100a00 */
[----:B------:R-:W-:Y:S04]  /*10790*/  STL.64 [R1+0x210], R8 ;  /* 0x0002100801007387 */ /* 0x000fe80000100a00 */
[----:B------:R-:W2:Y:S04]  /*107a0*/  LDL.LU.64 R22, [R1+0x188] ;  /* 0x0001880001167983 */ /* 0x000ea80000300a00 */
[----:B------:R-:W4:Y:S04]  /*107b0*/  LDL.LU.64 R68, [R1+0x180] ;  /* 0x0001800001447983 */ /* 0x000f280000300a00 */
[----:B------:R-:W3:Y:S01]  /*107c0*/  LDL.LU.64 R20, [R1+0x270] ;  /* 0x0002700001147983 */ /* 0x000ee20000300a00 */
[----:B------:R-:W-:-:S04]  /*107d0*/  SGXT.U32 R12, R12, 0x1 ;  /* 0x000000010c0c781a */ /* 0x000fc80000000000 */
[----:B------:R-:W-:-:S04]  /*107e0*/  LOP3.LUT R12, R12, 0x2, RZ, 0xfc, !PT ;  /* 0x000000020c0c7812 */ /* 0x000fc800078efcff */
[----:B------:R-:W-:Y:S02]  /*107f0*/  ISETP.GE.AND P3, PT, R12, UR32, PT ;  /* 0x000000200c007c0c */ /* 0x000fe4000bf66270 */
[----:B------:R-:W-:-:S04]  /*10800*/  SHF.R.U32.HI R12, RZ, 0x6, R13 ;  /* 0x00000006ff0c7819 */ /* 0x000fc8000001160d */
[----:B------:R-:W-:-:S04]  /*10810*/  SGXT.U32 R12, R12, 0x1 ;  /* 0x000000010c0c781a */ /* 0x000fc80000000000 */
[----:B------:R-:W-:-:S04]  /*10820*/  LOP3.LUT R12, R12, 0x6, RZ, 0xfc, !PT ;  /* 0x000000060c0c7812 */ /* 0x000fc800078efcff */
[----:B------:R-:W-:Y:S02]  /*10830*/  ISETP.GE.AND P0, PT, R12, UR32, PT ;  /* 0x000000200c007c0c */ /* 0x000fe4000bf06270 */
[----:B------:R-:W0:Y:S01]  /*10840*/  S2R R12, SR_TID.X ;  /* 0x00000000000c7919 */ /* 0x000e220000002100 */
[----:B------:R-:W-:-:S04]  /*10850*/  IMAD.WIDE R48, R164, 0x2, R48 ;  /* 0x00000002a4307825 */ /* 0x000fc800078e0230 */
[C---:B------:R-:W-:Y:S01]  /*10860*/  IMAD.WIDE R10, R164.reuse, 0x2, R10 ;  /* 0x00000002a40a7825 */ /* 0x040fe200078e020a */
[----:B------:R-:W-:Y:S03]  /*10870*/  STL.64 [R1+0x218], R48 ;  /* 0x0002183001007387 */ /* 0x000fe60000100a00 */
[C---:B------:R-:W-:Y:S01]  /*10880*/  IMAD.WIDE R50, R164.reuse, 0x2, R50 ;  /* 0x00000002a4327825 */ /* 0x040fe200078e0232 */
[----:B------:R-:W-:Y:S03]  /*10890*/  STL.64 [R1+0x220], R10 ;  /* 0x0002200a01007387 */ /* 0x000fe60000100a00 */
[C---:B------:R-:W-:Y:S01]  /*108a0*/  IMAD.WIDE R52, R164.reuse, 0x2, R52 ;  /* 0x00000002a4347825 */ /* 0x040fe200078e0234 */
[----:B------:R-:W-:Y:S03]  /*108b0*/  STL.64 [R1+0x228], R50 ;  /* 0x0002283201007387 */ /* 0x000fe60000100a00 */
[C---:B------:R-:W-:Y:S01]  /*108c0*/  IMAD.WIDE R54, R164.reuse, 0x2, R54 ;  /* 0x00000002a4367825 */ /* 0x040fe200078e0236 */
[----:B------:R-:W-:Y:S03]  /*108d0*/  STL.64 [R1+0x240], R52 ;  /* 0x0002403401007387 */ /* 0x000fe60000100a00 */
[----:B------:R-:W-:Y:S01]  /*108e0*/  IMAD.WIDE R14, R164, 0x2, R14 ;  /* 0x00000002a40e7825 */ /* 0x000fe200078e020e */
[----:B------:R-:W-:Y:S01]  /*108f0*/  SHF.R.U32.HI R13, RZ, 0x6, R13 ;  /* 0x00000006ff0d7819 */ /* 0x000fe2000001160d */
[----:B------:R-:W-:Y:S04]  /*10900*/  STL.64 [R1+0x250], R54 ;  /* 0x0002503601007387 */ /* 0x000fe80000100a00 */
[----:B------:R1:W-:Y:S01]  /*10910*/  STL.64 [R1+0x190], R14 ;  /* 0x0001900e01007387 */ /* 0x0003e20000100a00 */
[----:B------:R-:W-:-:S03]  /*10920*/  SGXT.U32 R13, R13, 0x1 ;  /* 0x000000010d0d781a */ /* 0x000fc60000000000 */
[----:B------:R-:W3:Y:S01]  /*10930*/  LDL.LU.64 R16, [R1+0x260] ;  /* 0x0002600001107983 */ /* 0x000ee20000300a00 */
[----:B------:R-:W-:-:S04]  /*10940*/  LOP3.LUT R13, R13, 0x4, RZ, 0xfc, !PT ;  /* 0x000000040d0d7812 */ /* 0x000fc800078efcff */
[----:B------:R-:W-:Y:S02]  /*10950*/  ISETP.GE.AND P5, PT, R13, UR32, PT ;  /* 0x000000200d007c0c */ /* 0x000fe4000bfa6270 */
[--C-:B0-----:R-:W-:Y:S02]  /*10960*/  SHF.R.U32.HI R13, RZ, 0x6, R12.reuse ;  /* 0x00000006ff0d7819 */ /* 0x101fe4000001160c */
[----:B------:R-:W-:Y:S01]  /*10970*/  SHF.R.U32.HI R12, RZ, 0x6, R12 ;  /* 0x00000006ff0c7819 */ /* 0x000fe2000001160c */
[----:B------:R-:W-:Y:S01]  /*10980*/  IMAD.WIDE R18, R164, 0x2, R18 ;  /* 0x00000002a4127825 */ /* 0x000fe200078e0212 */
[----:B------:R-:W-:Y:S02]  /*10990*/  PRMT R107, RZ, 0x7610, R107 ;  /* 0x00007610ff6b7816 */ /* 0x000fe4000000006b */
[----:B------:R-:W-:-:S04]  /*109a0*/  SGXT.U32 R12, R12, 0x1 ;  /* 0x000000010c0c781a */ /* 0x000fc80000000000 */
[----:B------:R-:W-:Y:S01]  /*109b0*/  LOP3.LUT R12, R12, 0xc, RZ, 0xfc, !PT ;  /* 0x0000000c0c0c7812 */ /* 0x000fe200078efcff */
[----:B------:R-:W-:Y:S04]  /*109c0*/  STL.64 [R1+0x268], R18 ;  /* 0x0002681201007387 */ /* 0x000fe80000100a00 */
[----:B------:R-:W3:Y:S01]  /*109d0*/  @!P3 LDG.E.U16 R107, desc[UR20][R14.64] ;  /* 0x000000140e6bb981 */ /* 0x000ee2000c1e1500 */
[----:B------:R-:W-:Y:S02]  /*109e0*/  ISETP.GE.AND P3, PT, R12, UR32, PT ;  /* 0x000000200c007c0c */ /* 0x000fe4000bf66270 */
[----:B------:R-:W0:Y:S01]  /*109f0*/  S2R R12, SR_TID.X ;  /* 0x00000000000c7919 */ /* 0x000e220000002100 */
[----:B------:R-:W-:-:S04]  /*10a00*/  SGXT.U32 R13, R13, 0x1 ;  /* 0x000000010d0d781a */ /* 0x000fc80000000000 */
[----:B------:R-:W-:-:S04]  /*10a10*/  LOP3.LUT R13, R13, 0xa, RZ, 0xfc, !PT ;  /* 0x0000000a0d0d7812 */ /* 0x000fc800078efcff */
[----:B------:R-:W-:Y:S02]  /*10a20*/  ISETP.GE.AND P4, PT, R13, UR32, PT ;  /* 0x000000200d007c0c */ /* 0x000fe4000bf86270 */
[----:B-1----:R-:W-:Y:S02]  /*10a30*/  PRMT R125, RZ, 0x7610, R125 ;  /* 0x00007610ff7d7816 */ /* 0x002fe4000000007d */
[----:B------:R-:W-:Y:S02]  /*10a40*/  PRMT R97, RZ, 0x7610, R97 ;  /* 0x00007610ff617816 */ /* 0x000fe40000000061 */
[--C-:B0-----:R-:W-:Y:S02]  /*10a50*/  SHF.R.U32.HI R13, RZ, 0x6, R12.reuse ;  /* 0x00000006ff0d7819 */ /* 0x101fe4000001160c */
[----:B------:R-:W-:Y:S02]  /*10a60*/  SHF.R.U32.HI R12, RZ, 0x6, R12 ;  /* 0x00000006ff0c7819 */ /* 0x000fe4000001160c */
[----:B------:R-:W-:-:S02]  /*10a70*/  SGXT.U32 R13, R13, 0x1 ;  /* 0x000000010d0d781a */ /* 0x000fc40000000000 */
[----:B------:R-:W-:Y:S02]  /*10a80*/  SGXT.U32 R12, R12, 0x1 ;  /* 0x000000010c0c781a */ /* 0x000fe40000000000 */
[----:B------:R-:W-:Y:S02]  /*10a90*/  LOP3.LUT R13, R13, 0xe, RZ, 0xfc, !PT ;  /* 0x0000000e0d0d7812 */ /* 0x000fe400078efcff */
[----:B------:R-:W-:Y:S01]  /*10aa0*/  LOP3.LUT R12, R12, 0x12, RZ, 0xfc, !PT ;  /* 0x000000120c0c7812 */ /* 0x000fe200078efcff */
[----:B--2---:R-:W-:-:S04]  /*10ab0*/  IMAD.WIDE R22, R164, 0x2, R22 ;  /* 0x00000002a4167825 */ /* 0x004fc800078e0216 */
[C---:B----4-:R-:W-:Y:S01]  /*10ac0*/  IMAD.WIDE R68, R164.reuse, 0x2, R68 ;  /* 0x00000002a4447825 */ /* 0x050fe200078e0244 */
[----:B------:R-:W2:Y:S04]  /*10ad0*/  @!P5 LDG.E.U16 R125, desc[UR20][R22.64] ;  /* 0x00000014167dd981 */ /* 0x000ea8000c1e1500 */
[----:B------:R-:W-:Y:S04]  /*10ae0*/  STL.64 [R1+0x180], R68 ;  /* 0x0001804401007387 */ /* 0x000fe80000100a00 */
[----:B------:R0:W-:Y:S04]  /*10af0*/  STL.64 [R1+0x188], R22 ;  /* 0x0001881601007387 */ /* 0x0001e80000100a00 */
[----:B------:R-:W4:Y:S01]  /*10b00*/  LDL.LU.64 R14, [R1+0x248] ;  /* 0x00024800010e7983 */ /* 0x000f220000300a00 */
[----:B---3--:R-:W-:Y:S01]  /*10b10*/  IMAD.WIDE R20, R164, 0x2, R20 ;  /* 0x00000002a4147825 */ /* 0x008fe200078e0214 */
[----:B------:R-:W-:-:S02]  /*10b20*/  ISETP.GE.AND P5, PT, R13, UR32, PT ;  /* 0x000000200d007c0c */ /* 0x000fc4000bfa6270 */
[----:B------:R1:W3:Y:S01]  /*10b30*/  @!P0 LDG.E.U16 R97, desc[UR20][R68.64] ;  /* 0x0000001444618981 */ /* 0x0002e2000c1e1500 */
[----:B------:R-:W-:-:S03]  /*10b40*/  ISETP.GE.AND P0, PT, R12, UR32, PT ;  /* 0x000000200c007c0c */ /* 0x000fc6000bf06270 */
[----:B0-----:R-:W2:Y:S04]  /*10b50*/  LDL.LU.64 R22, [R1+0x828] ;  /* 0x0008280001167983 */ /* 0x001ea80000300a00 */
[----:B------:R0:W-:Y:S04]  /*10b60*/  STL.64 [R1+0x270], R20 ;  /* 0x0002701401007387 */ /* 0x0001e80000100a00 */
[----:B------:R-:W2:Y:S01]  /*10b70*/  LDL.LU.64 R12, [R1+0x230] ;  /* 0x00023000010c7983 */ /* 0x000ea20000300a00 */
[----:B-1----:R-:W1:Y:S01]  /*10b80*/  S2R R68, SR_TID.X ;  /* 0x0000000000447919 */ /* 0x002e620000002100 */
[----:B------:R-:W-:-:S06]  /*10b90*/  PRMT R64, RZ, 0x7610, R64 ;  /* 0x00007610ff407816 */ /* 0x000fcc0000000040 */
[----:B------:R-:W3:Y:S01]  /*10ba0*/  @!P4 LDG.E.U16 R64, desc[UR20][R20.64] ;  /* 0x000000141440c981 */ /* 0x000ee2000c1e1500 */
[----:B------:R-:W-:-:S06]  /*10bb0*/  PRMT R124, RZ, 0x7610, R124 ;  /* 0x00007610ff7c7816 */ /* 0x000fcc000000007c */
[----:B------:R-:W3:Y:S01]  /*10bc0*/  @!P3 LDG.E.U16 R124, desc[UR20][R18.64] ;  /* 0x00000014127cb981 */ /* 0x000ee2000c1e1500 */
[----:B------:R-:W-:Y:S02]  /*10bd0*/  PRMT R96, RZ, 0x7610, R96 ;  /* 0x00007610ff607816 */ /* 0x000fe40000000060 */
[----:B------:R-:W-:Y:S01]  /*10be0*/  PRMT R65, RZ, 0x7610, R65 ;  /* 0x00007610ff417816 */ /* 0x000fe20000000041 */
[----:B0-----:R-:W3:Y:S05]  /*10bf0*/  LDL.LU.64 R20, [R1+0x820] ;  /* 0x0008200001147983 */ /* 0x001eea0000300a00 */
[----:B------:R-:W3:Y:S01]  /*10c00*/  @!P0 LDG.E.U16 R65, desc[UR20][R54.64] ;  /* 0x0000001436418981 */ /* 0x000ee2000c1e1500 */
[----:B------:R-:W-:Y:S01]  /*10c10*/  IMAD.WIDE R16, R164, 0x2, R16 ;  /* 0x00000002a4107825 */ /* 0x000fe200078e0210 */
[----:B------:R-:W-:-:S02]  /*10c20*/  PRMT R103, RZ, 0x7610, R103 ;  /* 0x00007610ff677816 */ /* 0x000fc40000000067 */
[----:B------:R-:W3:Y:S01]  /*10c30*/  LDL.LU.64 R18, [R1+0x818] ;  /* 0x0008180001127983 */ /* 0x000ee20000300a00 */
[----:B-1----:R-:W-:-:S03]  /*10c40*/  SHF.R.U32.HI R69, RZ, 0x6, R68 ;  /* 0x00000006ff457819 */ /* 0x002fc60000011644 */
[----:B------:R-:W3:Y:S01]  /*10c50*/  @!P5 LDG.E.U16 R96, desc[UR20][R16.64] ;  /* 0x000000141060d981 */ /* 0x000ee2000c1e1500 */
[----:B------:R-:W-:-:S04]  /*10c60*/  SGXT.U32 R69, R69, 0x1 ;  /* 0x000000014545781a */ /* 0x000fc80000000000 */
[----:B------:R-:W-:-:S04]  /*10c70*/  LOP3.LUT R69, R69, 0x14, RZ, 0xfc, !PT ;  /* 0x0000001445457812 */ /* 0x000fc800078efcff */
[----:B------:R-:W-:Y:S02]  /*10c80*/  ISETP.GE.AND P4, PT, R69, UR32, PT ;  /* 0x0000002045007c0c */ /* 0x000fe4000bf86270 */
[----:B------:R-:W-:-:S04]  /*10c90*/  SHF.R.U32.HI R69, RZ, 0x6, R68 ;  /* 0x00000006ff457819 */ /* 0x000fc80000011644 */
        /* <DEDUP_REMOVED lines=13> */
[----:B------:R-:W-:Y:S02]  /*10d70*/  LOP3.LUT R69, R69, 0x1e, RZ, 0xfc, !PT ;  /* 0x0000001e45457812 */ /* 0x000fe400078efcff */
[----:B------:R-:W-:Y:S02]  /*10d80*/  SHF.R.U32.HI R68, RZ, 0x6, R68 ;  /* 0x00000006ff447819 */ /* 0x000fe40000011644 */
[----:B------:R-:W-:Y:S02]  /*10d90*/  PRMT R95, RZ, 0x7610, R95 ;  /* 0x00007610ff5f7816 */ /* 0x000fe4000000005f */
[----:B------:R-:W-:-:S04]  /*10da0*/  SGXT.U32 R68, R68, 0x1 ;  /* 0x000000014444781a */ /* 0x000fc80000000000 */
[----:B------:R-:W-:Y:S01]  /*10db0*/  LOP3.LUT R68, R68, 0x20, RZ, 0xfc, !PT ;  /* 0x0000002044447812 */ /* 0x000fe200078efcff */
[----:B------:R-:W3:Y:S03]  /*10dc0*/  @!P3 LDG.E.U16 R95, desc[UR20][R52.64] ;  /* 0x00000014345fb981 */ /* 0x000ee6000c1e1500 */
[----:B------:R-:W-:Y:S02]  /*10dd0*/  ISETP.GE.AND P3, PT, R68, UR32, PT ;  /* 0x0000002044007c0c */ /* 0x000fe4000bf66270 */
[----:B------:R-:W-:Y:S02]  /*10de0*/  PRMT R104, RZ, 0x7610, R104 ;  /* 0x00007610ff687816 */ /* 0x000fe40000000068 */
[----:B------:R-:W-:-:S06]  /*10df0*/  PRMT R102, RZ, 0x7610, R102 ;  /* 0x00007610ff667816 */ /* 0x000fcc0000000066 */
[----:B------:R-:W3:Y:S01]  /*10e00*/  @!P0 LDG.E.U16 R102, desc[UR20][R50.64] ;  /* 0x0000001432668981 */ /* 0x000ee2000c1e1500 */
[----:B------:R-:W-:Y:S02]  /*10e10*/  PRMT R94, RZ, 0x7610, R94 ;  /* 0x00007610ff5e7816 */ /* 0x000fe4000000005e */
[----:B------:R-:W-:Y:S02]  /*10e20*/  PRMT R88, RZ, 0x7610, R88 ;  /* 0x00007610ff587816 */ /* 0x000fe40000000058 */
[----:B------:R-:W-:Y:S01]  /*10e30*/  PRMT R99, RZ, 0x7610, R99 ;  /* 0x00007610ff637816 */ /* 0x000fe20000000063 */
[----:B------:R0:W-:Y:S04]  /*10e40*/  STL.64 [R1+0x260], R16 ;  /* 0x0002601001007387 */ /* 0x0001e80000100a00 */
[----:B------:R-:W3:Y:S01]  /*10e50*/  @!P3 LDG.E.U16 R88, desc[UR20][R48.64] ;  /* 0x000000143058b981 */ /* 0x000ee2000c1e1500 */
[----:B------:R-:W-:-:S02]  /*10e60*/  PRMT R0, RZ, 0x7610, R0 ;  /* 0x00007610ff007816 */ /* 0x000fc40000000000 */
[----:B------:R-:W-:Y:S01]  /*10e70*/  PRMT R93, RZ, 0x7610, R93 ;  /* 0x00007610ff5d7816 */ /* 0x000fe2000000005d */
[----:B0-----:R-:W3:Y:S04]  /*10e80*/  LDL.LU.64 R16, [R1+0x810] ;  /* 0x0008100001107983 */ /* 0x001ee80000300a00 */
[----:B------:R-:W3:Y:S01]  /*10e90*/  LDL.LU.64 R54, [R1+0x808] ;  /* 0x0008080001367983 */ /* 0x000ee20000300a00 */
[----:B----4-:R-:W-:-:S05]  /*10ea0*/  IMAD.WIDE R14, R164, 0x2, R14 ;  /* 0x00000002a40e7825 */ /* 0x010fca00078e020e */
[----:B------:R-:W4:Y:S01]  /*10eb0*/  @!P4 LDG.E.U16 R103, desc[UR20][R14.64] ;  /* 0x000000140e67c981 */ /* 0x000f22000c1e1500 */
[----:B------:R-:W-:Y:S02]  /*10ec0*/  ISETP.GE.AND P4, PT, R69, UR32, PT ;  /* 0x0000002045007c0c */ /* 0x000fe4000bf86270 */
[----:B------:R-:W0:Y:S01]  /*10ed0*/  S2R R69, SR_TID.X ;  /* 0x0000000000457919 */ /* 0x000e220000002100 */
[----:B--2---:R-:W-:-:S10]  /*10ee0*/  IMAD.WIDE R12, R164, 0x2, R12 ;  /* 0x00000002a40c7825 */ /* 0x004fd400078e020c */
[----:B------:R-:W2:Y:S04]  /*10ef0*/  @!P4 LDG.E.U16 R94, desc[UR20][R10.64] ;  /* 0x000000140a5ec981 */ /* 0x000ea8000c1e1500 */
[----:B------:R-:W2:Y:S01]  /*10f00*/  @!P5 LDG.E.U16 R104, desc[UR20][R12.64] ;  /* 0x000000140c68d981 */ /* 0x000ea2000c1e1500 */
[----:B0-----:R-:W-:-:S04]  /*10f10*/  SHF.R.U32.HI R68, RZ, 0x6, R69 ;  /* 0x00000006ff447819 */ /* 0x001fc80000011645 */
[----:B------:R-:W-:-:S04]  /*10f20*/  SGXT.U32 R68, R68, 0x1 ;  /* 0x000000014444781a */ /* 0x000fc80000000000 */
[----:B------:R-:W-:-:S04]  /*10f30*/  LOP3.LUT R68, R68, 0x24, RZ, 0xfc, !PT ;  /* 0x0000002444447812 */ /* 0x000fc800078efcff */
[----:B------:R-:W-:Y:S02]  /*10f40*/  ISETP.GE.AND P5, PT, R68, UR32, PT ;  /* 0x0000002044007c0c */ /* 0x000fe4000bfa6270 */
[----:B------:R-:W0:Y:S01]  /*10f50*/  S2R R68, SR_TID.X ;  /* 0x0000000000447919 */ /* 0x000e220000002100 */
[----:B------:R-:W-:-:S04]  /*10f60*/  SHF.R.U32.HI R69, RZ, 0x6, R69 ;  /* 0x00000006ff457819 */ /* 0x000fc80000011645 */
[----:B------:R-:W-:-:S04]  /*10f70*/  SGXT.U32 R69, R69, 0x1 ;  /* 0x000000014545781a */ /* 0x000fc80000000000 */
[----:B------:R-:W-:Y:S01]  /*10f80*/  LOP3.LUT R69, R69, 0x22, RZ, 0xfc, !PT ;  /* 0x0000002245457812 */ /* 0x000fe200078efcff */
[----:B------:R1:W-:Y:S03]  /*10f90*/  STL.64 [R1+0x248], R14 ;  /* 0x0002480e01007387 */ /* 0x0003e60000100a00 */
[----:B------:R-:W-:Y:S01]  /*10fa0*/  ISETP.GE.AND P6, PT, R69, UR32, PT ;  /* 0x0000002045007c0c */ /* 0x000fe2000bfc6270 */
[----:B------:R-:W2:Y:S01]  /*10fb0*/  @!P5 LDG.E.U16 R0, desc[UR20][R44.64] ;  /* 0x000000142c00d981 */ /* 0x000ea2000c1e1500 */
[----:B------:R-:W-:Y:S02]  /*10fc0*/  PRMT R105, RZ, 0x7610, R105 ;  /* 0x00007610ff697816 */ /* 0x000fe40000000069 */
[----:B------:R-:W-:Y:S01]  /*10fd0*/  PRMT R101, RZ, 0x7610, R101 ;  /* 0x00007610ff657816 */ /* 0x000fe20000000065 */
[----:B-1----:R-:W2:Y:S08]  /*10fe0*/  LDL.LU.64 R14, [R1+0x800] ;  /* 0x00080000010e7983 */ /* 0x002eb00000300a00 */
[----:B------:R-:W2:Y:S04]  /*10ff0*/  @!P6 LDG.E.U16 R99, desc[UR20][R8.64] ;  /* 0x000000140863e981 */ /* 0x000ea8000c1e1500 */
[----:B------:R-:W2:Y:S01]  /*11000*/  LDL.LU.64 R52, [R1+0x7f8] ;  /* 0x0007f80001347983 */ /* 0x000ea20000300a00 */
        /* <DEDUP_REMOVED lines=11> */
[----:B------:R-:W-:-:S03]  /*110c0*/  PRMT R66, RZ, 0x7610, R66 ;  /* 0x00007610ff427816 */ /* 0x000fc60000000042 */
[----:B-1----:R-:W2:Y:S04]  /*110d0*/  LDL.LU.64 R12, [R1+0x7f0] ;  /* 0x0007f000010c7983 */ /* 0x002ea80000300a00 */
[----:B------:R-:W2:Y:S04]  /*110e0*/  LDL.LU.64 R50, [R1+0x7e8] ;  /* 0x0007e80001327983 */ /* 0x000ea80000300a00 */
[----:B------:R-:W2:Y:S01]  /*110f0*/  LDL.LU.64 R10, [R1+0x7e0] ;  /* 0x0007e000010a7983 */ /* 0x000ea20000300a00 */
[--C-:B0-----:R-:W-:Y:S02]  /*11100*/  SHF.R.U32.HI R68, RZ, 0x6, R69.reuse ;  /* 0x00000006ff447819 */ /* 0x101fe40000011645 */
[----:B------:R-:W-:Y:S01]  /*11110*/  SHF.R.U32.HI R69, RZ, 0x6, R69 ;  /* 0x00000006ff457819 */ /* 0x000fe20000011645 */
[----:B------:R-:W2:Y:S01]  /*11120*/  LDL.LU.64 R48, [R1+0x7d8] ;  /* 0x0007d80001307983 */ /* 0x000ea20000300a00 */
[----:B------:R-:W-:-:S02]  /*11130*/  SGXT.U32 R68, R68, 0x1 ;  /* 0x000000014444781a */ /* 0x000fc40000000000 */
[----:B------:R-:W-:Y:S01]  /*11140*/  SGXT.U32 R69, R69, 0x1 ;  /* 0x000000014545781a */ /* 0x000fe20000000000 */
[----:B------:R-:W2:Y:S01]  /*11150*/  LDL.LU.64 R8, [R1+0x7d0] ;  /* 0x0007d00001087983 */ /* 0x000ea20000300a00 */
[----:B------:R-:W-:Y:S02]  /*11160*/  LOP3.LUT R68, R68, 0x2c, RZ, 0xfc, !PT ;  /* 0x0000002c44447812 */ /* 0x000fe400078efcff */
[----:B------:R-:W-:Y:S01]  /*11170*/  LOP3.LUT R69, R69, 0x2a, RZ, 0xfc, !PT ;  /* 0x0000002a45457812 */ /* 0x000fe200078efcff */
[----:B------:R-:W2:Y:S01]  /*11180*/  LDL.LU.64 R44, [R1+0x7c8] ;  /* 0x0007c800012c7983 */ /* 0x000ea20000300a00 */
[----:B------:R-:W-:Y:S02]  /*11190*/  ISETP.GE.AND P6, PT, R68, UR32, PT ;  /* 0x0000002044007c0c */ /* 0x000fe4000bfc6270 */
[----:B------:R-:W-:Y:S01]  /*111a0*/  ISETP.GE.AND P3, PT, R69, UR32, PT ;  /* 0x0000002045007c0c */ /* 0x000fe2000bf66270 */
[----:B------:R-:W2:Y:S04]  /*111b0*/  LDL.LU.64 R6, [R1+0x7c0] ;  /* 0x0007c00001067983 */ /* 0x000ea80000300a00 */
[----:B------:R-:W2:Y:S06]  /*111c0*/  @!P4 LDG.E.U16 R66, desc[UR20][R70.64] ;  /* 0x000000144642c981 */ /* 0x000eac000c1e1500 */
[----:B------:R-:W2:Y:S04]  /*111d0*/  @!P6 LDG.E.U16 R101, desc[UR20][R74.64] ;  /* 0x000000144a65e981 */ /* 0x000ea8000c1e1500 */
[----:B------:R-:W2:Y:S04]  /*111e0*/  @!P3 LDG.E.U16 R105, desc[UR20][R72.64] ;  /* 0x000000144869b981 */ /* 0x000ea8000c1e1500 */
[----:B------:R-:W2:Y:S04]  /*111f0*/  LDL.LU.64 R72, [R1+0x1b0] ;  /* 0x0001b00001487983 */ /* 0x000ea80000300a00 */
[----:B------:R-:W3:Y:S04]  /*11200*/  LDL.LU.64 R74, [R1+0x1a8] ;  /* 0x0001a800014a7983 */ /* 0x000ee80000300a00 */
[----:B------:R-:W4:Y:S01]  /*11210*/  LDL.LU.64 R70, [R1+0x1b8] ;  /* 0x0001b80001467983 */ /* 0x000f220000300a00 */
[----:B------:R-:W0:Y:S02]  /*11220*/  S2R R68, SR_TID.X ;  /* 0x0000000000447919 */ /* 0x000e240000002100 */
[----:B0-----:R-:W-:-:S04]  /*11230*/  SHF.R.U32.HI R69, RZ, 0x6, R68 ;  /* 0x00000006ff457819 */ /* 0x001fc80000011644 */
[----:B------:R-:W-:-:S04]  /*11240*/  SGXT.U32 R69, R69, 0x1 ;  /* 0x000000014545781a */ /* 0x000fc80000000000 */
[----:B------:R-:W-:-:S04]  /*11250*/  LOP3.LUT R69, R69, 0x2e, RZ, 0xfc, !PT ;  /* 0x0000002e45457812 */ /* 0x000fc800078efcff */
[----:B------:R-:W-:Y:S02]  /*11260*/  ISETP.GE.AND P5, PT, R69, UR32, PT ;  /* 0x0000002045007c0c */ /* 0x000fe4000bfa6270 */
[----:B------:R-:W0:Y:S01]  /*11270*/  S2R R69, SR_TID.X ;  /* 0x0000000000457919 */ /* 0x000e220000002100 */
[----:B------:R-:W-:-:S04]  /*11280*/  SHF.R.U32.HI R68, RZ, 0x6, R68 ;  /* 0x00000006ff447819 */ /* 0x000fc80000011644 */
[----:B------:R-:W-:-:S04]  /*11290*/  SGXT.U32 R68, R68, 0x1 ;  /* 0x000000014444781a */ /* 0x000fc80000000000 */
[----:B------:R-:W-:-:S04]  /*112a0*/  LOP3.LUT R68, R68, 0x30, RZ, 0xfc, !PT ;  /* 0x0000003044447812 */ /* 0x000fc800078efcff */
[----:B------:R-:W-:Y:S02]  /*112b0*/  ISETP.GE.AND P0, PT, R68, UR32, PT ;  /* 0x0000002044007c0c */ /* 0x000fe4000bf06270 */
        /* <DEDUP_REMOVED lines=13> */
[----:B------:R-:W-:Y:S02]  /*11390*/  SHF.R.U32.HI R69, RZ, 0x6, R68 ;  /* 0x00000006ff457819 */ /* 0x000fe40000011644 */
[----:B------:R-:W-:Y:S02]  /*113a0*/  PRMT R92, RZ, 0x7610, R92 ;  /* 0x00007610ff5c7816 */ /* 0x000fe4000000005c */
[----:B------:R-:W-:-:S04]  /*113b0*/  SGXT.U32 R69, R69, 0x1 ;  /* 0x000000014545781a */ /* 0x000fc80000000000 */
[----:B------:R-:W-:Y:S01]  /*113c0*/  LOP3.LUT R69, R69, 0x38, RZ, 0xfc, !PT ;  /* 0x0000003845457812 */ /* 0x000fe200078efcff */
[----:B------:R-:W4:Y:S03]  /*113d0*/  @!P5 LDG.E.U16 R92, desc[UR20][R40.64] ;  /* 0x00000014285cd981 */ /* 0x000f26000c1e1500 */
[----:B------:R-:W-:Y:S02]  /*113e0*/  ISETP.GE.AND P5, PT, R69, UR32, PT ;  /* 0x0000002045007c0c */ /* 0x000fe4000bfa6270 */
[----:B------:R-:W0:Y:S01]  /*113f0*/  S2R R69, SR_TID.X ;  /* 0x0000000000457919 */ /* 0x000e220000002100 */
[----:B------:R-:W-:Y:S02]  /*11400*/  SHF.R.U32.HI R68, RZ, 0x6, R68 ;  /* 0x00000006ff447819 */ /* 0x000fe40000011644 */
[----:B------:R-:W-:Y:S02]  /*11410*/  PRMT R67, RZ, 0x7610, R67 ;  /* 0x00007610ff437816 */ /* 0x000fe40000000043 */
[----:B------:R-:W-:Y:S01]  /*11420*/  SGXT.U32 R68, R68, 0x1 ;  /* 0x000000014444781a */ /* 0x000fe20000000000 */
[----:B------:R-:W4:Y:S03]  /*11430*/  LDL.LU.64 R40, [R1+0x7b8] ;  /* 0x0007b80001287983 */ /* 0x000f260000300a00 */
[----:B------:R-:W-:Y:S01]  /*11440*/  LOP3.LUT R68, R68, 0x3a, RZ, 0xfc, !PT ;  /* 0x0000003a44447812 */ /* 0x000fe200078efcff */
[----:B------:R-:W4:Y:S03]  /*11450*/  @!P0 LDG.E.U16 R67, desc[UR20][R108.64] ;  /* 0x000000146c438981 */ /* 0x000f26000c1e1500 */
[----:B------:R-:W-:-:S02]  /*11460*/  ISETP.GE.AND P0, PT, R68, UR32, PT ;  /* 0x0000002044007c0c */ /* 0x000fc4000bf06270 */
[----:B------:R-:W-:Y:S02]  /*11470*/  PRMT R62, RZ, 0x7610, R62 ;  /* 0x00007610ff3e7816 */ /* 0x000fe4000000003e */
[----:B------:R-:W-:Y:S02]  /*11480*/  PRMT R100, RZ, 0x7610, R100 ;  /* 0x00007610ff647816 */ /* 0x000fe40000000064 */
[----:B------:R-:W-:Y:S02]  /*11490*/  PRMT R91, RZ, 0x7610, R91 ;  /* 0x00007610ff5b7816 */ /* 0x000fe4000000005b */
[----:B------:R-:W4:Y:S04]  /*114a0*/  @!P4 LDG.E.U16 R62, desc[UR20][R110.64] ;  /* 0x000000146e3ec981 */ /* 0x000f28000c1e1500 */
[----:B------:R-:W4:Y:S04]  /*114b0*/  @!P3 LDG.E.U16 R100, desc[UR20][R76.64] ;  /* 0x000000144c64b981 */ /* 0x000f28000c1e1500 */
[----:B------:R1:W4:Y:S01]  /*114c0*/  @!P6 LDG.E.U16 R91, desc[UR20][R78.64] ;  /* 0x000000144e5be981 */ /* 0x000322000c1e1500 */
[----:B0-----:R-:W-:-:S02]  /*114d0*/  SHF.R.U32.HI R68, RZ, 0x6, R69 ;  /* 0x00000006ff447819 */ /* 0x001fc40000011645 */
[----:B------:R-:W-:Y:S02]  /*114e0*/  SHF.R.U32.HI R69, RZ, 0x6, R69 ;  /* 0x00000006ff457819 */ /* 0x000fe40000011645 */
[----:B------:R-:W-:Y:S02]  /*114f0*/  SGXT.U32 R68, R68, 0x1 ;  /* 0x000000014444781a */ /* 0x000fe40000000000 */
[----:B------:R-:W-:Y:S02]  /*11500*/  SGXT.U32 R69, R69, 0x1 ;  /* 0x000000014545781a */ /* 0x000fe40000000000 */
[----:B------:R-:W-:Y:S02]  /*11510*/  LOP3.LUT R68, R68, 0x3e, RZ, 0xfc, !PT ;  /* 0x0000003e44447812 */ /* 0x000fe400078efcff */
[----:B------:R-:W-:Y:S02]  /*11520*/  LOP3.LUT R69, R69, 0x3c, RZ, 0xfc, !PT ;  /* 0x0000003c45457812 */ /* 0x000fe400078efcff */
[----:B------:R-:W-:-:S02]  /*11530*/  ISETP.GE.AND P3, PT, R68, UR32, PT ;  /* 0x0000002044007c0c */ /* 0x000fc4000bf66270 */
[----:B------:R-:W-:Y:S01]  /*11540*/  ISETP.GE.AND P4, PT, R69, UR32, PT ;  /* 0x0000002045007c0c */ /* 0x000fe2000bf86270 */
[----:B-1----:R-:W0:Y:S01]  /*11550*/  S2R R79, SR_TID.X ;  /* 0x00000000004f7919 */ /* 0x002e220000002100 */
[----:B------:R-:W-:Y:S02]  /*11560*/  PRMT R106, RZ, 0x7610, R106 ;  /* 0x00007610ff6a7816 */ /* 0x000fe4000000006a */
[----:B------:R-:W-:Y:S01]  /*11570*/  PRMT R63, RZ, 0x7610, R63 ;  /* 0x00007610ff3f7816 */ /* 0x000fe2000000003f */
[----:B------:R-:W4:Y:S01]  /*11580*/  LDL.LU.64 R68, [R1+0x58] ;  /* 0x0000580001447983 */ /* 0x000f220000300a00 */
[----:B------:R-:W-:Y:S02]  /*11590*/  PRMT R98, RZ, 0x7610, R98 ;  /* 0x00007610ff627816 */ /* 0x000fe40000000062 */
[----:B------:R-:W-:Y:S01]  /*115a0*/  PRMT R90, RZ, 0x7610, R90 ;  /* 0x00007610ff5a7816 */ /* 0x000fe2000000005a */
[----:B------:R-:W4:Y:S05]  /*115b0*/  LDL.LU.64 R108, [R1+0x38] ;  /* 0x00003800016c7983 */ /* 0x000f2a0000300a00 */
[----:B------:R-:W4:Y:S04]  /*115c0*/  @!P3 LDG.E.U16 R90, desc[UR20][R82.64] ;  /* 0x00000014525ab981 */ /* 0x000f28000c1e1500 */
[----:B------:R-:W-:Y:S01]  /*115d0*/  STL [R1+0x500], R164 ;  /* 0x000500a401007387 */ /* 0x000fe20000100800 */
[----:B0-----:R-:W-:Y:S01]  /*115e0*/  LOP3.LUT R78, R79, 0x3f, RZ, 0xc0, !PT ;  /* 0x0000003f4f4e7812 */ /* 0x001fe200078ec0ff */
[----:B--2---:R-:W-:-:S04]  /*115f0*/  IMAD.WIDE R72, R164, 0x2, R72 ;  /* 0x00000002a4487825 */ /* 0x004fc800078e0248 */
[C---:B---3--:R-:W-:Y:S01]  /*11600*/  IMAD.WIDE R74, R164.reuse, 0x2, R74 ;  /* 0x00000002a44a7825 */ /* 0x048fe200078e024a */
[----:B------:R-:W2:Y:S03]  /*11610*/  @!P0 LDG.E.U16 R63, desc[UR20][R72.64] ;  /* 0x00000014483f8981 */ /* 0x000ea6000c1e1500 */
[----:B----4-:R-:W-:Y:S01]  /*11620*/  IMAD.WIDE R70, R164, 0x2, R70 ;  /* 0x00000002a4467825 */ /* 0x010fe200078e0246 */
[----:B------:R-:W3:Y:S04]  /*11630*/  @!P4 LDG.E.U16 R98, desc[UR20][R74.64] ;  /* 0x000000144a62c981 */ /* 0x000ee8000c1e1500 */
[----:B------:R0:W4:Y:S01]  /*11640*/  @!P5 LDG.E.U16 R106, desc[UR20][R70.64] ;  /* 0x00000014466ad981 */ /* 0x000122000c1e1500 */
[----:B------:R-:W-:Y:S06]  /*11650*/  BAR.SYNC.DEFER_BLOCKING 0x0 ;  /* 0x0000000000007b1d */ /* 0x000fec0000010000 */
[----:B------:R-:W-:Y:S04]  /*11660*/  STL.64 [R1+0x1a8], R74 ;  /* 0x0001a84a01007387 */ /* 0x000fe80000100a00 */
[----:B------:R-:W-:Y:S04]  /*11670*/  STL.64 [R1+0x1b0], R72 ;  /* 0x0001b04801007387 */ /* 0x000fe80000100a00 */
[----:B------:R1:W-:Y:S04]  /*11680*/  STL.64 [R1+0x1b8], R70 ;  /* 0x0001b84601007387 */ /* 0x0003e80000100a00 */
[----:B------:R-:W2:Y:S01]  /*11690*/  LDL.LU.64 R110, [R1+0x78] ;  /* 0x00007800016e7983 */ /* 0x000ea20000300a00 */
[----:B------:R-:W-:-:S03]  /*116a0*/  ISETP.GE.AND P0, PT, R78, UR32, PT ;  /* 0x000000204e007c0c */ /* 0x000fc6000bf06270 */
[----:B------:R-:W-:Y:S04]  /*116b0*/  STS.U16 [R3+UR9+0x12000], R4 ;  /* 0x0120000403007988 */ /* 0x000fe80008000409 */
[----:B-1----:R-:W0:Y:S04]  /*116c0*/  LDL.LU.64 R70, [R1+0x98] ;  /* 0x0000980001467983 */ /* 0x002e280000300a00 */
[----:B------:R-:W3:Y:S04]  /*116d0*/  LDL.LU.64 R72, [R1+0xb8] ;  /* 0x0000b80001487983 */ /* 0x000ee80000300a00 */
[----:B------:R-:W4:Y:S04]  /*116e0*/  LDL.LU.64 R74, [R1+0xd8] ;  /* 0x0000d800014a7983 */ /* 0x000f280000300a00 */
[----:B------:R-:W4:Y:S04]  /*116f0*/  LDL.LU.64 R76, [R1+0xf8] ;  /* 0x0000f800014c7983 */ /* 0x000f280000300a00 */
[----:B------:R1:W-:Y:S04]  /*11700*/  STS.U16 [R3+UR9+0x12400], R5 ;  /* 0x0124000503007988 */ /* 0x0003e80008000409 */
[----:B------:R1:W-:Y:S04]  /*11710*/  STS.U16 [R3+UR9+0x12800], R87 ;  /* 0x0128005703007988 */ /* 0x0003e80008000409 */
[----:B-1----:R-:W4:Y:S04]  /*11720*/  LDL.LU.64 R4, [R1+0x178] ;  /* 0x0001780001047983 */ /* 0x002f280000300a00 */
[----:B------:R-:W4:Y:S04]  /*11730*/  LDL.LU.64 R86, [R1+0x158] ;  /* 0x0001580001567983 */ /* 0x000f280000300a00 */
[----:B------:R-:W4:Y:S04]  /*11740*/  LDL.LU.64 R82, [R1+0x138] ;  /* 0x0001380001527983 */ /* 0x000f280000300a00 */
[----:B------:R-:W4:Y:S01]  /*11750*/  LDL.LU.64 R78, [R1+0x118] ;  /* 0x00011800014e7983 */ /* 0x000f220000300a00 */
[----:B------:R-:W-:-:S02]  /*11760*/  PRMT R61, RZ, 0x7610, R61 ;  /* 0x00007610ff3d7816 */ /* 0x000fc4000000003d */
[----:B------:R-:W-:Y:S02]  /*11770*/  PRMT R60, RZ, 0x7610, R60 ;  /* 0x00007610ff3c7816 */ /* 0x000fe4000000003c */
[----:B------:R-:W-:Y:S02]  /*11780*/  PRMT R59, RZ, 0x7610, R59 ;  /* 0x00007610ff3b7816 */ /* 0x000fe4000000003b */
[----:B------:R-:W-:Y:S02]  /*11790*/  PRMT R58, RZ, 0x7610, R58 ;  /* 0x00007610ff3a7816 */ /* 0x000fe4000000003a */
[----:B------:R-:W-:Y:S02]  /*117a0*/  PRMT R57, RZ, 0x7610, R57 ;  /* 0x00007610ff397816 */ /* 0x000fe40000000039 */
[----:B------:R-:W-:Y:S02]  /*117b0*/  PRMT R56, RZ, 0x7610, R56 ;  /* 0x00007610ff387816 */ /* 0x000fe40000000038 */
[----:B------:R-:W-:-:S02]  /*117c0*/  PRMT R47, RZ, 0x7610, R47 ;  /* 0x00007610ff2f7816 */ /* 0x000fc4000000002f */
[----:B------:R-:W-:Y:S02]  /*117d0*/  PRMT R46, RZ, 0x7610, R46 ;  /* 0x00007610ff2e7816 */ /* 0x000fe4000000002e */
[----:B------:R-:W-:Y:S02]  /*117e0*/  PRMT R43, RZ, 0x7610, R43 ;  /* 0x00007610ff2b7816 */ /* 0x000fe4000000002b */
[----:B------:R-:W-:Y:S01]  /*117f0*/  PRMT R42, RZ, 0x7610, R42 ;  /* 0x00007610ff2a7816 */ /* 0x000fe2000000002a */
[----:B------:R-:W-:-:S05]  /*11800*/  IMAD.WIDE R68, R165, 0x2, R68 ;  /* 0x00000002a5447825 */ /* 0x000fca00078e0244 */
[----:B------:R-:W4:Y:S01]  /*11810*/  @!P0 LDG.E.U16 R42, desc[UR20][R68.64] ;  /* 0x00000014442a8981 */ /* 0x000f22000c1e1500 */
[----:B--2---:R-:W-:-:S05]  /*11820*/  IMAD.WIDE R110, R165, 0x2, R110 ;  /* 0x00000002a56e7825 */ /* 0x004fca00078e026e */
[----:B------:R-:W2:Y:S01]  /*11830*/  @!P0 LDG.E.U16 R43, desc[UR20][R110.64] ;  /* 0x000000146e2b8981 */ /* 0x000ea2000c1e1500 */
[----:B0-----:R-:W-:-:S04]  /*11840*/  IMAD.WIDE R70, R165, 0x2, R70 ;  /* 0x00000002a5467825 */ /* 0x001fc800078e0246 */
[C---:B---3--:R-:W-:Y:S01]  /*11850*/  IMAD.WIDE R72, R165.reuse, 0x2, R72 ;  /* 0x00000002a5487825 */ /* 0x048fe200078e0248 */
[----:B------:R-:W3:Y:S03]  /*11860*/  @!P0 LDG.E.U16 R46, desc[UR20][R70.64] ;  /* 0x00000014462e8981 */ /* 0x000ee6000c1e1500 */
[C---:B----4-:R-:W-:Y:S01]  /*11870*/  IMAD.WIDE R74, R165.reuse, 0x2, R74 ;  /* 0x00000002a54a7825 */ /* 0x050fe200078e024a */
[----:B------:R-:W4:Y:S03]  /*11880*/  @!P0 LDG.E.U16 R47, desc[UR20][R72.64] ;  /* 0x00000014482f8981 */ /* 0x000f26000c1e1500 */
[C---:B------:R-:W-:Y:S01]  /*11890*/  IMAD.WIDE R76, R165.reuse, 0x2, R76 ;  /* 0x00000002a54c7825 */ /* 0x040fe200078e024c */
[----:B------:R-:W4:Y:S04]  /*118a0*/  @!P0 LDG.E.U16 R56, desc[UR20][R74.64] ;  /* 0x000000144a388981 */ /* 0x000f28000c1e1500 */
[----:B------:R-:W4:Y:S01]  /*118b0*/  @!P0 LDG.E.U16 R57, desc[UR20][R76.64] ;  /* 0x000000144c398981 */ /* 0x000f22000c1e1500 */
[----:B------:R-:W-:-:S04]  /*118c0*/  IMAD.WIDE R4, R165, 0x2, R4 ;  /* 0x00000002a5047825 */ /* 0x000fc800078e0204 */
[C---:B------:R-:W-:Y:S01]  /*118d0*/  IMAD.WIDE R86, R165.reuse, 0x2, R86 ;  /* 0x00000002a5567825 */ /* 0x040fe200078e0256 */
[----:B------:R-:W4:Y:S03]  /*118e0*/  @!P0 LDG.E.U16 R61, desc[UR20][R4.64] ;  /* 0x00000014043d8981 */ /* 0x000f26000c1e1500 */
[C---:B------:R-:W-:Y:S01]  /*118f0*/  IMAD.WIDE R82, R165.reuse, 0x2, R82 ;  /* 0x00000002a5527825 */ /* 0x040fe200078e0252 */
[----:B------:R-:W4:Y:S03]  /*11900*/  @!P0 LDG.E.U16 R60, desc[UR20][R86.64] ;  /* 0x00000014563c8981 */ /* 0x000f26000c1e1500 */
[C---:B------:R-:W-:Y:S01]  /*11910*/  IMAD.WIDE R78, R165.reuse, 0x2, R78 ;  /* 0x00000002a54e7825 */ /* 0x040fe200078e024e */
[----:B------:R-:W4:Y:S04]  /*11920*/  @!P0 LDG.E.U16 R59, desc[UR20][R82.64] ;  /* 0x00000014523b8981 */ /* 0x000f28000c1e1500 */
[----:B------:R-:W4:Y:S01]  /*11930*/  @!P0 LDG.E.U16 R58, desc[UR20][R78.64] ;  /* 0x000000144e3a8981 */ /* 0x000f22000c1e1500 */
[----:B------:R-:W-:-:S03]  /*11940*/  IMAD.WIDE R108, R165, 0x2, R108 ;  /* 0x00000002a56c7825 */ /* 0x000fc600078e026c */
[----:B------:R0:W-:Y:S04]  /*11950*/  STS.U16 [R3+UR9+0x13000], R88 ;  /* 0x0130005803007988 */ /* 0x0001e80008000409 */
[----:B------:R-:W-:Y:S04]  /*11960*/  STL.64 [R1+0x38], R108 ;  /* 0x0000386c01007387 */ /* 0x000fe80000100a00 */
[----:B------:R-:W-:Y:S01]  /*11970*/  STL.64 [R1+0x58], R68 ;  /* 0x0000584401007387 */ /* 0x000fe20000100a00 */
[----:B0-----:R-:W-:-:S03]  /*11980*/  LOP3.LUT R88, R3, 0x20, RZ, 0x3c, !PT ;  /* 0x0000002003587812 */ /* 0x001fc600078e3cff */
[----:B------:R-:W-:Y:S04]  /*11990*/  STL.64 [R1+0x78], R110 ;  /* 0x0000786e01007387 */ /* 0x000fe80000100a00 */
[----:B------:R-:W-:Y:S04]  /*119a0*/  STL.64 [R1+0x98], R70 ;  /* 0x0000984601007387 */ /* 0x000fe80000100a00 */
[----:B------:R0:W-:Y:S04]  /*119b0*/  STS.U16 [R3+UR9+0x12c00], R2 ;  /* 0x012c000203007988 */ /* 0x0001e80008000409 */
[----:B------:R-:W-:Y:S04]  /*119c0*/  STL.64 [R1+0xb8], R72 ;  /* 0x0000b84801007387 */ /* 0x000fe80000100a00 */
[----:B------:R-:W-:Y:S04]  /*119d0*/  STS.U16 [R3+UR9+0x13400], R66 ;  /* 0x0134004203007988 */ /* 0x000fe80008000409 */
[----:B------:R-:W-:Y:S04]  /*119e0*/  STS.U16 [R3+UR9+0x13800], R67 ;  /* 0x0138004303007988 */ /* 0x000fe80008000409 */
[----:B------:R-:W-:Y:S04]  /*119f0*/  STS.U16 [R3+UR9+0x13c00], R106 ;  /* 0x013c006a03007988 */ /* 0x000fe80008000409 */
[----:B------:R-:W-:Y:S04]  /*11a00*/  STL.64 [R1+0xd8], R74 ;  /* 0x0000d84a01007387 */ /* 0x000fe80000100a00 */
[----:B------:R-:W-:Y:S04]  /*11a10*/  STS.U16 [R88+UR9+0x12100], R107 ;  /* 0x0121006b58007988 */ /* 0x000fe80008000409 */
[----:B------:R-:W-:Y:S04]  /*11a20*/  STL.64 [R1+0xf8], R76 ;  /* 0x0000f84c01007387 */ /* 0x000fe80000100a00 */
[----:B------:R-:W-:Y:S04]  /*11a30*/  STS.U16 [R88+UR9+0x12500], R64 ;  /* 0x0125004058007988 */ /* 0x000fe80008000409 */
[----:B------:R-:W-:Y:S04]  /*11a40*/  STL.64 [R1+0x138], R82 ;  /* 0x0001385201007387 */ /* 0x000fe80000100a00 */
[----:B------:R-:W-:Y:S04]  /*11a50*/  STS.U16 [R88+UR9+0x12900], R65 ;  /* 0x0129004158007988 */ /* 0x000fe80008000409 */
[----:B------:R-:W-:Y:S04]  /*11a60*/  STL.64 [R1+0x158], R86 ;  /* 0x0001585601007387 */ /* 0x000fe80000100a00 */
[----:B------:R-:W-:Y:S04]  /*11a70*/  STS.U16 [R88+UR9+0x12d00], R104 ;  /* 0x012d006858007988 */ /* 0x000fe80008000409 */
[----:B------:R1:W-:Y:S04]  /*11a80*/  STL.64 [R1+0x178], R4 ;  /* 0x0001780401007387 */ /* 0x0003e80000100a00 */
[----:B------:R1:W-:Y:S01]  /*11a90*/  STS.U16 [R88+UR9+0x13100], R99 ;  /* 0x0131006358007988 */ /* 0x0003e20008000409 */
[----:B0-----:R-:W-:-:S03]  /*11aa0*/  PRMT R2, RZ, 0x7610, R2 ;  /* 0x00007610ff027816 */ /* 0x001fc60000000002 */
[----:B------:R-:W-:Y:S04]  /*11ab0*/  STS.U16 [R88+UR9+0x13500], R105 ;  /* 0x0135006958007988 */ /* 0x000fe80008000409 */
[----:B-1----:R-:W4:Y:S01]  /*11ac0*/  LDL.LU.64 R4, [R1+0x7b0] ;  /* 0x0007b00001047983 */ /* 0x002f220000300a00 */
[----:B------:R-:W-:-:S03]  /*11ad0*/  LOP3.LUT R99, R3, 0x40, RZ, 0x3c, !PT ;  /* 0x0000004003637812 */ /* 0x000fc600078e3cff */
[----:B------:R-:W4:Y:S04]  /*11ae0*/  LDL.LU.64 R86, [R1+0x7a8] ;  /* 0x0007a80001567983 */ /* 0x000f280000300a00 */
[----:B------:R-:W4:Y:S04]  /*11af0*/  LDL.LU.64 R82, [R1+0x7a0] ;  /* 0x0007a00001527983 */ /* 0x000f280000300a00 */
[----:B------:R0:W-:Y:S04]  /*11b00*/  STL.64 [R1+0x118], R78 ;  /* 0x0001184e01007387 */ /* 0x0001e80000100a00 */
[----:B------:R-:W-:Y:S04]  /*11b10*/  STS.U16 [R88+UR9+0x13900], R62 ;  /* 0x0139003e58007988 */ /* 0x000fe80008000409 */
[----:B------:R-:W-:Y:S04]  /*11b20*/  STS.U16 [R88+UR9+0x13d00], R63 ;  /* 0x013d003f58007988 */ /* 0x000fe80008000409 */
[----:B0-----:R-:W4:Y:S04]  /*11b30*/  LDL.LU.64 R78, [R1+0x798] ;  /* 0x00079800014e7983 */ /* 0x001f280000300a00 */
[----:B------:R-:W4:Y:S04]  /*11b40*/  LDL.LU.64 R76, [R1+0x790] ;  /* 0x00079000014c7983 */ /* 0x000f280000300a00 */
[----:B------:R-:W-:Y:S04]  /*11b50*/  STS.U16 [R99+UR9+0x12200], R125 ;  /* 0x0122007d63007988 */ /* 0x000fe80008000409 */
[----:B------:R-:W4:Y:S04]  /*11b60*/  LDL.LU.64 R74, [R1+0x788] ;  /* 0x00078800014a7983 */ /* 0x000f280000300a00 */
[----:B------:R-:W-:Y:S04]  /*11b70*/  STS.U16 [R99+UR9+0x12600], R124 ;  /* 0x0126007c63007988 */ /* 0x000fe80008000409 */
[----:B------:R-:W4:Y:S04]  /*11b80*/  LDL.LU.64 R72, [R1+0x780] ;  /* 0x0007800001487983 */ /* 0x000f280000300a00 */
[----:B------:R-:W-:Y:S04]  /*11b90*/  STS.U16 [R99+UR9+0x12a00], R103 ;  /* 0x012a006763007988 */ /* 0x000fe80008000409 */
[----:B------:R-:W4:Y:S04]  /*11ba0*/  LDL.LU.64 R70, [R1+0x778] ;  /* 0x0007780001467983 */ /* 0x000f280000300a00 */
[----:B------:R-:W-:Y:S04]  /*11bb0*/  STS.U16 [R99+UR9+0x12e00], R102 ;  /* 0x012e006663007988 */ /* 0x000fe80008000409 */
[----:B------:R-:W4:Y:S04]  /*11bc0*/  LDL.LU.64 R110, [R1+0x770] ;  /* 0x00077000016e7983 */ /* 0x000f280000300a00 */
[----:B------:R0:W-:Y:S04]  /*11bd0*/  STS.U16 [R99+UR9+0x13200], R0 ;  /* 0x0132000063007988 */ /* 0x0001e80008000409 */
[----:B------:R-:W4:Y:S04]  /*11be0*/  LDL.LU.64 R68, [R1+0x768] ;  /* 0x0007680001447983 */ /* 0x000f280000300a00 */
[----:B------:R-:W4:Y:S01]  /*11bf0*/  @!P0 LDG.E.U16 R2, desc[UR20][R108.64] ;  /* 0x000000146c028981 */ /* 0x000f22000c1e1500 */
[----:B0-----:R-:W-:-:S03]  /*11c00*/  LOP3.LUT R0, R3, 0x60, RZ, 0x3c, !PT ;  /* 0x0000006003007812 */ /* 0x001fc600078e3cff */
[----:B------:R-:W-:Y:S04]  /*11c10*/  STS.U16 [R99+UR9+0x13600], R101 ;  /* 0x0136006563007988 */ /* 0x000fe80008000409 */
[----:B------:R-:W-:Y:S04]  /*11c20*/  STS.U16 [R99+UR9+0x13a00], R100 ;  /* 0x013a006463007988 */ /* 0x000fe80008000409 */
[----:B------:R-:W4:Y:S04]  /*11c30*/  LDL.LU.64 R108, [R1+0x760] ;  /* 0x00076000016c7983 */ /* 0x000f280000300a00 */
[----:B------:R-:W4:Y:S04]  /*11c40*/  LDL.LU R66, [R1+0x75c] ;  /* 0x00075c0001427983 */ /* 0x000f280000300800 */
[----:B------:R-:W4:Y:S04]  /*11c50*/  LDL.LU R67, [R1+0x758] ;  /* 0x0007580001437983 */ /* 0x000f280000300800 */
[----:B------:R-:W4:Y:S04]  /*11c60*/  LDL.LU R106, [R1+0x754] ;  /* 0x00075400016a7983 */ /* 0x000f280000300800 */
[----:B------:R-:W-:Y:S04]  /*11c70*/  STS.U16 [R99+UR9+0x13e00], R98 ;  /* 0x013e006263007988 */ /* 0x000fe80008000409 */
        /* <DEDUP_REMOVED lines=14> */
[----:B------:R-:W-:Y:S04]  /*11d60*/  STS.U16 [R0+UR9+0x13f00], R90 ;  /* 0x013f005a00007988 */ /* 0x000fe80008000409 */
[----:B------:R-:W-:Y:S04]  /*11d70*/  STL [R1+0x57c], R0 ;  /* 0x00057c0001007387 */ /* 0x000fe80000100800 */
[----:B------:R-:W4:Y:S04]  /*11d80*/  LDL.LU.64 R102, [R1+0x18] ;  /* 0x0000180001667983 */ /* 0x000f280000300a00 */
[----:B--2---:R-:W-:Y:S04]  /*11d90*/  STS.U16 [R3+UR9+0xa000], R43 ;  /* 0x00a0002b03007988 */ /* 0x004fe80008000409 */
[----:B---3--:R-:W-:Y:S04]  /*11da0*/  STS.U16 [R3+UR9+0x9c00], R46 ;  /* 0x009c002e03007988 */ /* 0x008fe80008000409 */
[----:B----4-:R-:W-:Y:S04]  /*11db0*/  STS.U16 [R3+UR9+0x9400], R56 ;  /* 0x0094003803007988 */ /* 0x010fe80008000409 */
[----:B------:R-:W-:Y:S04]  /*11dc0*/  STS.U16 [R3+UR9+0x9000], R57 ;  /* 0x0090003903007988 */ /* 0x000fe80008000409 */
[----:B------:R-:W-:Y:S04]  /*11dd0*/  STS.U16 [R3+UR9+0x9800], R47 ;  /* 0x0098002f03007988 */ /* 0x000fe80008000409 */
[----:B------:R-:W-:Y:S04]  /*11de0*/  STS.U16 [R3+UR9+0x8000], R61 ;  /* 0x0080003d03007988 */ /* 0x000fe80008000409 */
[----:B------:R0:W-:Y:S04]  /*11df0*/  STS.U16 [R3+UR9+0x8400], R60 ;  /* 0x0084003c03007988 */ /* 0x0001e80008000409 */
[----:B------:R-:W-:Y:S04]  /*11e00*/  STS.U16 [R3+UR9+0x8800], R59 ;  /* 0x0088003b03007988 */ /* 0x000fe80008000409 */
[----:B------:R1:W-:Y:S04]  /*11e10*/  STS.U16 [R3+UR9+0x8c00], R58 ;  /* 0x008c003a03007988 */ /* 0x0003e80008000409 */
[----:B0-----:R-:W2:Y:S04]  /*11e20*/  LDL.LU.64 R60, [R1+0x170] ;  /* 0x00017000013c7983 */ /* 0x001ea80000300a00 */
[----:B------:R-:W3:Y:S04]  /*11e30*/  LDL.LU.64 R100, [R1+0x150] ;  /* 0x0001500001647983 */ /* 0x000ee80000300a00 */
[----:B-1----:R-:W4:Y:S04]  /*11e40*/  LDL.LU.64 R58, [R1+0x130] ;  /* 0x00013000013a7983 */ /* 0x002f280000300a00 */
[----:B------:R-:W4:Y:S04]  /*11e50*/  LDL.LU.64 R98, [R1+0x110] ;  /* 0x0001100001627983 */ /* 0x000f280000300a00 */
[----:B------:R-:W4:Y:S04]  /*11e60*/  LDL.LU.64 R56, [R1+0xf0] ;  /* 0x0000f00001387983 */ /* 0x000f280000300a00 */
[----:B------:R-:W4:Y:S04]  /*11e70*/  LDL.LU.64 R96, [R1+0xd0] ;  /* 0x0000d00001607983 */ /* 0x000f280000300a00 */
[----:B------:R-:W4:Y:S04]  /*11e80*/  LDL.LU.64 R94, [R1+0xb0] ;  /* 0x0000b000015e7983 */ /* 0x000f280000300a00 */
[----:B------:R-:W4:Y:S04]  /*11e90*/  LDL.LU.64 R92, [R1+0x90] ;  /* 0x00009000015c7983 */ /* 0x000f280000300a00 */
[----:B------:R-:W4:Y:S04]  /*11ea0*/  LDL.LU.64 R90, [R1+0x70] ;  /* 0x00007000015a7983 */ /* 0x000f280000300a00 */
[----:B------:R0:W-:Y:S04]  /*11eb0*/  STS.U16 [R3+UR9+0xa400], R42 ;  /* 0x00a4002a03007988 */ /* 0x0001e80008000409 */
[----:B------:R-:W4:Y:S04]  /*11ec0*/  LDL.LU.64 R46, [R1+0x50] ;  /* 0x00005000012e7983 */ /* 0x000f280000300a00 */
[----:B0-----:R-:W4:Y:S04]  /*11ed0*/  LDL.LU.64 R42, [R1+0x30] ;  /* 0x00003000012a7983 */ /* 0x001f280000300a00 */
[----:B------:R-:W4:Y:S01]  /*11ee0*/  LDL.LU.64 R124, [R1+0x10] ;  /* 0x00001000017c7983 */ /* 0x000f220000300a00 */
[----:B------:R-:W-:Y:S01]  /*11ef0*/  PRMT R162, RZ, 0x7610, R162 ;  /* 0x00007610ffa27816 */ /* 0x000fe200000000a2 */
[----:B------:R-:W-:Y:S01]  /*11f00*/  IMAD.WIDE R84, R165, 0x2, R84 ;  /* 0x00000002a5547825 */ /* 0x000fe200078e0254 */
[----:B------:R-:W-:-:S02]  /*11f10*/  PRMT R163, RZ, 0x7610, R163 ;  /* 0x00007610ffa37816 */ /* 0x000fc400000000a3 */
[----:B------:R-:W-:Y:S01]  /*11f20*/  PRMT R122, RZ, 0x7610, R122 ;  /* 0x00007610ff7a7816 */ /* 0x000fe2000000007a */
[C---:B------:R-:W-:Y:S01]  /*11f30*/  IMAD.WIDE R80, R165.reuse, 0x2, R80 ;  /* 0x00000002a5507825 */ /* 0x040fe200078e0250 */
[----:B------:R-:W-:Y:S02]  /*11f40*/  PRMT R123, RZ, 0x7610, R123 ;  /* 0x00007610ff7b7816 */ /* 0x000fe4000000007b */
[----:B------:R-:W-:Y:S01]  /*11f50*/  PRMT R160, RZ, 0x7610, R160 ;  /* 0x00007610ffa07816 */ /* 0x000fe200000000a0 */
[C---:B------:R-:W-:Y:S01]  /*11f60*/  IMAD.WIDE R38, R165.reuse, 0x2, R38 ;  /* 0x00000002a5267825 */ /* 0x040fe200078e0226 */
[----:B------:R-:W-:Y:S02]  /*11f70*/  PRMT R161, RZ, 0x7610, R161 ;  /* 0x00007610ffa17816 */ /* 0x000fe400000000a1 */
        /* <DEDUP_REMOVED lines=17> */
[----:B------:R-:W-:Y:S01]  /*12090*/  PRMT R152, RZ, 0x7610, R152 ;  /* 0x00007610ff987816 */ /* 0x000fe20000000098 */
[----:B------:R-:W4:Y:S01]  /*120a0*/  @!P0 LDG.E.U16 R157, desc[UR20][R28.64] ;  /* 0x000000141c9d8981 */ /* 0x000f22000c1e1500 */
[----:B------:R-:W-:Y:S01]  /*120b0*/  PRMT R151, RZ, 0x7610, R151 ;  /* 0x00007610ff977816 */ /* 0x000fe20000000097 */
[C---:B------:R-:W-:Y:S01]  /*120c0*/  IMAD.WIDE R24, R165.reuse, 0x2, R24 ;  /* 0x00000002a5187825 */ /* 0x040fe200078e0218 */
[----:B------:R-:W-:Y:S01]  /*120d0*/  PRMT R150, RZ, 0x7610, R150 ;  /* 0x00007610ff967816 */ /* 0x000fe20000000096 */
[----:B------:R-:W4:Y:S01]  /*120e0*/  @!P0 LDG.E.U16 R156, desc[UR20][R26.64] ;  /* 0x000000141a9c8981 */ /* 0x000f22000c1e1500 */
[----:B------:R-:W-:Y:S01]  /*120f0*/  PRMT R149, RZ, 0x7610, R149 ;  /* 0x00007610ff957816 */ /* 0x000fe20000000095 */
[C---:B------:R-:W-:Y:S01]  /*12100*/  IMAD.WIDE R22, R165.reuse, 0x2, R22 ;  /* 0x00000002a5167825 */ /* 0x040fe200078e0216 */
[----:B------:R-:W-:Y:S01]  /*12110*/  PRMT R148, RZ, 0x7610, R148 ;  /* 0x00007610ff947816 */ /* 0x000fe20000000094 */
[----:B------:R-:W4:Y:S02]  /*12120*/  @!P0 LDG.E.U16 R119, desc[UR20][R24.64] ;  /* 0x0000001418778981 */ /* 0x000f24000c1e1500 */
        /* <DEDUP_REMOVED lines=15> */
[----:B------:R-:W-:-:S02]  /*12220*/  IMAD.WIDE R10, R165, 0x2, R10 ;  /* 0x00000002a50a7825 */ /* 0x000fc400078e020a */
[----:B------:R-:W4:Y:S02]  /*12230*/  @!P0 LDG.E.U16 R161, desc[UR20][R12.64] ;  /* 0x000000140ca18981 */ /* 0x000f24000c1e1500 */
[C---:B------:R-:W-:Y:S02]  /*12240*/  IMAD.WIDE R8, R165.reuse, 0x2, R8 ;  /* 0x00000002a5087825 */ /* 0x040fe400078e0208 */
[----:B------:R-:W4:Y:S02]  /*12250*/  @!P0 LDG.E.U16 R160, desc[UR20][R10.64] ;  /* 0x000000140aa08981 */ /* 0x000f24000c1e1500 */
[C---:B------:R-:W-:Y:S02]  /*12260*/  IMAD.WIDE R6, R165.reuse, 0x2, R6 ;  /* 0x00000002a5067825 */ /* 0x040fe400078e0206 */
[----:B------:R-:W4:Y:S02]  /*12270*/  @!P0 LDG.E.U16 R123, desc[UR20][R8.64] ;  /* 0x00000014087b8981 */ /* 0x000f24000c1e1500 */
[----:B------:R-:W-:-:S02]  /*12280*/  IMAD.WIDE R4, R165, 0x2, R4 ;  /* 0x00000002a5047825 */ /* 0x000fc400078e0204 */
[----:B------:R-:W4:Y:S01]  /*12290*/  @!P0 LDG.E.U16 R122, desc[UR20][R6.64] ;  /* 0x00000014067a8981 */ /* 0x000f22000c1e1500 */
[----:B------:R-:W-:-:S03]  /*122a0*/  PRMT R142, RZ, 0x7610, R142 ;  /* 0x00007610ff8e7816 */ /* 0x000fc6000000008e */
[----:B------:R-:W4:Y:S01]  /*122b0*/  @!P0 LDG.E.U16 R163, desc[UR20][R4.64] ;  /* 0x0000001404a38981 */ /* 0x000f22000c1e1500 */
[----:B------:R-:W-:-:S03]  /*122c0*/  PRMT R141, RZ, 0x7610, R141 ;  /* 0x00007610ff8d7816 */ /* 0x000fc6000000008d */
[----:B------:R-:W4:Y:S04]  /*122d0*/  @!P0 LDG.E.U16 R155, desc[UR20][R30.64] ;  /* 0x000000141e9b8981 */ /* 0x000f28000c1e1500 */
[----:B------:R-:W4:Y:S04]  /*122e0*/  @!P0 LDG.E.U16 R154, desc[UR20][R32.64] ;  /* 0x00000014209a8981 */ /* 0x000f28000c1e1500 */
[----:B------:R-:W4:Y:S04]  /*122f0*/  @!P0 LDG.E.U16 R153, desc[UR20][R34.64] ;  /* 0x0000001422998981 */ /* 0x000f28000c1e1500 */
[----:B------:R-:W4:Y:S04]  /*12300*/  @!P0 LDG.E.U16 R152, desc[UR20][R36.64] ;  /* 0x0000001424988981 */ /* 0x000f28000c1e1500 */
[----:B------:R-:W4:Y:S04]  /*12310*/  @!P0 LDG.E.U16 R151, desc[UR20][R38.64] ;  /* 0x0000001426978981 */ /* 0x000f28000c1e1500 */
[----:B------:R0:W-:Y:S04]  /*12320*/  STS.U16 [R3+UR9+0xa800], R2 ;  /* 0x00a8000203007988 */ /* 0x0001e80008000409 */
[----:B------:R-:W4:Y:S01]  /*12330*/  @!P0 LDG.E.U16 R150, desc[UR20][R80.64] ;  /* 0x0000001450968981 */ /* 0x000f22000c1e1500 */
[----:B0-----:R-:W-:-:S02]  /*12340*/  PRMT R2, RZ, 0x7610, R2 ;  /* 0x00007610ff027816 */ /* 0x001fc40000000002 */
[----:B------:R-:W-:-:S04]  /*12350*/  PRMT R140, RZ, 0x7610, R140 ;  /* 0x00007610ff8c7816 */ /* 0x000fc8000000008c */
[----:B------:R-:W4:Y:S01]  /*12360*/  @!P0 LDG.E.U16 R2, desc[UR20][R84.64] ;  /* 0x0000001454028981 */ /* 0x000f22000c1e1500 */
[----:B------:R-:W-:Y:S02]  /*12370*/  PRMT R139, RZ, 0x7610, R139 ;  /* 0x00007610ff8b7816 */ /* 0x000fe4000000008b */
[----:B------:R-:W-:Y:S01]  /*12380*/  PRMT R138, RZ, 0x7610, R138 ;  /* 0x00007610ff8a7816 */ /* 0x000fe2000000008a */
[C---:B------:R-:W-:Y:S01]  /*12390*/  IMAD.WIDE R40, R165.reuse, 0x2, R40 ;  /* 0x00000002a5287825 */ /* 0x040fe200078e0228 */
[----:B------:R-:W-:Y:S02]  /*123a0*/  PRMT R117, RZ, 0x7610, R117 ;  /* 0x00007610ff757816 */ /* 0x000fe40000000075 */
        /* <DEDUP_REMOVED lines=8> */
[----:B------:R-:W-:-:S02]  /*12430*/  IMAD.WIDE R50, R165, 0x2, R50 ;  /* 0x00000002a5327825 */ /* 0x000fc400078e0232 */
[----:B------:R-:W4:Y:S02]  /*12440*/  @!P0 LDG.E.U16 R116, desc[UR20][R44.64] ;  /* 0x000000142c748981 */ /* 0x000f24000c1e1500 */
[C---:B------:R-:W-:Y:S02]  /*12450*/  IMAD.WIDE R52, R165.reuse, 0x2, R52 ;  /* 0x00000002a5347825 */ /* 0x040fe400078e0234 */
[----:B------:R-:W4:Y:S02]  /*12460*/  @!P0 LDG.E.U16 R115, desc[UR20][R48.64] ;  /* 0x0000001430738981 */ /* 0x000f24000c1e1500 */
[C---:B------:R-:W-:Y:S02]  /*12470*/  IMAD.WIDE R54, R165.reuse, 0x2, R54 ;  /* 0x00000002a5367825 */ /* 0x040fe400078e0236 */
[----:B------:R-:W4:Y:S04]  /*12480*/  @!P0 LDG.E.U16 R114, desc[UR20][R50.64] ;  /* 0x0000001432728981 */ /* 0x000f28000c1e1500 */
[----:B------:R-:W4:Y:S04]  /*12490*/  @!P0 LDG.E.U16 R113, desc[UR20][R52.64] ;  /* 0x0000001434718981 */ /* 0x000f28000c1e1500 */
[----:B------:R-:W4:Y:S01]  /*124a0*/  @!P0 LDG.E.U16 R112, desc[UR20][R54.64] ;  /* 0x0000001436708981 */ /* 0x000f22000c1e1500 */
[----:B------:R-:W-:-:S05]  /*124b0*/  IMAD.WIDE R102, R165, 0x2, R102 ;  /* 0x00000002a5667825 */ /* 0x000fca00078e0266 */
[----:B------:R-:W4:Y:S01]  /*124c0*/  @!P0 LDG.E.U16 R162, desc[UR20][R102.64] ;  /* 0x0000001466a28981 */ /* 0x000f22000c1e1500 */
[----:B--2---:R-:W-:-:S04]  /*124d0*/  IMAD.WIDE R60, R165, 0x2, R60 ;  /* 0x00000002a53c7825 */ /* 0x004fc800078e023c */
[C---:B---3--:R-:W-:Y:S01]  /*124e0*/  IMAD.WIDE R100, R165.reuse, 0x2, R100 ;  /* 0x00000002a5647825 */ /* 0x048fe200078e0264 */
[----:B------:R-:W2:Y:S03]  /*124f0*/  @!P0 LDG.E.U16 R149, desc[UR20][R60.64] ;  /* 0x000000143c958981 */ /* 0x000ea6000c1e1500 */
[C---:B----4-:R-:W-:Y:S01]  /*12500*/  IMAD.WIDE R58, R165.reuse, 0x2, R58 ;  /* 0x00000002a53a7825 */ /* 0x050fe200078e023a */
[----:B------:R-:W3:Y:S03]  /*12510*/  @!P0 LDG.E.U16 R148, desc[UR20][R100.64] ;  /* 0x0000001464948981 */ /* 0x000ee6000c1e1500 */
[C---:B------:R-:W-:Y:S01]  /*12520*/  IMAD.WIDE R98, R165.reuse, 0x2, R98 ;  /* 0x00000002a5627825 */ /* 0x040fe200078e0262 */
[----:B------:R-:W4:Y:S03]  /*12530*/  @!P0 LDG.E.U16 R147, desc[UR20][R58.64] ;  /* 0x000000143a938981 */ /* 0x000f26000c1e1500 */
[C---:B------:R-:W-:Y:S01]  /*12540*/  IMAD.WIDE R56, R165.reuse, 0x2, R56 ;  /* 0x00000002a5387825 */ /* 0x040fe200078e0238 */
[----:B------:R-:W2:Y:S03]  /*12550*/  @!P0 LDG.E.U16 R146, desc[UR20][R98.64] ;  /* 0x0000001462928981 */ /* 0x000ea6000c1e1500 */
[C---:B------:R-:W-:Y:S01]  /*12560*/  IMAD.WIDE R96, R165.reuse, 0x2, R96 ;  /* 0x00000002a5607825 */ /* 0x040fe200078e0260 */
[----:B------:R-:W2:Y:S03]  /*12570*/  @!P0 LDG.E.U16 R145, desc[UR20][R56.64] ;  /* 0x0000001438918981 */ /* 0x000ea6000c1e1500 */
[C---:B------:R-:W-:Y:S01]  /*12580*/  IMAD.WIDE R94, R165.reuse, 0x2, R94 ;  /* 0x00000002a55e7825 */ /* 0x040fe200078e025e */
[----:B------:R-:W2:Y:S03]  /*12590*/  @!P0 LDG.E.U16 R144, desc[UR20][R96.64] ;  /* 0x0000001460908981 */ /* 0x000ea6000c1e1500 */
[C---:B------:R-:W-:Y:S01]  /*125a0*/  IMAD.WIDE R92, R165.reuse, 0x2, R92 ;  /* 0x00000002a55c7825 */ /* 0x040fe200078e025c */
[----:B------:R-:W2:Y:S03]  /*125b0*/  @!P0 LDG.E.U16 R143, desc[UR20][R94.64] ;  /* 0x000000145e8f8981 */ /* 0x000ea6000c1e1500 */
[C---:B------:R-:W-:Y:S01]  /*125c0*/  IMAD.WIDE R90, R165.reuse, 0x2, R90 ;  /* 0x00000002a55a7825 */ /* 0x040fe200078e025a */
[----:B------:R-:W2:Y:S04]  /*125d0*/  @!P0 LDG.E.U16 R142, desc[UR20][R92.64] ;  /* 0x000000145c8e8981 */ /* 0x000ea8000c1e1500 */
[----:B------:R-:W2:Y:S01]  /*125e0*/  @!P0 LDG.E.U16 R141, desc[UR20][R90.64] ;  /* 0x000000145a8d8981 */ /* 0x000ea2000c1e1500 */
[----:B------:R-:W-:-:S05]  /*125f0*/  IMAD.WIDE R46, R165, 0x2, R46 ;  /* 0x00000002a52e7825 */ /* 0x000fca00078e022e */
[----:B------:R-:W2:Y:S01]  /*12600*/  @!P0 LDG.E.U16 R140, desc[UR20][R46.64] ;  /* 0x000000142e8c8981 */ /* 0x000ea2000c1e1500 */
[----:B------:R-:W-:-:S04]  /*12610*/  IMAD.WIDE R42, R165, 0x2, R42 ;  /* 0x00000002a52a7825 */ /* 0x000fc800078e022a */
[C---:B------:R-:W-:Y:S01]  /*12620*/  IMAD.WIDE R124, R165.reuse, 0x2, R124 ;  /* 0x00000002a57c7825 */ /* 0x040fe200078e027c */
[----:B------:R-:W2:Y:S04]  /*12630*/  @!P0 LDG.E.U16 R139, desc[UR20][R42.64] ;  /* 0x000000142a8b8981 */ /* 0x000ea8000c1e1500 */
[----:B------:R-:W2:Y:S04]  /*12640*/  @!P0 LDG.E.U16 R138, desc[UR20][R124.64] ;  /* 0x000000147c8a8981 */ /* 0x000ea8000c1e1500 */
[----:B------:R-:W-:Y:S04]  /*12650*/  STL.64 [R1+0x10], R124 ;  /* 0x0000107c01007387 */ /* 0x000fe80000100a00 */
[----:B------:R0:W-:Y:S04]  /*12660*/  STL.64 [R1+0x18], R102 ;  /* 0x0000186601007387 */ /* 0x0001e80000100a00 */
        /* <DEDUP_REMOVED lines=61> */
[----:B-1----:R-:W4:Y:S04]  /*12a40*/  LDL.LU.64 R60, [R1+0x728] ;  /* 0x00072800013c7983 */ /* 0x002f280000300a00 */
[----:B------:R-:W4:Y:S04]  /*12a50*/  LDL.LU.64 R100, [R1+0x720] ;  /* 0x0007200001647983 */ /* 0x000f280000300a00 */
        /* <DEDUP_REMOVED lines=10> */
[----:B------:R0:W-:Y:S04]  /*12b00*/  STS.U16 [R3+UR9+0xac00], R162 ;  /* 0x00ac00a203007988 */ /* 0x0001e80008000409 */
        /* <DEDUP_REMOVED lines=13> */
[----:B------:R-:W-:Y:S04]  /*12be0*/  STS.U16 [R3+UR9+0xe400], R155 ;  /* 0x00e4009b03007988 */ /* 0x000fe80008000409 */
[----:B------:R-:W-:Y:S04]  /*12bf0*/  STS.U16 [R3+UR9+0xe800], R154 ;  /* 0x00e8009a03007988 */ /* 0x000fe80008000409 */
[----:B------:R-:W-:Y:S04]  /*12c00*/  STS.U16 [R3+UR9+0xec00], R153 ;  /* 0x00ec009903007988 */ /* 0x000fe80008000409 */
[----:B------:R-:W-:Y:S04]  /*12c10*/  STS.U16 [R3+UR9+0xf000], R152 ;  /* 0x00f0009803007988 */ /* 0x000fe80008000409 */
[----:B------:R-:W-:Y:S04]  /*12c20*/  STS.U16 [R3+UR9+0xf400], R151 ;  /* 0x00f4009703007988 */ /* 0x000fe80008000409 */
[----:B------:R-:W-:Y:S04]  /*12c30*/  STS.U16 [R3+UR9+0xf800], R150 ;  /* 0x00f8009603007988 */ /* 0x000fe80008000409 */
[----:B------:R-:W-:Y:S04]  /*12c40*/  STS.U16 [R3+UR9+0xfc00], R2 ;  /* 0x00fc000203007988 */ /* 0x000fe80008000409 */
[----:B0-----:R-:W4:Y:S04]  /*12c50*/  LDL.LU R162, [R1+0x6cc] ;  /* 0x0006cc0001a27983 */ /* 0x001f280000300800 */
[----:B--2---:R-:W-:Y:S04]  /*12c60*/  STS.U16 [R88+UR9+0x8100], R149 ;  /* 0x0081009558007988 */ /* 0x004fe80008000409 */
[----:B-1----:R-:W2:Y:S04]  /*12c70*/  LDL.LU R163, [R1+0x6c8] ;  /* 0x0006c80001a37983 */ /* 0x002ea80000300800 */
[----:B---3--:R-:W-:Y:S04]  /*12c80*/  STS.U16 [R88+UR9+0x8500], R148 ;  /* 0x0085009458007988 */ /* 0x008fe80008000409 */
[----:B------:R-:W3:Y:S04]  /*12c90*/  LDL.LU R122, [R1+0x6c4] ;  /* 0x0006c400017a7983 */ /* 0x000ee80000300800 */
[----:B----4-:R-:W-:Y:S04]  /*12ca0*/  STS.U16 [R88+UR9+0x8900], R147 ;  /* 0x0089009358007988 */ /* 0x010fe80008000409 */
[----:B------:R-:W3:Y:S04]  /*12cb0*/  LDL.LU R123, [R1+0x6c0] ;  /* 0x0006c000017b7983 */ /* 0x000ee80000300800 */
[----:B------:R-:W-:Y:S04]  /*12cc0*/  STS.U16 [R88+UR9+0x8d00], R146 ;  /* 0x008d009258007988 */ /* 0x000fe80008000409 */
[----:B------:R-:W4:Y:S04]  /*12cd0*/  LDL.LU R160, [R1+0x6bc] ;  /* 0x0006bc0001a07983 */ /* 0x000f280000300800 */
[----:B------:R-:W-:Y:S04]  /*12ce0*/  STS.U16 [R88+UR9+0x9100], R145 ;  /* 0x0091009158007988 */ /* 0x000fe80008000409 */
[----:B------:R-:W4:Y:S04]  /*12cf0*/  LDL.LU R161, [R1+0x6b8] ;  /* 0x0006b80001a17983 */ /* 0x000f280000300800 */
[----:B------:R-:W-:Y:S04]  /*12d00*/  STS.U16 [R88+UR9+0x9500], R144 ;  /* 0x0095009058007988 */ /* 0x000fe80008000409 */
[----:B------:R-:W2:Y:S04]  /*12d10*/  LDL.LU R120, [R1+0x6b4] ;  /* 0x0006b40001787983 */ /* 0x000ea80000300800 */
        /* <DEDUP_REMOVED lines=14> */
[----:B------:R0:W-:Y:S04]  /*12e00*/  STS.U16 [R88+UR9+0xb500], R116 ;  /* 0x00b5007458007988 */ /* 0x0001e80008000409 */
[----:B------:R-:W-:Y:S04]  /*12e10*/  STS.U16 [R88+UR9+0xb900], R115 ;  /* 0x00b9007358007988 */ /* 0x000fe80008000409 */
[----:B------:R1:W-:Y:S04]  /*12e20*/  STS.U16 [R88+UR9+0xbd00], R114 ;  /* 0x00bd007258007988 */ /* 0x0003e80008000409 */
[----:B0-----:R-:W2:Y:S04]  /*12e30*/  LDL.LU.64 R116, [R1+0x168] ;  /* 0x0001680001747983 */ /* 0x001ea80000300a00 */
[----:B------:R-:W3:Y:S04]  /*12e40*/  LDL.LU.64 R154, [R1+0x148] ;  /* 0x00014800019a7983 */ /* 0x000ee80000300a00 */
[----:B------:R-:W-:Y:S04]  /*12e50*/  STS.U16 [R88+UR9+0xc100], R113 ;  /* 0x00c1007158007988 */ /* 0x000fe80008000409 */
[----:B-1----:R-:W4:Y:S04]  /*12e60*/  LDL.LU.64 R114, [R1+0x128] ;  /* 0x0001280001727983 */ /* 0x002f280000300a00 */
[----:B------:R0:W-:Y:S04]  /*12e70*/  STS.U16 [R88+UR9+0xc500], R112 ;  /* 0x00c5007058007988 */ /* 0x0001e80008000409 */
[----:B------:R-:W4:Y:S04]  /*12e80*/  LDL.LU.64 R152, [R1+0x108] ;  /* 0x0001080001987983 */ /* 0x000f280000300a00 */
[----:B0-----:R-:W4:Y:S04]  /*12e90*/  LDL.LU.64 R112, [R1+0xe8] ;  /* 0x0000e80001707983 */ /* 0x001f280000300a00 */
[----:B------:R-:W4:Y:S04]  /*12ea0*/  LDL.LU.64 R150, [R1+0xc8] ;  /* 0x0000c80001967983 */ /* 0x000f280000300a00 */
[----:B------:R-:W4:Y:S04]  /*12eb0*/  LDL.LU.64 R148, [R1+0xa8] ;  /* 0x0000a80001947983 */ /* 0x000f280000300a00 */
[----:B------:R-:W4:Y:S04]  /*12ec0*/  LDL.LU.64 R146, [R1+0x88] ;  /* 0x0000880001927983 */ /* 0x000f280000300a00 */
[----:B------:R-:W4:Y:S04]  /*12ed0*/  LDL.LU.64 R144, [R1+0x68] ;  /* 0x0000680001907983 */ /* 0x000f280000300a00 */
[----:B------:R-:W4:Y:S04]  /*12ee0*/  LDL.LU.64 R142, [R1+0x48] ;  /* 0x00004800018e7983 */ /* 0x000f280000300a00 */
[----:B------:R-:W4:Y:S04]  /*12ef0*/  LDL.LU.64 R140, [R1+0x28] ;  /* 0x00002800018c7983 */ /* 0x000f280000300a00 */
        /* <DEDUP_REMOVED lines=41> */
[----:B------:R-:W-:Y:S01]  /*13190*/  IMAD.WIDE R86, R165, 0x2, R86 ;  /* 0x00000002a5567825 */ /* 0x000fe200078e0256 */
[----:B------:R-:W-:Y:S01]  /*131a0*/  PRMT R26, RZ, 0x7610, R26 ;  /* 0x00007610ff1a7816 */ /* 0x000fe2000000001a */
[----:B------:R-:W4:Y:S01]  /*131b0*/  @!P0 LDG.E.U16 R126, desc[UR20][R78.64] ;  /* 0x000000144e7e8981 */ /* 0x000f22000c1e1500 */
[----:B------:R-:W-:-:S02]  /*131c0*/  PRMT R25, RZ, 0x7610, R25 ;  /* 0x00007610ff197816 */ /* 0x000fc40000000019 */
[----:B------:R-:W-:Y:S01]  /*131d0*/  PRMT R24, RZ, 0x7610, R24 ;  /* 0x00007610ff187816 */ /* 0x000fe20000000018 */
[----:B------:R-:W4:Y:S01]  /*131e0*/  @!P0 LDG.E.U16 R127, desc[UR20][R82.64] ;  /* 0x00000014527f8981 */ /* 0x000f22000c1e1500 */
[----:B------:R-:W-:Y:S02]  /*131f0*/  PRMT R23, RZ, 0x7610, R23 ;  /* 0x00007610ff177816 */ /* 0x000fe40000000017 */
[----:B------:R-:W-:Y:S01]  /*13200*/  PRMT R22, RZ, 0x7610, R22 ;  /* 0x00007610ff167816 */ /* 0x000fe20000000016 */
[----:B------:R-:W4:Y:S01]  /*13210*/  @!P0 LDG.E.U16 R2, desc[UR20][R86.64] ;  /* 0x0000001456028981 */ /* 0x000f22000c1e1500 */
[----:B------:R-:W-:Y:S02]  /*13220*/  PRMT R21, RZ, 0x7610, R21 ;  /* 0x00007610ff157816 */ /* 0x000fe40000000015 */
[----:B------:R-:W-:Y:S02]  /*13230*/  PRMT R20, RZ, 0x7610, R20 ;  /* 0x00007610ff147816 */ /* 0x000fe40000000014 */
[----:B------:R-:W-:-:S02]  /*13240*/  PRMT R19, RZ, 0x7610, R19 ;  /* 0x00007610ff137816 */ /* 0x000fc40000000013 */
        /* <DEDUP_REMOVED lines=41> */
[----:B--2---:R-:W-:-:S04]  /*134e0*/  IMAD.WIDE R116, R165, 0x2, R116 ;  /* 0x00000002a5747825 */ /* 0x004fc800078e0274 */
[C---:B---3--:R-:W-:Y:S01]  /*134f0*/  IMAD.WIDE R154, R165.reuse, 0x2, R154 ;  /* 0x00000002a59a7825 */ /* 0x048fe200078e029a */
[----:B------:R-:W2:Y:S04]  /*13500*/  @!P0 LDG.E.U16 R89, desc[UR20][R116.64] ;  /* 0x0000001474598981 */ /* 0x000ea8000c1e1500 */
[----:B------:R-:W3:Y:S01]  /*13510*/  @!P0 LDG.E.U16 R27, desc[UR20][R154.64] ;  /* 0x000000149a1b8981 */ /* 0x000ee2000c1e1500 */
[----:B----4-:R-:W-:-:S05]  /*13520*/  IMAD.WIDE R114, R165, 0x2, R114 ;  /* 0x00000002a5727825 */ /* 0x010fca00078e0272 */
[----:B------:R-:W4:Y:S01]  /*13530*/  @!P0 LDG.E.U16 R26, desc[UR20][R114.64] ;  /* 0x00000014721a8981 */ /* 0x000f22000c1e1500 */
[----:B------:R-:W-:-:S05]  /*13540*/  IMAD.WIDE R152, R165, 0x2, R152 ;  /* 0x00000002a5987825 */ /* 0x000fca00078e0298 */
[----:B------:R-:W4:Y:S01]  /*13550*/  @!P0 LDG.E.U16 R25, desc[UR20][R152.64] ;  /* 0x0000001498198981 */ /* 0x000f22000c1e1500 */
[----:B------:R-:W-:-:S04]  /*13560*/  IMAD.WIDE R112, R165, 0x2, R112 ;  /* 0x00000002a5707825 */ /* 0x000fc800078e0270 */
[C---:B------:R-:W-:Y:S01]  /*13570*/  IMAD.WIDE R150, R165.reuse, 0x2, R150 ;  /* 0x00000002a5967825 */ /* 0x040fe200078e0296 */
[----:B------:R-:W4:Y:S03]  /*13580*/  @!P0 LDG.E.U16 R24, desc[UR20][R112.64] ;  /* 0x0000001470188981 */ /* 0x000f26000c1e1500 */
        /* <DEDUP_REMOVED lines=10> */
[----:B------:R-:W-:Y:S01]  /*13630*/  IMAD.WIDE R138, R165, 0x2, R138 ;  /* 0x00000002a58a7825 */ /* 0x000fe200078e028a */
[----:B------:R-:W4:Y:S04]  /*13640*/  @!P0 LDG.E.U16 R18, desc[UR20][R140.64] ;  /* 0x000000148c128981 */ /* 0x000f28000c1e1500 */
[----:B------:R-:W4:Y:S04]  /*13650*/  @!P0 LDG.E.U16 R17, desc[UR20][R138.64] ;  /* 0x000000148a118981 */ /* 0x000f28000c1e1500 */
        /* <DEDUP_REMOVED lines=9> */
[----:B------:R-:W-:Y:S04]  /*136f0*/  STS.U16 [R88+UR9+0xc900], R136 ;  /* 0x00c9008858007988 */ /* 0x000fe80008000409 */
[----:B------:R-:W-:Y:S04]  /*13700*/  STL.64 [R1+0x128], R114 ;  /* 0x0001287201007387 */ /* 0x000fe80000100a00 */
[----:B------:R-:W-:Y:S04]  /*13710*/  STS.U16 [R88+UR9+0xcd00], R137 ;  /* 0x00cd008958007988 */ /* 0x000fe80008000409 */
[----:B------:R-:W-:Y:S04]  /*13720*/  STL.64 [R1+0x148], R154 ;  /* 0x0001489a01007387 */ /* 0x000fe80000100a00 */
[----:B------:R-:W-:Y:S04]  /*13730*/  STS.U16 [R88+UR9+0xd100], R134 ;  /* 0x00d1008658007988 */ /* 0x000fe80008000409 */
        /* <DEDUP_REMOVED lines=17> */
[----:B------:R-:W4:Y:S01]  /*13850*/  LDL.LU.64 R144, [R1+0x650] ;  /* 0x0006500001907983 */ /* 0x000f220000300a00 */
[----:B0-----:R-:W-:-:S03]  /*13860*/  LOP3.LUT R35, R3, 0x40, RZ, 0x3c, !PT ;  /* 0x0000004003237812 */ /* 0x001fc600078e3cff */
[----:B------:R-:W4:Y:S04]  /*13870*/  LDL.LU.64 R142, [R1+0x648] ;  /* 0x00064800018e7983 */ /* 0x000f280000300a00 */
[----:B------:R0:W-:Y:S04]  /*13880*/  STS.U16 [R88+UR9+0xf500], R126 ;  /* 0x00f5007e58007988 */ /* 0x0001e80008000409 */
[----:B------:R-:W4:Y:S04]  /*13890*/  LDL.LU.64 R140, [R1+0x640] ;  /* 0x00064000018c7983 */ /* 0x000f280000300a00 */
[----:B------:R1:W-:Y:S04]  /*138a0*/  STS.U16 [R88+UR9+0xf900], R127 ;  /* 0x00f9007f58007988 */ /* 0x0003e80008000409 */
[----:B------:R-:W4:Y:S04]  /*138b0*/  LDL.LU.64 R138, [R1+0x638] ;  /* 0x00063800018a7983 */ /* 0x000f280000300a00 */
[----:B------:R0:W-:Y:S04]  /*138c0*/  STS.U16 [R88+UR9+0xfd00], R2 ;  /* 0x00fd000258007988 */ /* 0x0001e80008000409 */
        /* <DEDUP_REMOVED lines=10> */
[----:B0-----:R-:W4:Y:S04]  /*13970*/  LDL.LU R126, [R1+0x60c] ;  /* 0x00060c00017e7983 */ /* 0x001f280000300800 */
[----:B-1----:R-:W4:Y:S04]  /*13980*/  LDL.LU R127, [R1+0x608] ;  /* 0x00060800017f7983 */ /* 0x002f280000300800 */
[----:B------:R-:W4:Y:S04]  /*13990*/  LDL.LU R88, [R1+0x604] ;  /* 0x0006040001587983 */ /* 0x000f280000300800 */
[----:B--2---:R0:W-:Y:S04]  /*139a0*/  STS.U16 [R35+UR9+0x8200], R89 ;  /* 0x0082005923007988 */ /* 0x0041e80008000409 */
[----:B---3--:R-:W-:Y:S04]  /*139b0*/  STS.U16 [R35+UR9+0x8600], R27 ;  /* 0x0086001b23007988 */ /* 0x008fe80008000409 */
[----:B0-----:R-:W2:Y:S04]  /*139c0*/  LDL.LU R89, [R1+0x600] ;  /* 0x0006000001597983 */ /* 0x001ea80000300800 */
[----:B----4-:R0:W-:Y:S04]  /*139d0*/  STS.U16 [R35+UR9+0x8a00], R26 ;  /* 0x008a001a23007988 */ /* 0x0101e80008000409 */
[----:B------:R-:W-:Y:S04]  /*139e0*/  STS.U16 [R35+UR9+0x8e00], R25 ;  /* 0x008e001923007988 */ /* 0x000fe80008000409 */
[----:B0-----:R-:W3:Y:S04]  /*139f0*/  LDL.LU.64 R26, [R1+0x160] ;  /* 0x00016000011a7983 */ /* 0x001ee80000300a00 */
[----:B------:R0:W-:Y:S04]  /*13a00*/  STS.U16 [R35+UR9+0x9200], R24 ;  /* 0x0092001823007988 */ /* 0x0001e80008000409 */
[----:B------:R-:W-:Y:S04]  /*13a10*/  STS.U16 [R35+UR9+0x9600], R23 ;  /* 0x0096001723007988 */ /* 0x000fe80008000409 */
        /* <DEDUP_REMOVED lines=10> */
[----:B0-----:R-:W2:Y:S04]  /*13ac0*/  LDL.LU.64 R24, [R1+0x140] ;  /* 0x0001400001187983 */ /* 0x001ea80000300a00 */
[----:B------:R0:W-:Y:S04]  /*13ad0*/  STS.U16 [R35+UR9+0xc200], R12 ;  /* 0x00c2000c23007988 */ /* 0x0001e80008000409 */
[----:B-1----:R-:W2:Y:S04]  /*13ae0*/  LDL.LU.64 R22, [R1+0x120] ;  /* 0x0001200001167983 */ /* 0x002ea80000300a00 */
[----:B------:R-:W-:Y:S04]  /*13af0*/  STS.U16 [R35+UR9+0xc600], R11 ;  /* 0x00c6000b23007988 */ /* 0x000fe80008000409 */
[----:B----4-:R-:W4:Y:S04]  /*13b00*/  LDL.LU.64 R20, [R1+0x100] ;  /* 0x0001000001147983 */ /* 0x010f280000300a00 */
[----:B------:R1:W-:Y:S04]  /*13b10*/  STS.U16 [R35+UR9+0xca00], R10 ;  /* 0x00ca000a23007988 */ /* 0x0003e80008000409 */
[----:B------:R-:W4:Y:S04]  /*13b20*/  LDL.LU.64 R18, [R1+0xe0] ;  /* 0x0000e00001127983 */ /* 0x000f280000300a00 */
[----:B------:R-:W-:Y:S04]  /*13b30*/  STS.U16 [R35+UR9+0xce00], R9 ;  /* 0x00ce000923007988 */ /* 0x000fe80008000409 */
[----:B------:R-:W4:Y:S04]  /*13b40*/  LDL.LU.64 R16, [R1+0xc0] ;  /* 0x0000c00001107983 */ /* 0x000f280000300a00 */
[----:B------:R0:W-:Y:S04]  /*13b50*/  STS.U16 [R35+UR9+0xd200], R8 ;  /* 0x00d2000823007988 */ /* 0x0001e80008000409 */
[----:B------:R-:W4:Y:S04]  /*13b60*/  LDL.LU.64 R14, [R1+0xa0] ;  /* 0x0000a000010e7983 */ /* 0x000f280000300a00 */
[----:B------:R-:W-:Y:S04]  /*13b70*/  STS.U16 [R35+UR9+0xd600], R7 ;  /* 0x00d6000723007988 */ /* 0x000fe80008000409 */
[----:B0-----:R-:W4:Y:S04]  /*13b80*/  LDL.LU.64 R12, [R1+0x80] ;  /* 0x00008000010c7983 */ /* 0x001f280000300a00 */
[----:B------:R0:W-:Y:S04]  /*13b90*/  STS.U16 [R35+UR9+0xda00], R6 ;  /* 0x00da000623007988 */ /* 0x0001e80008000409 */
[----:B-1----:R-:W4:Y:S04]  /*13ba0*/  LDL.LU.64 R10, [R1+0x60] ;  /* 0x00006000010a7983 */ /* 0x002f280000300a00 */
[----:B------:R-:W-:Y:S04]  /*13bb0*/  STS.U16 [R35+UR9+0xde00], R5 ;  /* 0x00de000523007988 */ /* 0x000fe80008000409 */
[----:B------:R-:W4:Y:S04]  /*13bc0*/  LDL.LU.64 R8, [R1+0x40] ;  /* 0x0000400001087983 */ /* 0x000f280000300a00 */
[----:B------:R1:W-:Y:S04]  /*13bd0*/  STS.U16 [R35+UR9+0xe200], R4 ;  /* 0x00e2000423007988 */ /* 0x0003e80008000409 */
[----:B0-----:R-:W4:Y:S04]  /*13be0*/  LDL.LU.64 R6, [R1+0x20] ;  /* 0x0000200001067983 */ /* 0x001f280000300a00 */
[----:B-1----:R-:W4:Y:S01]  /*13bf0*/  LDL.LU.64 R4, [R1] ;  /* 0x0000000001047983 */ /* 0x002f220000300a00 */
[----:B------:R-:W-:-:S02]  /*13c00*/  PRMT R32, RZ, 0x7610, R32 ;  /* 0x00007610ff207816 */ /* 0x000fc40000000020 */
[----:B------:R-:W-:Y:S02]  /*13c10*/  PRMT R33, RZ, 0x7610, R33 ;  /* 0x00007610ff217816 */ /* 0x000fe40000000021 */
[----:B------:R-:W-:Y:S01]  /*13c20*/  PRMT R30, RZ, 0x7610, R30 ;  /* 0x00007610ff1e7816 */ /* 0x000fe2000000001e */
[----:B---3--:R-:W-:-:S05]  /*13c30*/  IMAD.WIDE R26, R165, 0x2, R26 ;  /* 0x00000002a51a7825 */ /* 0x008fca00078e021a */
[----:B------:R0:W3:Y:S01]  /*13c40*/  @!P0 LDG.E.U16 R32, desc[UR20][R26.64] ;  /* 0x000000141a208981 */ /* 0x0000e2000c1e1500 */
[----:B--2---:R-:W-:-:S05]  /*13c50*/  IMAD.WIDE R24, R165, 0x2, R24 ;  /* 0x00000002a5187825 */ /* 0x004fca00078e0218 */
[----:B------:R1:W2:Y:S01]  /*13c60*/  @!P0 LDG.E.U16 R33, desc[UR20][R24.64] ;  /* 0x0000001418218981 */ /* 0x0002a2000c1e1500 */
[----:B------:R-:W-:-:S05]  /*13c70*/  IMAD.WIDE R22, R165, 0x2, R22 ;  /* 0x00000002a5167825 */ /* 0x000fca00078e0216 */
[----:B------:R0:W2:Y:S01]  /*13c80*/  @!P0 LDG.E.U16 R30, desc[UR20][R22.64] ;  /* 0x00000014161e8981 */ /* 0x0000a2000c1e1500 */
[----:B----4-:R-:W-:-:S04]  /*13c90*/  IMAD.WIDE R20, R165, 0x2, R20 ;  /* 0x00000002a5147825 */ /* 0x010fc800078e0214 */
[----:B------:R-:W-:-:S04]  /*13ca0*/  IMAD.WIDE R18, R165, 0x2, R18 ;  /* 0x00000002a5127825 */ /* 0x000fc800078e0212 */
[----:B------:R-:W-:-:S04]  /*13cb0*/  IMAD.WIDE R16, R165, 0x2, R16 ;  /* 0x00000002a5107825 */ /* 0x000fc800078e0210 */
[----:B------:R-:W-:-:S04]  /*13cc0*/  IMAD.WIDE R14, R165, 0x2, R14 ;  /* 0x00000002a50e7825 */ /* 0x000fc800078e020e */
[----:B------:R-:W-:-:S04]  /*13cd0*/  IMAD.WIDE R12, R165, 0x2, R12 ;  /* 0x00000002a50c7825 */ /* 0x000fc800078e020c */
[----:B------:R-:W-:-:S04]  /*13ce0*/  IMAD.WIDE R10, R165, 0x2, R10 ;  /* 0x00000002a50a7825 */ /* 0x000fc800078e020a */
[----:B------:R-:W-:-:S04]  /*13cf0*/  IMAD.WIDE R8, R165, 0x2, R8 ;  /* 0x00000002a5087825 */ /* 0x000fc800078e0208 */
[----:B------:R-:W-:-:S04]  /*13d00*/  IMAD.WIDE R6, R165, 0x2, R6 ;  /* 0x00000002a5067825 */ /* 0x000fc800078e0206 */
[----:B------:R-:W-:-:S05]  /*13d10*/  IMAD.WIDE R4, R165, 0x2, R4 ;  /* 0x00000002a5047825 */ /* 0x000fca00078e0204 */
[----:B------:R-:W-:Y:S04]  /*13d20*/  STL.64 [R1], R4 ;  /* 0x0000000401007387 */ /* 0x000fe80000100a00 */
        /* <DEDUP_REMOVED lines=11> */
[----:B----4-:R-:W0:Y:S04]  /*13de0*/  LDL.LU.64 R26, [R1+0x5f8] ;  /* 0x0005f800011a7983 */ /* 0x010e280000300a00 */
[----:B------:R-:W1:Y:S04]  /*13df0*/  LDL.LU.64 R24, [R1+0x5f0] ;  /* 0x0005f00001187983 */ /* 0x000e680000300a00 */
[----:B------:R-:W4:Y:S01]  /*13e00*/  LDL.LU.64 R22, [R1+0x5e8] ;  /* 0x0005e80001167983 */ /* 0x000f220000300a00 */
[----:B------:R-:W-:Y:S01]  /*13e10*/  PRMT R81, RZ, 0x7610, R81 ;  /* 0x00007610ff517816 */ /* 0x000fe20000000051 */
[----:B------:R-:W-:Y:S01]  /*13e20*/  IMAD.WIDE R112, R165, 0x2, R112 ;  /* 0x00000002a5707825 */ /* 0x000fe200078e0270 */
[----:B------:R-:W-:-:S02]  /*13e30*/  PRMT R38, RZ, 0x7610, R38 ;  /* 0x00007610ff267816 */ /* 0x000fc40000000026 */
[----:B------:R-:W-:Y:S01]  /*13e40*/  PRMT R39, RZ, 0x7610, R39 ;  /* 0x00007610ff277816 */ /* 0x000fe20000000027 */
[C---:B------:R-:W-:Y:S01]  /*13e50*/  IMAD.WIDE R114, R165.reuse, 0x2, R114 ;  /* 0x00000002a5727825 */ /* 0x040fe200078e0272 */
[----:B------:R-:W-:Y:S01]  /*13e60*/  PRMT R36, RZ, 0x7610, R36 ;  /* 0x00007610ff247816 */ /* 0x000fe20000000024 */
[----:B------:R-:W2:Y:S01]  /*13e70*/  @!P0 LDG.E.U16 R81, desc[UR20][R112.64] ;  /* 0x0000001470518981 */ /* 0x000ea2000c1e1500 */
[----:B------:R-:W-:Y:S01]  /*13e80*/  PRMT R37, RZ, 0x7610, R37 ;  /* 0x00007610ff257816 */ /* 0x000fe20000000025 */
[C---:B------:R-:W-:Y:S01]  /*13e90*/  IMAD.WIDE R116, R165.reuse, 0x2, R116 ;  /* 0x00000002a5747825 */ /* 0x040fe200078e0274 */
[----:B------:R-:W-:Y:S01]  /*13ea0*/  PRMT R34, RZ, 0x7610, R34 ;  /* 0x00007610ff227816 */ /* 0x000fe20000000022 */
[----:B------:R-:W2:Y:S02]  /*13eb0*/  @!P0 LDG.E.U16 R38, desc[UR20][R114.64] ;  /* 0x0000001472268981 */ /* 0x000ea4000c1e1500 */
[C---:B------:R-:W-:Y:S01]  /*13ec0*/  IMAD.WIDE R118, R165.reuse, 0x2, R118 ;  /* 0x00000002a5767825 */ /* 0x040fe200078e0276 */
[----:B------:R-:W-:Y:S01]  /*13ed0*/  PRMT R0, RZ, 0x7610, R0 ;  /* 0x00007610ff007816 */ /* 0x000fe20000000000 */
[----:B------:R-:W2:Y:S02]  /*13ee0*/  @!P0 LDG.E.U16 R39, desc[UR20][R116.64] ;  /* 0x0000001474278981 */ /* 0x000ea4000c1e1500 */
[----:B------:R-:W-:-:S02]  /*13ef0*/  IMAD.WIDE R120, R165, 0x2, R120 ;  /* 0x00000002a5787825 */ /* 0x000fc400078e0278 */
[----:B------:R-:W2:Y:S02]  /*13f00*/  @!P0 LDG.E.U16 R36, desc[UR20][R118.64] ;  /* 0x0000001476248981 */ /* 0x000ea4000c1e1500 */
[C---:B------:R-:W-:Y:S02]  /*13f10*/  IMAD.WIDE R122, R165.reuse, 0x2, R122 ;  /* 0x00000002a57a7825 */ /* 0x040fe400078e027a */
[----:B------:R-:W2:Y:S02]  /*13f20*/  @!P0 LDG.E.U16 R37, desc[UR20][R120.64] ;  /* 0x0000001478258981 */ /* 0x000ea4000c1e1500 */
[----:B------:R-:W-:Y:S02]  /*13f30*/  IMAD.WIDE R124, R165, 0x2, R124 ;  /* 0x00000002a57c7825 */ /* 0x000fe400078e027c */
[----:B------:R-:W2:Y:S01]  /*13f40*/  @!P0 LDG.E.U16 R34, desc[UR20][R122.64] ;  /* 0x000000147a228981 */ /* 0x000ea2000c1e1500 */
[----:B------:R-:W-:-:S03]  /*13f50*/  PRMT R31, RZ, 0x7610, R31 ;  /* 0x00007610ff1f7816 */ /* 0x000fc6000000001f */
[----:B------:R-:W2:Y:S01]  /*13f60*/  @!P0 LDG.E.U16 R0, desc[UR20][R124.64] ;  /* 0x000000147c008981 */ /* 0x000ea2000c1e1500 */
[----:B------:R-:W-:Y:S02]  /*13f70*/  PRMT R28, RZ, 0x7610, R28 ;  /* 0x00007610ff1c7816 */ /* 0x000fe4000000001c */
[----:B------:R-:W-:Y:S01]  /*13f80*/  PRMT R29, RZ, 0x7610, R29 ;  /* 0x00007610ff1d7816 */ /* 0x000fe2000000001d */
[----:B------:R0:W2:Y:S04]  /*13f90*/  @!P0 LDG.E.U16 R31, desc[UR20][R20.64] ;  /* 0x00000014141f8981 */ /* 0x0000a8000c1e1500 */
[----:B------:R0:W2:Y:S04]  /*13fa0*/  @!P0 LDG.E.U16 R28, desc[UR20][R18.64] ;  /* 0x00000014121c8981 */ /* 0x0000a8000c1e1500 */
[----:B------:R0:W2:Y:S04]  /*13fb0*/  @!P0 LDG.E.U16 R29, desc[UR20][R16.64] ;  /* 0x00000014101d8981 */ /* 0x0000a8000c1e1500 */
[----:B------:R-:W3:Y:S04]  /*13fc0*/  LDL.LU.64 R20, [R1+0x5e0] ;  /* 0x0005e00001147983 */ /* 0x000ee80000300a00 */
[----:B------:R-:W3:Y:S04]  /*13fd0*/  LDL.LU.64 R18, [R1+0x5d8] ;  /* 0x0005d80001127983 */ /* 0x000ee80000300a00 */
[----:B------:R-:W3:Y:S01]  /*13fe0*/  LDL.LU.64 R16, [R1+0x5d0] ;  /* 0x0005d00001107983 */ /* 0x000ee20000300a00 */
[----:B0-----:R-:W-:-:S02]  /*13ff0*/  PRMT R26, RZ, 0x7610, R26 ;  /* 0x00007610ff1a7816 */ /* 0x001fc4000000001a */
[----:B------:R-:W-:Y:S02]  /*14000*/  PRMT R27, RZ, 0x7610, R27 ;  /* 0x00007610ff1b7816 */ /* 0x000fe4000000001b */
[----:B-1----:R-:W-:Y:S02]  /*14010*/  PRMT R24, RZ, 0x7610, R24 ;  /* 0x00007610ff187816 */ /* 0x002fe40000000018 */
[----:B------:R0:W3:Y:S01]  /*14020*/  @!P0 LDG.E.U16 R26, desc[UR20][R14.64] ;  /* 0x000000140e1a8981 */ /* 0x0000e2000c1e1500 */
[----:B------:R-:W-:Y:S02]  /*14030*/  PRMT R25, RZ, 0x7610, R25 ;  /* 0x00007610ff197816 */ /* 0x000fe40000000019 */
[----:B----4-:R-:W-:Y:S01]  /*14040*/  PRMT R22, RZ, 0x7610, R22 ;  /* 0x00007610ff167816 */ /* 0x010fe20000000016 */
[----:B------:R1:W4:Y:S01]  /*14050*/  @!P0 LDG.E.U16 R27, desc[UR20][R12.64] ;  /* 0x000000140c1b8981 */ /* 0x000322000c1e1500 */
[----:B------:R-:W-:-:S03]  /*14060*/  PRMT R23, RZ, 0x7610, R23 ;  /* 0x00007610ff177816 */ /* 0x000fc60000000017 */
[----:B------:R0:W4:Y:S04]  /*14070*/  @!P0 LDG.E.U16 R24, desc[UR20][R10.64] ;  /* 0x000000140a188981 */ /* 0x000128000c1e1500 */
[----:B------:R-:W0:Y:S04]  /*14080*/  LDL.LU.64 R14, [R1+0x5c8] ;  /* 0x0005c800010e7983 */ /* 0x000e280000300a00 */
[----:B------:R-:W1:Y:S04]  /*14090*/  LDL.LU.64 R12, [R1+0x5c0] ;  /* 0x0005c000010c7983 */ /* 0x000e680000300a00 */
[----:B------:R-:W4:Y:S04]  /*140a0*/  LDL.LU.64 R10, [R1+0x5b8] ;  /* 0x0005b800010a7983 */ /* 0x000f280000300a00 */
[----:B------:R0:W4:Y:S04]  /*140b0*/  @!P0 LDG.E.U16 R25, desc[UR20][R8.64] ;  /* 0x0000001408198981 */ /* 0x000128000c1e1500 */
[----:B------:R0:W4:Y:S04]  /*140c0*/  @!P0 LDG.E.U16 R22, desc[UR20][R6.64] ;  /* 0x0000001406168981 */ /* 0x000128000c1e1500 */
[----:B------:R0:W4:Y:S04]  /*140d0*/  @!P0 LDG.E.U16 R23, desc[UR20][R4.64] ;  /* 0x0000001404178981 */ /* 0x000128000c1e1500 */
[----:B------:R-:W4:Y:S04]  /*140e0*/  LDL.LU.64 R8, [R1+0x5b0] ;  /* 0x0005b00001087983 */ /* 0x000f280000300a00 */
[----:B------:R-:W4:Y:S04]  /*140f0*/  LDL.LU.64 R6, [R1+0x5a8] ;  /* 0x0005a80001067983 */ /* 0x000f280000300a00 */
[----:B------:R-:W4:Y:S04]  /*14100*/  LDL.LU.64 R4, [R1+0x5a0] ;  /* 0x0005a00001047983 */ /* 0x000f280000300a00 */
[----:B--2---:R2:W-:Y:S04]  /*14110*/  STS.U16 [R35+UR9+0xe600], R81 ;  /* 0x00e6005123007988 */ /* 0x0045e80008000409 */
[----:B------:R2:W-:Y:S04]  /*14120*/  STS.U16 [R35+UR9+0xea00], R38 ;  /* 0x00ea002623007988 */ /* 0x0005e80008000409 */
[----:B------:R2:W-:Y:S04]  /*14130*/  STS.U16 [R35+UR9+0xee00], R39 ;  /* 0x00ee002723007988 */ /* 0x0005e80008000409 */
[----:B--2---:R2:W5:Y:S04]  /*14140*/  LDL.LU R81, [R1+0x598] ;  /* 0x0005980001517983 */ /* 0x0045680000300800 */
[----:B------:R2:W5:Y:S04]  /*14150*/  LDL.LU R38, [R1+0x594] ;  /* 0x0005940001267983 */ /* 0x0005680000300800 */
[----:B------:R2:W5:Y:S04]  /*14160*/  LDL.LU R39, [R1+0x590] ;  /* 0x0005900001277983 */ /* 0x0005680000300800 */
[----:B------:R2:W-:Y:S04]  /*14170*/  STS.U16 [R35+UR9+0xf200], R36 ;  /* 0x00f2002423007988 */ /* 0x0005e80008000409 */
[----:B------:R2:W-:Y:S04]  /*14180*/  STS.U16 [R35+UR9+0xf600], R37 ;  /* 0x00f6002523007988 */ /* 0x0005e80008000409 */
[----:B------:R2:W-:Y:S04]  /*14190*/  STS.U16 [R35+UR9+0xfa00], R34 ;  /* 0x00fa002223007988 */ /* 0x0005e80008000409 */
[----:B--2---:R2:W5:Y:S04]  /*141a0*/  LDL.LU R36, [R1+0x58c] ;  /* 0x00058c0001247983 */ /* 0x0045680000300800 */
[----:B------:R2:W5:Y:S04]  /*141b0*/  LDL.LU R37, [R1+0x588] ;  /* 0x0005880001257983 */ /* 0x0005680000300800 */
[----:B------:R2:W5:Y:S04]  /*141c0*/  LDL.LU R34, [R1+0x584] ;  /* 0x0005840001227983 */ /* 0x0005680000300800 */
[----:B------:R2:W-:Y:S01]  /*141d0*/  STS.U16 [R35+UR9+0xfe00], R0 ;  /* 0x00fe000023007988 */ /* 0x0005e20008000409 */
[----:B---3--:R-:W-:Y:S01]  /*141e0*/  PRMT R20, RZ, 0x7610, R20 ;  /* 0x00007610ff147816 */ /* 0x008fe20000000014 */
[----:B------:R-:W-:Y:S01]  /*141f0*/  IMAD.WIDE R126, R165, 0x2, R126 ;  /* 0x00000002a57e7825 */ /* 0x000fe200078e027e */
[----:B------:R-:W-:-:S02]  /*14200*/  PRMT R21, RZ, 0x7610, R21 ;  /* 0x00007610ff157816 */ /* 0x000fc40000000015 */
[----:B------:R-:W-:Y:S01]  /*14210*/  PRMT R18, RZ, 0x7610, R18 ;  /* 0x00007610ff127816 */ /* 0x000fe20000000012 */
[C---:B------:R-:W-:Y:S01]  /*14220*/  IMAD.WIDE R128, R165.reuse, 0x2, R128 ;  /* 0x00000002a5807825 */ /* 0x040fe200078e0280 */
[----:B------:R-:W-:Y:S01]  /*14230*/  PRMT R19, RZ, 0x7610, R19 ;  /* 0x00007610ff137816 */ /* 0x000fe20000000013 */
[----:B------:R-:W3:Y:S04]  /*14240*/  @!P0 LDG.E.U16 R20, desc[UR20][R126.64] ;  /* 0x000000147e148981 */ /* 0x000ee8000c1e1500 */
[----:B--2---:R2:W5:Y:S04]  /*14250*/  LDL.LU R35, [R1+0x580] ;  /* 0x0005800001237983 */ /* 0x0045680000300800 */
[----:B------:R-:W2:Y:S01]  /*14260*/  LDL.LU R0, [R1+0x57c] ;  /* 0x00057c0001007983 */ /* 0x000ea20000300800 */
[----:B------:R-:W-:Y:S01]  /*14270*/  IMAD.WIDE R130, R165, 0x2, R130 ;  /* 0x00000002a5827825 */ /* 0x000fe200078e0282 */
[----:B------:R-:W-:-:S02]  /*14280*/  PRMT R16, RZ, 0x7610, R16 ;  /* 0x00007610ff107816 */ /* 0x000fc40000000010 */
[----:B------:R-:W-:Y:S01]  /*14290*/  PRMT R17, RZ, 0x7610, R17 ;  /* 0x00007610ff117816 */ /* 0x000fe20000000011 */
[C---:B------:R-:W-:Y:S01]  /*142a0*/  IMAD.WIDE R132, R165.reuse, 0x2, R132 ;  /* 0x00000002a5847825 */ /* 0x040fe200078e0284 */
[----:B------:R-:W3:Y:S03]  /*142b0*/  @!P0 LDG.E.U16 R21, desc[UR20][R128.64] ;  /* 0x0000001480158981 */ /* 0x000ee6000c1e1500 */
        /* <DEDUP_REMOVED lines=8> */
[----:B------:R-:W-:-:S04]  /*14340*/  IMAD.WIDE R142, R165, 0x2, R142 ;  /* 0x00000002a58e7825 */ /* 0x000fc800078e028e */
[----:B------:R-:W-:-:S04]  /*14350*/  IMAD.WIDE R144, R165, 0x2, R144 ;  /* 0x00000002a5907825 */ /* 0x000fc800078e0290 */
[----:B------:R-:W-:-:S04]  /*14360*/  IMAD.WIDE R146, R165, 0x2, R146 ;  /* 0x00000002a5927825 */ /* 0x000fc800078e0292 */
[----:B------:R-:W-:-:S04]  /*14370*/  IMAD.WIDE R148, R165, 0x2, R148 ;  /* 0x00000002a5947825 */ /* 0x000fc800078e0294 */
[----:B------:R-:W-:-:S04]  /*14380*/  IMAD.WIDE R150, R165, 0x2, R150 ;  /* 0x00000002a5967825 */ /* 0x000fc800078e0296 */
[----:B------:R-:W-:Y:S01]  /*14390*/  IMAD.WIDE R152, R165, 0x2, R152 ;  /* 0x00000002a5987825 */ /* 0x000fe200078e0298 */
[----:B------:R-:W-:-:S03]  /*143a0*/  PRMT R164, RZ, 0x7610, R164 ;  /* 0x00007610ffa47816 */ /* 0x000fc600000000a4 */
[----:B------:R-:W-:Y:S01]  /*143b0*/  IMAD.WIDE R154, R165, 0x2, R154 ;  /* 0x00000002a59a7825 */ /* 0x000fe200078e029a */
[----:B------:R-:W-:-:S03]  /*143c0*/  PRMT R2, RZ, 0x7610, R2 ;  /* 0x00007610ff027816 */ /* 0x000fc60000000002 */
[----:B------:R-:W-:-:S04]  /*143d0*/  IMAD.WIDE R156, R165, 0x2, R156 ;  /* 0x00000002a59c7825 */ /* 0x000fc800078e029c */
[----:B------:R-:W-:-:S04]  /*143e0*/  IMAD.WIDE R158, R165, 0x2, R158 ;  /* 0x00000002a59e7825 */ /* 0x000fc800078e029e */
[----:B------:R-:W-:-:S04]  /*143f0*/  IMAD.WIDE R160, R165, 0x2, R160 ;  /* 0x00000002a5a07825 */ /* 0x000fc800078e02a0 */
[----:B------:R-:W-:-:S04]  /*14400*/  IMAD.WIDE R162, R165, 0x2, R162 ;  /* 0x00000002a5a27825 */ /* 0x000fc800078e02a2 */
[----:B------:R-:W-:Y:S01]  /*14410*/  IMAD.WIDE R88, R165, 0x2, R88 ;  /* 0x00000002a5587825 */ /* 0x000fe200078e0258 */
[----:B------:R-:W3:Y:S04]  /*14420*/  @!P0 LDG.E.U16 R164, desc[UR20][R162.64] ;  /* 0x00000014a2a48981 */ /* 0x000ee8000c1e1500 */
[----:B------:R-:W3:Y:S01]  /*14430*/  @!P0 LDG.E.U16 R2, desc[UR20][R88.64] ;  /* 0x0000001458028981 */ /* 0x000ee2000c1e1500 */
[----:B0-----:R-:W-:Y:S02]  /*14440*/  PRMT R14, RZ, 0x7610, R14 ;  /* 0x00007610ff0e7816 */ /* 0x001fe4000000000e */
[----:B------:R-:W-:Y:S02]  /*14450*/  PRMT R15, RZ, 0x7610, R15 ;  /* 0x00007610ff0f7816 */ /* 0x000fe4000000000f */
[----:B-1----:R-:W-:-:S02]  /*14460*/  PRMT R12, RZ, 0x7610, R12 ;  /* 0x00007610ff0c7816 */ /* 0x002fc4000000000c */
[----:B------:R-:W-:Y:S01]  /*14470*/  PRMT R13, RZ, 0x7610, R13 ;  /* 0x00007610ff0d7816 */ /* 0x000fe2000000000d */
[----:B------:R-:W3:Y:S01]  /*14480*/  @!P0 LDG.E.U16 R14, desc[UR20][R138.64] ;  /* 0x000000148a0e8981 */ /* 0x000ee2000c1e1500 */
[----:B----4-:R-:W-:Y:S02]  /*14490*/  PRMT R10, RZ, 0x7610, R10 ;  /* 0x00007610ff0a7816 */ /* 0x010fe4000000000a */
[----:B------:R-:W-:Y:S01]  /*144a0*/  PRMT R11, RZ, 0x7610, R11 ;  /* 0x00007610ff0b7816 */ /* 0x000fe2000000000b */
[----:B------:R-:W4:Y:S04]  /*144b0*/  @!P0 LDG.E.U16 R15, desc[UR20][R140.64] ;  /* 0x000000148c0f8981 */ /* 0x000f28000c1e1500 */
[----:B------:R-:W4:Y:S04]  /*144c0*/  @!P0 LDG.E.U16 R12, desc[UR20][R142.64] ;  /* 0x000000148e0c8981 */ /* 0x000f28000c1e1500 */
[----:B------:R-:W4:Y:S04]  /*144d0*/  @!P0 LDG.E.U16 R13, desc[UR20][R144.64] ;  /* 0x00000014900d8981 */ /* 0x000f28000c1e1500 */
        /* <DEDUP_REMOVED lines=8> */
[----:B------:R-:W-:Y:S01]  /*14560*/  PRMT R5, RZ, 0x7610, R5 ;  /* 0x00007610ff057816 */ /* 0x000fe20000000005 */
[----:B------:R-:W4:Y:S04]  /*14570*/  @!P0 LDG.E.U16 R9, desc[UR20][R152.64] ;  /* 0x0000001498098981 */ /* 0x000f28000c1e1500 */
[----:B------:R-:W4:Y:S04]  /*14580*/  @!P0 LDG.E.U16 R6, desc[UR20][R154.64] ;  /* 0x000000149a068981 */ /* 0x000f28000c1e1500 */
[----:B------:R-:W4:Y:S04]  /*14590*/  @!P0 LDG.E.U16 R7, desc[UR20][R156.64] ;  /* 0x000000149c078981 */ /* 0x000f28000c1e1500 */
[----:B------:R-:W4:Y:S04]  /*145a0*/  @!P0 LDG.E.U16 R4, desc[UR20][R158.64] ;  /* 0x000000149e048981 */ /* 0x000f28000c1e1500 */
[----:B------:R-:W4:Y:S04]  /*145b0*/  @!P0 LDG.E.U16 R5, desc[UR20][R160.64] ;  /* 0x00000014a0058981 */ /* 0x000f28000c1e1500 */
[----:B--2---:R0:W-:Y:S04]  /*145c0*/  STS.U16 [R0+UR9+0x8300], R32 ;  /* 0x0083002000007988 */ /* 0x0041e80008000409 */
[----:B------:R1:W-:Y:S04]  /*145d0*/  STS.U16 [R0+UR9+0x8700], R33 ;  /* 0x0087002100007988 */ /* 0x0003e80008000409 */
[----:B------:R2:W-:Y:S04]  /*145e0*/  STS.U16 [R0+UR9+0x8b00], R30 ;  /* 0x008b001e00007988 */ /* 0x0005e80008000409 */
[----:B0-----:R0:W5:Y:S04]  /*145f0*/  LDL.LU R32, [R1+0x578] ;  /* 0x0005780001207983 */ /* 0x0011680000300800 */
[----:B-1----:R0:W5:Y:S04]  /*14600*/  LDL.LU R33, [R1+0x574] ;  /* 0x0005740001217983 */ /* 0x0021680000300800 */
[----:B--2---:R0:W5:Y:S04]  /*14610*/  LDL.LU R30, [R1+0x570] ;  /* 0x00057000011e7983 */ /* 0x0041680000300800 */
[----:B------:R1:W-:Y:S04]  /*14620*/  STS.U16 [R0+UR9+0x8f00], R31 ;  /* 0x008f001f00007988 */ /* 0x0003e80008000409 */
[----:B------:R2:W-:Y:S04]  /*14630*/  STS.U16 [R0+UR9+0x9300], R28 ;  /* 0x0093001c00007988 */ /* 0x0005e80008000409 */
[----:B------:R0:W-:Y:S04]  /*14640*/  STS.U16 [R0+UR9+0x9700], R29 ;  /* 0x0097001d00007988 */ /* 0x0001e80008000409 */
[----:B-1----:R1:W5:Y:S04]  /*14650*/  LDL.LU R31, [R1+0x56c] ;  /* 0x00056c00011f7983 */ /* 0x0023680000300800 */
[----:B--2---:R1:W5:Y:S04]  /*14660*/  LDL.LU R28, [R1+0x568] ;  /* 0x00056800011c7983 */ /* 0x0043680000300800 */
[----:B0-----:R1:W5:Y:S04]  /*14670*/  LDL.LU R29, [R1+0x564] ;  /* 0x00056400011d7983 */ /* 0x0013680000300800 */
[----:B------:R0:W-:Y:S04]  /*14680*/  STS.U16 [R0+UR9+0x9b00], R26 ;  /* 0x009b001a00007988 */ /* 0x0001e80008000409 */
[----:B------:R2:W-:Y:S04]  /*14690*/  STS.U16 [R0+UR9+0x9f00], R27 ;  /* 0x009f001b00007988 */ /* 0x0005e80008000409 */
[----:B------:R1:W-:Y:S04]  /*146a0*/  STS.U16 [R0+UR9+0xa300], R24 ;  /* 0x00a3001800007988 */ /* 0x0003e80008000409 */
[----:B0-----:R0:W5:Y:S04]  /*146b0*/  LDL.LU R26, [R1+0x560] ;  /* 0x00056000011a7983 */ /* 0x0011680000300800 */
[----:B--2---:R0:W5:Y:S04]  /*146c0*/  LDL.LU R27, [R1+0x55c] ;  /* 0x00055c00011b7983 */ /* 0x0041680000300800 */
[----:B-1----:R0:W5:Y:S04]  /*146d0*/  LDL.LU R24, [R1+0x558] ;  /* 0x0005580001187983 */ /* 0x0021680000300800 */
[----:B------:R1:W-:Y:S04]  /*146e0*/  STS.U16 [R0+UR9+0xa700], R25 ;  /* 0x00a7001900007988 */ /* 0x0003e80008000409 */
[----:B------:R2:W-:Y:S04]  /*146f0*/  STS.U16 [R0+UR9+0xab00], R22 ;  /* 0x00ab001600007988 */ /* 0x0005e80008000409 */
[----:B------:R0:W-:Y:S04]  /*14700*/  STS.U16 [R0+UR9+0xaf00], R23 ;  /* 0x00af001700007988 */ /* 0x0001e80008000409 */
[----:B-1----:R1:W5:Y:S04]  /*14710*/  LDL.LU R25, [R1+0x554] ;  /* 0x0005540001197983 */ /* 0x0023680000300800 */
[----:B--2---:R1:W5:Y:S04]  /*14720*/  LDL.LU R22, [R1+0x550] ;  /* 0x0005500001167983 */ /* 0x0043680000300800 */
[----:B0-----:R1:W5:Y:S04]  /*14730*/  LDL.LU R23, [R1+0x54c] ;  /* 0x00054c0001177983 */ /* 0x0013680000300800 */
[----:B---3--:R0:W-:Y:S04]  /*14740*/  STS.U16 [R0+UR9+0xb300], R20 ;  /* 0x00b3001400007988 */ /* 0x0081e80008000409 */
[----:B------:R2:W-:Y:S04]  /*14750*/  STS.U16 [R0+UR9+0xb700], R21 ;  /* 0x00b7001500007988 */ /* 0x0005e80008000409 */
[----:B------:R3:W-:Y:S04]  /*14760*/  STS.U16 [R0+UR9+0xbb00], R18 ;  /* 0x00bb001200007988 */ /* 0x0007e80008000409 */
[----:B0-----:R1:W5:Y:S04]  /*14770*/  LDL.LU R20, [R1+0x548] ;  /* 0x0005480001147983 */ /* 0x0013680000300800 */
[----:B--2---:R1:W5:Y:S04]  /*14780*/  LDL.LU R21, [R1+0x544] ;  /* 0x0005440001157983 */ /* 0x0043680000300800 */
[----:B---3--:R1:W5:Y:S04]  /*14790*/  LDL.LU R18, [R1+0x540] ;  /* 0x0005400001127983 */ /* 0x0083680000300800 */
[----:B------:R0:W-:Y:S04]  /*147a0*/  STS.U16 [R0+UR9+0xbf00], R19 ;  /* 0x00bf001300007988 */ /* 0x0001e80008000409 */
[----:B------:R2:W-:Y:S04]  /*147b0*/  STS.U16 [R0+UR9+0xc300], R16 ;  /* 0x00c3001000007988 */ /* 0x0005e80008000409 */
[----:B------:R3:W-:Y:S04]  /*147c0*/  STS.U16 [R0+UR9+0xc700], R17 ;  /* 0x00c7001100007988 */ /* 0x0007e80008000409 */
[----:B0-----:R1:W5:Y:S04]  /*147d0*/  LDL.LU R19, [R1+0x53c] ;  /* 0x00053c0001137983 */ /* 0x0013680000300800 */
[----:B--2---:R1:W5:Y:S04]  /*147e0*/  LDL.LU R16, [R1+0x538] ;  /* 0x0005380001107983 */ /* 0x0043680000300800 */
[----:B---3--:R1:W5:Y:S04]  /*147f0*/  LDL.LU R17, [R1+0x534] ;  /* 0x0005340001117983 */ /* 0x0083680000300800 */
[----:B------:R0:W-:Y:S04]  /*14800*/  STS.U16 [R0+UR9+0xcb00], R14 ;  /* 0x00cb000e00007988 */ /* 0x0001e80008000409 */
[----:B----4-:R2:W-:Y:S04]  /*14810*/  STS.U16 [R0+UR9+0xcf00], R15 ;  /* 0x00cf000f00007988 */ /* 0x0105e80008000409 */
        /* <DEDUP_REMOVED lines=23> */
[----:B------:R2:W-:Y:S01]  /*14990*/  STS.U16 [R0+UR9+0xff00], R2 ;  /* 0x00ff000200007988 */ /* 0x0005e20008000409 */
[----:B------:R3:W-:Y:S06]  /*149a0*/  MEMBAR.ALL.CTA ;  /* 0x0000000000007992 */ /* 0x0007ec0000008000 */
[----:B---3--:R-:W3:Y:S04]  /*149b0*/  FENCE.VIEW.ASYNC.S ;  /* 0x00000000000073c6 */ /* 0x008ee80000000000 */
[----:B0-----:R1:W5:Y:S04]  /*149c0*/  LDL.LU R164, [R1+0x500] ;  /* 0x0005000001a47983 */ /* 0x0013680000300800 */
[----:B--2---:R1:W5:Y:S01]  /*149d0*/  LDL.LU R0, [R1+0x4fc] ;  /* 0x0004fc0001007983 */ /* 0x0043620000300800 */
[----:B------:R-:W-:-:S04]  /*149e0*/  ULEA UR11, UR5, UR9, 0x3 ;  /* 0x00000009050b7291 */ /* 0x000fc8000f8e18ff */
[----:B------:R-:W-:Y:S01]  /*149f0*/  UIADD3 UR11, UPT, UPT, UR11, 0x14000, URZ ;  /* 0x000140000b0b7890 */ /* 0x000fe2000fffe0ff */
[----:B---3--:R-:W-:Y:S06]  /*14a00*/  BAR.SYNC.DEFER_BLOCKING 0x0 ;  /* 0x0000000000007b1d */ /* 0x008fec0000010000 */
[----:B------:R-:W-:Y:S05]  /*14a10*/  @P2 BRA `(.L_x_9) ;  /* 0x00000000004c2947 */ /* 0x000fea0003800000 */
[----:B------:R-:W-:Y:S01]  /*14a20*/  UMOV UR15, 0x40004040 ;  /* 0x40004040000f7882 */ /* 0x000fe20000000000 */
        /* <DEDUP_REMOVED lines=9> */
[----:B------:R0:W-:Y:S01]  /*14ac0*/  UTCHMMA gdesc[UR14], gdesc[UR12], tmem[UR8], tmem[UR16], idesc[UR17], UPT ;  /* 0x00ff100c0e0075ea */ /* 0x0001e2000b800008 */
        /* <DEDUP_REMOVED lines=8> */
.L_x_9:
[----:B------:R-:W2:Y:S01]  /*14b50*/  LDL.LU R2, [R1+0x2f0] ;  /* 0x0002f00001027983 */ /* 0x000ea20000300800 */
[----:B------:R-:W-:Y:S02]  /*14b60*/  UIADD3 UR5, UPT, UPT, UR5, 0x1, URZ ;  /* 0x0000000105057890 */ /* 0x000fe4000fffe0ff */
[----:B------:R-:W-:Y:S02]  /*14b70*/  UIADD3 UR32, UPT, UPT, UR32, -0x40, URZ ;  /* 0xffffffc020207890 */ /* 0x000fe4000fffe0ff */
[----:B------:R-:W-:-:S04]  /*14b80*/  UISETP.GT.AND UP1, UPT, UR5, 0x1, UPT ;  /* 0x000000010500788c */ /* 0x000fc8000bf24270 */
[----:B0-----:R-:W-:Y:S02]  /*14b90*/  USEL UR6, URZ, 0x1, !UP1 ;  /* 0x00000001ff067887 */ /* 0x001fe4000c800000 */
[----:B------:R-:W-:Y:S02]  /*14ba0*/  USEL UR5, UR5, URZ, !UP1 ;  /* 0x000000ff05057287 */ /* 0x000fe4000c800000 */
[----:B------:R-:W-:-:S03]  /*14bb0*/  ULOP3.LUT UR7, UR4, UR6, URZ, 0x3c, !UPT ;  /* 0x0000000604077292 */ /* 0x000fc6000f8e3cff */
[----:B------:R-:W-:-:S04]  /*14bc0*/  UMOV UR6, UR4 ;  /* 0x0000000400067c82 */ /* 0x000fc80008000000 */
[----:B------:R-:W-:Y:S01]  /*14bd0*/  UMOV UR4, UR7 ;  /* 0x0000000700047c82 */ /* 0x000fe20008000000 */
[----:B--2---:R-:W-:-:S05]  /*14be0*/  VIADD R2, R2, 0xffffffff ;  /* 0xffffffff02027836 */ /* 0x004fca0000000000 */
[----:B------:R2:W-:Y:S01]  /*14bf0*/  STL [R1+0x2f0], R2 ;  /* 0x0002f00201007387 */ /* 0x0005e20000100800 */
[----:B------:R-:W-:-:S13]  /*14c00*/  ISETP.NE.U32.AND P0, PT, R2, RZ, PT ;  /* 0x000000ff0200720c */ /* 0x000fda0003f05070 */
[----:B--2---:R-:W-:Y:S05]  /*14c10*/  @P0 BRA `(.L_x_10) ;  /* 0xffffffac00a40947 */ /* 0x004fea000383ffff */
.L_x_7:
[----:B------:R-:W2:Y:S01]  /*14c20*/  LDL.LU R154, [R1+0x2fc] ;  /* 0x0002fc00019a7983 */ /* 0x000ea20000300800 */
[----:B0-----:R-:W2:Y:S01]  /*14c30*/  LDCU UR4, c[0x0][0x3b4] ;  /* 0x00007680ff0477ac */ /* 0x001ea20008000800 */
[----:B-----5:R-:W0:Y:S02]  /*14c40*/  LDC R6, c[0x0][0x3b8] ;  /* 0x0000ee00ff067b82 */ /* 0x020e240000000800 */
[----:B------:R-:W3:Y:S01]  /*14c50*/  LDL.LU R155, [R1+0x2f4] ;  /* 0x0002f400019b7983 */ /* 0x000ee20000300800 */
[----:B------:R-:W4:Y:S03]  /*14c60*/  LDCU.128 UR12, c[0x0][0x390] ;  /* 0x00007200ff0c77ac */ /* 0x000f260008000c00 */
[----:B------:R-:W3:Y:S01]  /*14c70*/  LDL.LU R156, [R1+0x3c0] ;  /* 0x0003c000019c7983 */ /* 0x000ee20000300800 */
[----:B------:R-:W1:Y:S03]  /*14c80*/  LDCU UR5, c[0x0][0x39c] ;  /* 0x00007380ff0577ac */ /* 0x000e660008000800 */
[----:B------:R-:W3:Y:S04]  /*14c90*/  LDL.LU R157, [R1+0x300] ;  /* 0x00030000019d7983 */ /* 0x000ee80000300800 */
[----:B------:R-:W3:Y:S04]  /*14ca0*/  LDL.LU R158, [R1+0x304] ;  /* 0x00030400019e7983 */ /* 0x000ee80000300800 */
[----:B------:R-:W3:Y:S04]  /*14cb0*/  LDL R159, [R1+0x2f8] ;  /* 0x0002f800019f7983 */ /* 0x000ee80000100800 */
[----:B------:R-:W3:Y:S04]  /*14cc0*/  LDL R160, [R1+0x310] ;  /* 0x0003100001a07983 */ /* 0x000ee80000100800 */
[----:B------:R-:W3:Y:S04]  /*14cd0*/  LDL R161, [R1+0x37c] ;  /* 0x00037c0001a17983 */ /* 0x000ee80000100800 */
[----:B------:R-:W3:Y:S04]  /*14ce0*/  LDL R162, [R1+0x378] ;  /* 0x0003780001a27983 */ /* 0x000ee80000100800 */
[----:B------:R-:W3:Y:S04]  /*14cf0*/  LDL R163, [R1+0x324] ;  /* 0x0003240001a37983 */ /* 0x000ee80000100800 */
[----:B------:R-:W3:Y:S04]  /*14d00*/  LDL R165, [R1+0x374] ;  /* 0x0003740001a57983 */ /* 0x000ee80000100800 */
[----:B------:R-:W3:Y:S01]  /*14d10*/  LDL R164, [R1+0x370] ;  /* 0x0003700001a47983 */ /* 0x000ee20000100800 */
[----:B0-----:R-:W-:Y:S01]  /*14d20*/  IMAD R5, R0, R6, RZ ;  /* 0x0000000600057224 */ /* 0x001fe200078e02ff */
[----:B------:R-:W0:Y:S02]  /*14d30*/  S2R R153, SR_TID.X ;  /* 0x0000000000997919 */ /* 0x000e240000002100 */
[----:B0-----:R-:W-:-:S02]  /*14d40*/  IMAD.SHL.U32 R2, R153, 0x80, RZ ;  /* 0x0000008099027824 */ /* 0x001fc400078e00ff */
[----:B------:R-:W-:-:S03]  /*14d50*/  IMAD.SHL.U32 R3, R153, 0x10, RZ ;  /* 0x0000001099037824 */ /* 0x000fc600078e00ff */
[----:B------:R-:W-:Y:S02]  /*14d60*/  LOP3.LUT R2, R2, 0x800, RZ, 0xc0, !PT ;  /* 0x0000080002027812 */ /* 0x000fe400078ec0ff */
[----:B------:R-:W-:-:S04]  /*14d70*/  LOP3.LUT R3, R3, 0xf0, RZ, 0xc0, !PT ;  /* 0x000000f003037812 */ /* 0x000fc800078ec0ff */
[----:B------:R-:W-:Y:S01]  /*14d80*/  IADD3 R3, PT, PT, R3, UR9, R2 ;  /* 0x0000000903037c10 */ /* 0x000fe2000fffe002 */
[C---:B--2---:R-:W-:Y:S01]  /*14d90*/  IMAD R4, R154.reuse, UR4, RZ ;  /* 0x000000049a047c24 */ /* 0x044fe2000f8e02ff */
[----:B----4-:R-:W-:Y:S02]  /*14da0*/  ISETP.GE.AND P0, PT, R154, UR14, PT ;  /* 0x0000000e9a007c0c */ /* 0x010fe4000bf06270 */
[----:B---3--:R-:W-:Y:S02]  /*14db0*/  ISETP.GE.AND P6, PT, R155, 0x40, PT ;  /* 0x000000409b00780c */ /* 0x008fe40003fc6270 */
[----:B------:R-:W-:Y:S02]  /*14dc0*/  LEA R2, P4, R4, UR12, 0x1 ;  /* 0x0000000c04027c11 */ /* 0x000fe4000f8808ff */
[----:B------:R-:W-:Y:S02]  /*14dd0*/  ISETP.LT.AND P5, PT, R0, UR15, !P0 ;  /* 0x0000000f00007c0c */ /* 0x000fe4000c7a1270 */
[----:B------:R-:W-:-:S02]  /*14de0*/  LEA.HI.X.SX32 R0, R4, UR13, 0x1, P4 ;  /* 0x0000000d04007c11 */ /* 0x000fc4000a0f0eff */
[----:B-1----:R-:W-:Y:S01]  /*14df0*/  ISETP.LT.AND P2, PT, R156, UR5, !P0 ;  /* 0x000000059c007c0c */ /* 0x002fe2000c741270 */
[CC--:B------:R-:W-:Y:S01]  /*14e00*/  IMAD R7, R157.reuse, R6.reuse, RZ ;  /* 0x000000069d077224 */ /* 0x0c0fe200078e02ff */
[----:B------:R-:W-:Y:S02]  /*14e10*/  ISETP.LT.AND P3, PT, R157, UR15, !P0 ;  /* 0x0000000f9d007c0c */ /* 0x000fe4000c761270 */
[C---:B------:R-:W-:Y:S01]  /*14e20*/  ISETP.LT.AND P4, PT, R158.reuse, UR15, !P0 ;  /* 0x0000000f9e007c0c */ /* 0x040fe2000c781270 */
[-C--:B------:R-:W-:Y:S02]  /*14e30*/  IMAD R11, R158, R6.reuse, RZ ;  /* 0x000000069e0b7224 */ /* 0x080fe400078e02ff */
[-C--:B------:R-:W-:Y:S02]  /*14e40*/  IMAD R13, R159, R6.reuse, RZ ;  /* 0x000000069f0d7224 */ /* 0x080fe400078e02ff */
[-C--:B------:R-:W-:Y:S02]  /*14e50*/  IMAD R17, R160, R6.reuse, RZ ;  /* 0x00000006a0117224 */ /* 0x080fe400078e02ff */
[----:B------:R-:W-:-:S02]  /*14e60*/  IMAD R19, R161, R6, RZ ;  /* 0x00000006a1137224 */ /* 0x000fc400078e02ff */
[-C--:B------:R-:W-:Y:S02]  /*14e70*/  IMAD R21, R162, R6.reuse, RZ ;  /* 0x00000006a2157224 */ /* 0x080fe400078e02ff */
[-C--:B------:R-:W-:Y:S02]  /*14e80*/  IMAD R23, R163, R6.reuse, RZ ;  /* 0x00000006a3177224 */ /* 0x080fe400078e02ff */
[-C--:B------:R-:W-:Y:S02]  /*14e90*/  IMAD R25, R165, R6.reuse, RZ ;  /* 0x00000006a5197224 */ /* 0x080fe400078e02ff */
[----:B------:R-:W-:Y:S01]  /*14ea0*/  IMAD R15, R164, R6, RZ ;  /* 0x00000006a40f7224 */ /* 0x000fe200078e02ff */
[----:B------:R-:W-:Y:S06]  /*14eb0*/  @!P6 BRA `(.L_x_11) ;  /* 0x000000000010e947 */ /* 0x000fec0003800000 */
[----:B------:R-:W-:-:S06]  /*14ec0*/  USHF.L.U32 UR6, UR6, 0x1f, URZ ;  /* 0x0000001f06067899 */ /* 0x000fcc00080006ff */
[----:B------:R-:W-:-:S04]  /*14ed0*/  IMAD.U32 R4, RZ, RZ, UR6 ;  /* 0x00000006ff047e24 */ /* 0x000fc8000f8e00ff */
[----:B------:R-:W0:Y:S02]  /*14ee0*/  SYNCS.PHASECHK.TRANS64.TRYWAIT P6, [UR11], R4 ;  /* 0x00000004ff0075a7 */ /* 0x000e2400080c110b */
[----:B0-----:R-:W-:Y:S05]  /*14ef0*/  @!P6 BRA `(.L_x_12) ;  /* 0x000000440044e947 */ /* 0x001fea0003800000 */
.L_x_11:
[----:B------:R-:W2:Y:S01]  /*14f00*/  LDL R6, [R1+0x334] ;  /* 0x0003340001067983 */ /* 0x000ea20000100800 */
[----:B------:R-:W2:Y:S03]  /*14f10*/  LDC R12, c[0x0][0x3b8] ;  /* 0x0000ee00ff0c7b82 */ /* 0x000ea60000000800 */
[----:B------:R-:W3:Y:S04]  /*14f20*/  LDL R10, [R1+0x328] ;  /* 0x00032800010a7983 */ /* 0x000ee80000100800 */
[----:B------:R-:W4:Y:S04]  /*14f30*/  LDL R18, [R1+0x308] ;  /* 0x0003080001127983 */ /* 0x000f280000100800 */
[----:B------:R-:W5:Y:S04]  /*14f40*/  LDL R16, [R1+0x330] ;  /* 0x0003300001107983 */ /* 0x000f680000100800 */
[----:B------:R-:W4:Y:S01]  /*14f50*/  LDL R14, [R1+0x32c] ;  /* 0x00032c00010e7983 */ /* 0x000f220000100800 */
[----:B------:R-:W-:Y:S01]  /*14f60*/  BAR.SYNC.DEFER_BLOCKING 0x0 ;  /* 0x0000000000007b1d */ /* 0x000fe20000010000 */
[----:B------:R-:W-:-:S05]  /*14f70*/  LEA R164, P6, R5, R2, 0x1 ;  /* 0x0000000205a47211 */ /* 0x000fca00078c08ff */
[----:B------:R-:W0:Y:S01]  /*14f80*/  LDCU UR4, c[0x0][0x39c] ;  /* 0x00007380ff0477ac */ /* 0x000e220008000800 */
[----:B------:R-:W4:Y:S01]  /*14f90*/  LDL.LU R8, [R1+0x2f8] ;  /* 0x0002f80001087983 */ /* 0x000f220000300800 */
[----:B------:R-:W1:Y:S01]  /*14fa0*/  LDCU UR5, c[0x0][0x39c] ;  /* 0x00007380ff0577ac */ /* 0x000e620008000800 */
[----:B------:R-:W0:Y:S01]  /*14fb0*/  LDCU UR6, c[0x0][0x39c] ;  /* 0x00007380ff0677ac */ /* 0x000e220008000800 */
[----:B------:R-:W0:Y:S01]  /*14fc0*/  LDCU UR7, c[0x0][0x39c] ;  /* 0x00007380ff0777ac */ /* 0x000e220008000800 */
[----:B------:R-:W0:Y:S02]  /*14fd0*/  @!P1 SYNCS.CCTL.IV [UR9+0x14000] ;  /* 0x01400000ff0099b1 */ /* 0x000e240008000009 */
[----:B0-----:R-:W-:Y:S01]  /*14fe0*/  BAR.SYNC.DEFER_BLOCKING 0x0 ;  /* 0x0000000000007b1d */ /* 0x001fe20000010000 */
[----:B--2---:R-:W-:-:S05]  /*14ff0*/  IMAD R9, R6, R12, RZ ;  /* 0x0000000c06097224 */ /* 0x004fca00078e02ff */
[----:B------:R-:W0:Y:S01]  /*15000*/  @!P1 SYNCS.CCTL.IV [UR9+0x14008] ;  /* 0x01400800ff0099b1 */ /* 0x000e220008000009 */
[----:B------:R-:W2:Y:S01]  /*15010*/  LDL.LU R6, [R1+0x310] ;  /* 0x0003100001067983 */ /* 0x000ea20000300800 */
[----:B------:R-:W-:-:S04]  /*15020*/  LEA R162, P1, R7, R2, 0x1 ;  /* 0x0000000207a27211 */ /* 0x000fc800078208ff */
[----:B------:R-:W-:Y:S01]  /*15030*/  LEA.HI.X.SX32 R163, R7, R0, 0x1, P1 ;  /* 0x0000000007a37211 */ /* 0x000fe200008f0eff */
[----:B---3--:R-:W-:Y:S02]  /*15040*/  IMAD R7, R10, R12, RZ ;  /* 0x0000000c0a077224 */ /* 0x008fe400078e02ff */
[----:B------:R-:W3:Y:S01]  /*15050*/  S2R R10, SR_TID.X ;  /* 0x00000000000a7919 */ /* 0x000ee20000002100 */
[----:B------:R-:W-:Y:S02]  /*15060*/  LEA.HI.X.SX32 R165, R5, R0, 0x1, P6 ;  /* 0x0000000005a57211 */ /* 0x000fe400030f0eff */
[-C--:B------:R-:W-:Y:S02]  /*15070*/  LEA R160, P6, R11, R2.reuse, 0x1 ;  /* 0x000000020ba07211 */ /* 0x080fe400078c08ff */
[----:B------:R-:W-:Y:S02]  /*15080*/  LEA R158, P1, R13, R2, 0x1 ;  /* 0x000000020d9e7211 */ /* 0x000fe400078208ff */
[----:B------:R-:W-:-:S02]  /*15090*/  LEA.HI.X.SX32 R161, R11, R0, 0x1, P6 ;  /* 0x000000000ba17211 */ /* 0x000fc400030f0eff */
[----:B------:R-:W-:Y:S02]  /*150a0*/  LEA R156, P6, R17, R2, 0x1 ;  /* 0x00000002119c7211 */ /* 0x000fe400078c08ff */
[-C--:B------:R-:W-:Y:S02]  /*150b0*/  LEA.HI.X.SX32 R159, R13, R0.reuse, 0x1, P1 ;  /* 0x000000000d9f7211 */ /* 0x080fe400008f0eff */
[----:B------:R-:W-:Y:S02]  /*150c0*/  LEA.HI.X.SX32 R157, R17, R0, 0x1, P6 ;  /* 0x00000000119d7211 */ /* 0x000fe400030f0eff */
[-C--:B------:R-:W-:Y:S02]  /*150d0*/  LEA R154, P1, R19, R2.reuse, 0x1 ;  /* 0x00000002139a7211 */ /* 0x080fe400078208ff */
[----:B------:R-:W-:Y:S02]  /*150e0*/  LEA R152, P6, R21, R2, 0x1 ;  /* 0x0000000215987211 */ /* 0x000fe400078c08ff */
[----:B------:R-:W-:-:S02]  /*150f0*/  LEA.HI.X.SX32 R155, R19, R0, 0x1, P1 ;  /* 0x00000000139b7211 */ /* 0x000fc400008f0eff */
[----:B------:R-:W-:Y:S02]  /*15100*/  LEA.HI.X.SX32 R153, R21, R0, 0x1, P6 ;  /* 0x0000000015997211 */ /* 0x000fe400030f0eff */
[-C--:B------:R-:W-:Y:S02]  /*15110*/  LEA R136, P1, R23, R2.reuse, 0x1 ;  /* 0x0000000217887211 */ /* 0x080fe400078208ff */
[----:B------:R-:W-:Y:S01]  /*15120*/  LEA R138, P6, R25, R2, 0x1 ;  /* 0x00000002198a7211 */ /* 0x000fe200078c08ff */
[----:B----4-:R-:W-:Y:S01]  /*15130*/  IMAD R11, R18, R12, RZ ;  /* 0x0000000c120b7224 */ /* 0x010fe200078e02ff */
[----:B------:R-:W-:Y:S01]  /*15140*/  LEA.HI.X.SX32 R137, R23, R0, 0x1, P1 ;  /* 0x0000000017897211 */ /* 0x000fe200008f0eff */
[----:B-----5:R-:W-:Y:S01]  /*15150*/  IMAD R13, R16, R12, RZ ;  /* 0x0000000c100d7224 */ /* 0x020fe200078e02ff */
[----:B------:R-:W-:Y:S02]  /*15160*/  LEA.HI.X.SX32 R139, R25, R0, 0x1, P6 ;  /* 0x00000000198b7211 */ /* 0x000fe400030f0eff */
[----:B------:R-:W-:-:S02]  /*15170*/  LEA R140, P1, R15, R2, 0x1 ;  /* 0x000000020f8c7211 */ /* 0x000fc400078208ff */
[----:B------:R-:W-:Y:S01]  /*15180*/  LEA R148, P6, R9, R2, 0x1 ;  /* 0x0000000209947211 */ /* 0x000fe200078c08ff */
[----:B------:R-:W-:Y:S01]  /*15190*/  IMAD R5, R14, R12, RZ ;  /* 0x0000000c0e057224 */ /* 0x000fe200078e02ff */
[-C--:B------:R-:W-:Y:S01]  /*151a0*/  LEA.HI.X.SX32 R141, R15, R0.reuse, 0x1, P1 ;  /* 0x000000000f8d7211 */ /* 0x080fe200008f0eff */
[----:B---3--:R-:W-:Y:S01]  /*151b0*/  IMAD.SHL.U32 R4, R10, 0x8, RZ ;  /* 0x000000080a047824 */ /* 0x008fe200078e00ff */
[----:B------:R-:W-:Y:S02]  /*151c0*/  LEA.HI.X.SX32 R149, R9, R0, 0x1, P6 ;  /* 0x0000000009957211 */ /* 0x000fe400030f0eff */
[-C--:B------:R-:W-:Y:S02]  /*151d0*/  LEA R134, P1, R11, R2.reuse, 0x1 ;  /* 0x000000020b867211 */ /* 0x080fe400078208ff */
[----:B------:R-:W-:Y:S02]  /*151e0*/  LEA R150, P6, R13, R2, 0x1 ;  /* 0x000000020d967211 */ /* 0x000fe400078c08ff */
[----:B------:R-:W-:-:S02]  /*151f0*/  LEA.HI.X.SX32 R135, R11, R0, 0x1, P1 ;  /* 0x000000000b877211 */ /* 0x000fc400008f0eff */
[----:B------:R-:W-:Y:S02]  /*15200*/  LEA.HI.X.SX32 R151, R13, R0, 0x1, P6 ;  /* 0x000000000d977211 */ /* 0x000fe400030f0eff */
[-C--:B------:R-:W-:Y:S02]  /*15210*/  LEA R132, P1, R5, R2.reuse, 0x1 ;  /* 0x0000000205847211 */ /* 0x080fe400078208ff */
[----:B------:R-:W-:Y:S02]  /*15220*/  LEA R142, P6, R7, R2, 0x1 ;  /* 0x00000002078e7211 */ /* 0x000fe400078c08ff */
[----:B------:R-:W-:Y:S02]  /*15230*/  LOP3.LUT R4, R4, 0x300, RZ, 0xc0, !PT ;  /* 0x0000030004047812 */ /* 0x000fe400078ec0ff */
[-C--:B------:R-:W-:Y:S02]  /*15240*/  LEA.HI.X.SX32 R133, R5, R0.reuse, 0x1, P1 ;  /* 0x0000000005857211 */ /* 0x080fe400008f0eff */
[----:B------:R-:W-:Y:S01]  /*15250*/  LEA.HI.X.SX32 R143, R7, R0, 0x1, P6 ;  /* 0x00000000078f7211 */ /* 0x000fe200030f0eff */
[----:B------:R-:W-:Y:S01]  /*15260*/  IMAD.IADD R3, R4, 0x1, R3 ;  /* 0x0000000104037824 */ /* 0x000fe200078e0203 */
[----:B------:R-:W-:-:S02]  /*15270*/  ISETP.LT.AND P1, PT, R8, UR15, !P0 ;  /* 0x0000000f08007c0c */ /* 0x000fc4000c721270 */
[----:B--2---:R-:W-:Y:S02]  /*15280*/  ISETP.LT.AND P6, PT, R6, UR15, !P0 ;  /* 0x0000000f06007c0c */ /* 0x004fe4000c7c1270 */
[----:B------:R-:W-:Y:S01]  /*15290*/  LDTM.16dp32bit_t0_t15.x128 R4, tmem[UR10] ;  /* 0x0000000a000479ee */ /* 0x000fe20008b80000 */
[----:B------:R-:W2:Y:S01]  /*152a0*/  LDTM.16dp32bit_t16_t31.x128 R4, tmem[UR10+0x80] ;  /* 0x0000800a000479ee */ /* 0x000ea20008ba0000 */
[----:B------:R-:W-:Y:S01]  /*152b0*/  NOP ;  /* 0x0000000000007918 */ /* 0x000fe20000000000 */
[----:B------:R-:W3:Y:S01]  /*152c0*/  LDCU UR10, c[0x0][0x39c] ;  /* 0x00007380ff0a77ac */ /* 0x000ee20008000800 */
[----:B--2---:R-:W-:Y:S02]  /*152d0*/  F2FP.F16.F32.PACK_AB R4, R6, R4 ;  /* 0x000000040604723e */ /* 0x004fe400000000ff */
[----:B------:R-:W-:Y:S02]  /*152e0*/  F2FP.F16.F32.PACK_AB R6, R14, R12 ;  /* 0x0000000c0e06723e */ /* 0x000fe400000000ff */
[----:B------:R-:W-:-:S02]  /*152f0*/  F2FP.F16.F32.PACK_AB R12, R39, R37 ;  /* 0x00000025270c723e */ /* 0x000fc400000000ff */
[----:B------:R-:W-:Y:S02]  /*15300*/  F2FP.F16.F32.PACK_AB R37, R42, R40 ;  /* 0x000000282a25723e */ /* 0x000fe400000000ff */
[----:B------:R-:W2:Y:S01]  /*15310*/  S2R R42, SR_TID.X ;  /* 0x00000000002a7919 */ /* 0x000ea20000002100 */
[----:B------:R-:W-:Y:S02]  /*15320*/  F2FP.F16.F32.PACK_AB R144, R7, R5 ;  /* 0x000000050790723e */ /* 0x000fe400000000ff */
[----:B------:R-:W-:Y:S02]  /*15330*/  F2FP.F16.F32.PACK_AB R5, R10, R8 ;  /* 0x000000080a05723e */ /* 0x000fe400000000ff */
[----:B------:R-:W-:Y:S02]  /*15340*/  F2FP.F16.F32.PACK_AB R145, R11, R9 ;  /* 0x000000090b91723e */ /* 0x000fe400000000ff */
[----:B------:R-:W-:Y:S02]  /*15350*/  F2FP.F16.F32.PACK_AB R146, R15, R13 ;  /* 0x0000000d0f92723e */ /* 0x000fe400000000ff */
[----:B------:R-:W-:-:S02]  /*15360*/  F2FP.F16.F32.PACK_AB R7, R18, R16 ;  /* 0x000000101207723e */ /* 0x000fc400000000ff */
[----:B------:R-:W-:-:S03]  /*15370*/  F2FP.F16.F32.PACK_AB R147, R19, R17 ;  /* 0x000000111393723e */ /* 0x000fc600000000ff */
[----:B0-----:R-:W-:Y:S04]  /*15380*/  STS.128 [R3], R4 ;  /* 0x0000000403007388 */ /* 0x001fe80000000c00 */
[----:B------:R-:W-:Y:S01]  /*15390*/  STS.128 [R3+0x400], R144 ;  /* 0x0004009003007388 */ /* 0x000fe20000000c00 */
[----:B------:R-:W-:Y:S02]  /*153a0*/  F2FP.F16.F32.PACK_AB R36, R38, R36 ;  /* 0x000000242624723e */ /* 0x000fe400000000ff */
[----:B------:R-:W-:Y:S02]  /*153b0*/  F2FP.F16.F32.PACK_AB R38, R46, R44 ;  /* 0x0000002c2e26723e */ /* 0x000fe400000000ff */
[----:B------:R-:W-:Y:S02]  /*153c0*/  F2FP.F16.F32.PACK_AB R16, R55, R53 ;  /* 0x000000353710723e */ /* 0x000fe400000000ff */
[----:B------:R-:W-:Y:S01]  /*153d0*/  F2FP.F16.F32.PACK_AB R55, R66, R64 ;  /* 0x000000404237723e */ /* 0x000fe200000000ff */
[----:B--2---:R-:W-:Y:S01]  /*153e0*/  IMAD.SHL.U32 R46, R42, 0x10, RZ ;  /* 0x000000102a2e7824 */ /* 0x004fe200078e00ff */
[----:B------:R-:W-:-:S04]  /*153f0*/  F2FP.F16.F32.PACK_AB R14, R47, R45 ;  /* 0x0000002d2f0e723e */ /* 0x000fc800000000ff */
[----:B------:R-:W-:Y:S01]  /*15400*/  LOP3.LUT R64, R46, 0x7f0, RZ, 0xc0, !PT ;  /* 0x000007f02e407812 */ /* 0x000fe200078ec0ff */
[----:B------:R-:W-:Y:S01]  /*15410*/  BAR.SYNC.DEFER_BLOCKING 0x0 ;  /* 0x0000000000007b1d */ /* 0x000fe20000010000 */
[----:B------:R-:W-:Y:S02]  /*15420*/  F2FP.F16.F32.PACK_AB R20, R22, R20 ;  /* 0x000000141614723e */ /* 0x000fe400000000ff */
[----:B------:R-:W-:-:S03]  /*15430*/  F2FP.F16.F32.PACK_AB R8, R23, R21 ;  /* 0x000000151708723e */ /* 0x000fc600000000ff */
[----:B------:R-:W0:Y:S04]  /*15440*/  LDS.128 R44, [R64+UR9] ;  /* 0x00000009402c7984 */ /* 0x000e280008000c00 */
[----:B------:R-:W-:Y:S01]  /*15450*/  LDS.128 R4, [R64+UR9+0x800] ;  /* 0x0008000940047984 */ /* 0x000fe20008000c00 */
[----:B------:R-:W-:Y:S02]  /*15460*/  F2FP.F16.F32.PACK_AB R21, R26, R24 ;  /* 0x000000181a15723e */ /* 0x000fe400000000ff */
[----:B------:R-:W-:Y:S02]  /*15470*/  F2FP.F16.F32.PACK_AB R9, R27, R25 ;  /* 0x000000191b09723e */ /* 0x000fe400000000ff */
[----:B------:R-:W-:Y:S02]  /*15480*/  F2FP.F16.F32.PACK_AB R22, R30, R28 ;  /* 0x0000001c1e16723e */ /* 0x000fe400000000ff */
[----:B------:R-:W-:-:S02]  /*15490*/  F2FP.F16.F32.PACK_AB R10, R31, R29 ;  /* 0x0000001d1f0a723e */ /* 0x000fc400000000ff */
[----:B------:R-:W-:Y:S01]  /*154a0*/  F2FP.F16.F32.PACK_AB R23, R34, R32 ;  /* 0x000000202217723e */ /* 0x000fe200000000ff */
[----:B------:R-:W-:Y:S01]  /*154b0*/  BAR.SYNC.DEFER_BLOCKING 0x0 ;  /* 0x0000000000007b1d */ /* 0x000fe20000010000 */
[----:B------:R-:W-:-:S05]  /*154c0*/  F2FP.F16.F32.PACK_AB R11, R35, R33 ;  /* 0x00000021230b723e */ /* 0x000fca00000000ff */
[----:B------:R-:W-:Y:S04]  /*154d0*/  STS.128 [R3], R20 ;  /* 0x0000001403007388 */ /* 0x000fe80000000c00 */
[----:B------:R-:W-:Y:S01]  /*154e0*/  STS.128 [R3+0x400], R8 ;  /* 0x0004000803007388 */ /* 0x000fe20000000c00 */
[----:B------:R-:W-:Y:S01]  /*154f0*/  BAR.SYNC.DEFER_BLOCKING 0x0 ;  /* 0x0000000000007b1d */ /* 0x000fe20000010000 */
[----:B------:R-:W-:Y:S02]  /*15500*/  F2FP.F16.F32.PACK_AB R13, R43, R41 ;  /* 0x000000292b0d723e */ /* 0x000fe400000000ff */
[----:B------:R-:W-:-:S03]  /*15510*/  F2FP.F16.F32.PACK_AB R39, R50, R48 ;  /* 0x000000303227723e */ /* 0x000fc600000000ff */
[----:B------:R-:W2:Y:S04]  /*15520*/  LDS.128 R20, [R64+UR9] ;  /* 0x0000000940147984 */ /* 0x000ea80008000c00 */
[----:B------:R-:W-:Y:S01]  /*15530*/  LDS.128 R8, [R64+UR9+0x800] ;  /* 0x0008000940087984 */ /* 0x000fe20008000c00 */
[----:B------:R-:W-:Y:S01]  /*15540*/  BAR.SYNC.DEFER_BLOCKING 0x0 ;  /* 0x0000000000007b1d */ /* 0x000fe20000010000 */
[----:B------:R-:W-:-:S05]  /*15550*/  F2FP.F16.F32.PACK_AB R15, R51, R49 ;  /* 0x00000031330f723e */ /* 0x000fca00000000ff */
[----:B------:R-:W-:Y:S04]  /*15560*/  STS.128 [R3], R36 ;  /* 0x0000002403007388 */ /* 0x000fe80000000c00 */
[----:B------:R-:W-:Y:S01]  /*15570*/  STS.128 [R3+0x400], R12 ;  /* 0x0004000c03007388 */ /* 0x000fe20000000c00 */
[----:B------:R-:W-:Y:S01]  /*15580*/  BAR.SYNC.DEFER_BLOCKING 0x0 ;  /* 0x0000000000007b1d */ /* 0x000fe20000010000 */
[----:B------:R-:W-:Y:S02]  /*15590*/  F2FP.F16.F32.PACK_AB R52, R54, R52 ;  /* 0x000000343634723e */ /* 0x000fe400000000ff */
[----:B------:R-:W-:-:S03]  /*155a0*/  F2FP.F16.F32.PACK_AB R53, R58, R56 ;  /* 0x000000383a35723e */ /* 0x000fc600000000ff */
[----:B------:R-:W4:Y:S04]  /*155b0*/  LDS.128 R36, [R64+UR9] ;  /* 0x0000000940247984 */ /* 0x000f280008000c00 */
[----:B------:R-:W-:Y:S01]  /*155c0*/  LDS.128 R12, [R64+UR9+0x800] ;  /* 0x00080009400c7984 */ /* 0x000fe20008000c00 */
[----:B------:R-:W-:Y:S01]  /*155d0*/  F2FP.F16.F32.PACK_AB R17, R59, R57 ;  /* 0x000000393b11723e */ /* 0x000fe200000000ff */
[----:B------:R-:W-:Y:S01]  /*155e0*/  BAR.SYNC.DEFER_BLOCKING 0x0 ;  /* 0x0000000000007b1d */ /* 0x000fe20000010000 */
[----:B------:R-:W-:Y:S02]  /*155f0*/  F2FP.F16.F32.PACK_AB R54, R62, R60 ;  /* 0x0000003c3e36723e */ /* 0x000fe400000000ff */
[----:B------:R-:W-:Y:S02]  /*15600*/  F2FP.F16.F32.PACK_AB R18, R63, R61 ;  /* 0x0000003d3f12723e */ /* 0x000fe400000000ff */
[----:B------:R-:W-:Y:S01]  /*15610*/  F2FP.F16.F32.PACK_AB R19, R67, R65 ;  /* 0x000000414313723e */ /* 0x000fe200000000ff */
[----:B------:R-:W-:Y:S04]  /*15620*/  STS.128 [R3], R52 ;  /* 0x0000003403007388 */ /* 0x000fe80000000c00 */
[----:B------:R-:W-:Y:S01]  /*15630*/  STS.128 [R3+0x400], R16 ;  /* 0x0004001003007388 */ /* 0x000fe20000000c00 */
[----:B------:R-:W-:Y:S01]  /*15640*/  BAR.SYNC.DEFER_BLOCKING 0x0 ;  /* 0x0000000000007b1d */ /* 0x000fe20000010000 */
[----:B------:R-:W-:-:S02]  /*15650*/  F2FP.F16.F32.PACK_AB R68, R70, R68 ;  /* 0x000000444644723e */ /* 0x000fc400000000ff */
[----:B------:R-:W-:-:S03]  /*15660*/  F2FP.F16.F32.PACK_AB R24, R71, R69 ;  /* 0x000000454718723e */ /* 0x000fc600000000ff */
[----:B------:R-:W5:Y:S04]  /*15670*/  LDS.128 R48, [R64+UR9] ;  /* 0x0000000940307984 */ /* 0x000f680008000c00 */
[----:B------:R-:W-:Y:S01]  /*15680*/  LDS.128 R16, [R64+UR9+0x800] ;  /* 0x0008000940107984 */ /* 0x000fe20008000c00 */
[----:B------:R-:W-:Y:S02]  /*15690*/  F2FP.F16.F32.PACK_AB R69, R74, R72 ;  /* 0x000000484a45723e */ /* 0x000fe400000000ff */
[----:B------:R-:W-:Y:S02]  /*156a0*/  F2FP.F16.F32.PACK_AB R25, R75, R73 ;  /* 0x000000494b19723e */ /* 0x000fe400000000ff */
[----:B------:R-:W-:Y:S02]  /*156b0*/  F2FP.F16.F32.PACK_AB R70, R78, R76 ;  /* 0x0000004c4e46723e */ /* 0x000fe400000000ff */
[----:B------:R-:W-:Y:S01]  /*156c0*/  F2FP.F16.F32.PACK_AB R26, R79, R77 ;  /* 0x0000004d4f1a723e */ /* 0x000fe200000000ff */
[----:B------:R-:W2:Y:S01]  /*156d0*/  LDL.LU R78, [R1+0x37c] ;  /* 0x00037c00014e7983 */ /* 0x000ea20000300800 */
[----:B------:R-:W-:Y:S01]  /*156e0*/  F2FP.F16.F32.PACK_AB R71, R82, R80 ;  /* 0x000000505247723e */ /* 0x000fe200000000ff */
[----:B------:R-:W-:Y:S01]  /*156f0*/  BAR.SYNC.DEFER_BLOCKING 0x0 ;  /* 0x0000000000007b1d */ /* 0x000fe20000010000 */
[----:B------:R-:W-:-:S02]  /*15700*/  F2FP.F16.F32.PACK_AB R27, R83, R81 ;  /* 0x00000051531b723e */ /* 0x000fc400000000ff */
[----:B------:R-:W-:Y:S02]  /*15710*/  F2FP.F16.F32.PACK_AB R84, R86, R84 ;  /* 0x000000545654723e */ /* 0x000fe400000000ff */
[----:B------:R-:W-:Y:S02]  /*15720*/  F2FP.F16.F32.PACK_AB R28, R87, R85 ;  /* 0x00000055571c723e */ /* 0x000fe400000000ff */
[----:B------:R-:W-:Y:S01]  /*15730*/  F2FP.F16.F32.PACK_AB R29, R91, R89 ;  /* 0x000000595b1d723e */ /* 0x000fe200000000ff */
[----:B------:R-:W3:Y:S04]  /*15740*/  LDL.LU R77, [R1+0x378] ;  /* 0x00037800014d7983 */ /* 0x000ee80000300800 */
[----:B------:R-:W-:Y:S04]  /*15750*/  STS.128 [R3], R68 ;  /* 0x0000004403007388 */ /* 0x000fe80000000c00 */
[----:B------:R-:W-:Y:S01]  /*15760*/  STS.128 [R3+0x400], R24 ;  /* 0x0004001803007388 */ /* 0x000fe20000000c00 */
[----:B------:R-:W-:Y:S01]  /*15770*/  BAR.SYNC.DEFER_BLOCKING 0x0 ;  /* 0x0000000000007b1d */ /* 0x000fe20000010000 */
[----:B------:R-:W-:-:S02]  /*15780*/  F2FP.F16.F32.PACK_AB R85, R90, R88 ;  /* 0x000000585a55723e */ /* 0x000fc400000000ff */
[----:B------:R-:W-:Y:S02]  /*15790*/  F2FP.F16.F32.PACK_AB R86, R94, R92 ;  /* 0x0000005c5e56723e */ /* 0x000fe400000000ff */
[----:B------:R-:W-:Y:S02]  /*157a0*/  F2FP.F16.F32.PACK_AB R30, R95, R93 ;  /* 0x0000005d5f1e723e */ /* 0x000fe400000000ff */
[----:B------:R-:W-:Y:S01]  /*157b0*/  F2FP.F16.F32.PACK_AB R87, R98, R96 ;  /* 0x000000606257723e */ /* 0x000fe200000000ff */
[----:B------:R-:W4:Y:S01]  /*157c0*/  LDL.LU R76, [R1+0x324] ;  /* 0x00032400014c7983 */ /* 0x000f220000300800 */
[----:B------:R-:W-:Y:S02]  /*157d0*/  F2FP.F16.F32.PACK_AB R31, R99, R97 ;  /* 0x00000061631f723e */ /* 0x000fe400000000ff */
[----:B------:R-:W-:Y:S01]  /*157e0*/  F2FP.F16.F32.PACK_AB R100, R102, R100 ;  /* 0x000000646664723e */ /* 0x000fe200000000ff */
[----:B------:R-:W4:Y:S04]  /*157f0*/  LDL.LU R75, [R1+0x374] ;  /* 0x00037400014b7983 */ /* 0x000f280000300800 */
[----:B------:R-:W0:Y:S04]  /*15800*/  LDS.128 R52, [R64+UR9] ;  /* 0x0000000940347984 */ /* 0x000e280008000c00 */
[----:B------:R-:W-:Y:S01]  /*15810*/  LDS.128 R24, [R64+UR9+0x800] ;  /* 0x0008000940187984 */ /* 0x000fe20008000c00 */
[----:B------:R-:W-:Y:S01]  /*15820*/  BAR.SYNC.DEFER_BLOCKING 0x0 ;  /* 0x0000000000007b1d */ /* 0x000fe20000010000 */
[----:B------:R-:W-:-:S02]  /*15830*/  F2FP.F16.F32.PACK_AB R32, R103, R101 ;  /* 0x000000656720723e */ /* 0x000fc400000000ff */
[----:B------:R-:W-:Y:S02]  /*15840*/  F2FP.F16.F32.PACK_AB R33, R107, R105 ;  /* 0x000000696b21723e */ /* 0x000fe400000000ff */
[----:B------:R-:W-:Y:S02]  /*15850*/  F2FP.F16.F32.PACK_AB R102, R110, R108 ;  /* 0x0000006c6e66723e */ /* 0x000fe400000000ff */
[----:B------:R-:W-:Y:S01]  /*15860*/  F2FP.F16.F32.PACK_AB R34, R111, R109 ;  /* 0x0000006d6f22723e */ /* 0x000fe200000000ff */
[----:B------:R-:W5:Y:S04]  /*15870*/  LDL.LU R73, [R1+0x370] ;  /* 0x0003700001497983 */ /* 0x000f680000300800 */
[----:B------:R-:W-:Y:S04]  /*15880*/  STS.128 [R3], R84 ;  /* 0x0000005403007388 */ /* 0x000fe80000000c00 */
[----:B------:R-:W-:Y:S01]  /*15890*/  STS.128 [R3+0x400], R28 ;  /* 0x0004001c03007388 */ /* 0x000fe20000000c00 */
[----:B------:R-:W-:Y:S01]  /*158a0*/  BAR.SYNC.DEFER_BLOCKING 0x0 ;  /* 0x0000000000007b1d */ /* 0x000fe20000010000 */
[----:B------:R-:W-:-:S02]  /*158b0*/  F2FP.F16.F32.PACK_AB R101, R106, R104 ;  /* 0x000000686a65723e */ /* 0x000fc400000000ff */
[----:B------:R-:W-:Y:S02]  /*158c0*/  F2FP.F16.F32.PACK_AB R103, R114, R112 ;  /* 0x000000707267723e */ /* 0x000fe400000000ff */
[----:B------:R-:W-:Y:S02]  /*158d0*/  F2FP.F16.F32.PACK_AB R35, R115, R113 ;  /* 0x000000717323723e */ /* 0x000fe400000000ff */
[----:B------:R-:W-:Y:S01]  /*158e0*/  F2FP.F16.F32.PACK_AB R116, R118, R116 ;  /* 0x000000747674723e */ /* 0x000fe200000000ff */
[----:B------:R-:W5:Y:S04]  /*158f0*/  LDL.LU R72, [R1+0x334] ;  /* 0x0003340001487983 */ /* 0x000f680000300800 */
        /* <DEDUP_REMOVED lines=13> */
[----:B------:R-:W-:Y:S01]  /*159d0*/  F2FP.F16.F32.PACK_AB R43, R131, R129 ;  /* 0x00000081832b723e */ /* 0x000fe200000000ff */
[----:B------:R-:W5:Y:S04]  /*159e0*/  LDL.LU R65, [R1+0x330] ;  /* 0x0003300001417983 */ /* 0x000f680000300800 */
[----:B------:R-:W5:Y:S04]  /*159f0*/  LDL.LU R67, [R1+0x32c] ;  /* 0x00032c0001437983 */ /* 0x000f680000300800 */
[----:B------:R-:W5:Y:S04]  /*15a00*/  LDL.LU R66, [R1+0x328] ;  /* 0x0003280001427983 */ /* 0x000f680000300800 */
[----:B------:R-:W1:Y:S04]  /*15a10*/  LDS.128 R32, [R64+UR9] ;  /* 0x0000000940207984 */ /* 0x000e680008000c00 */
[----:B------:R-:W-:Y:S01]  /*15a20*/  LDS.128 R60, [R64+UR9+0x800] ;  /* 0x00080009403c7984 */ /* 0x000fe20008000c00 */
[----:B------:R-:W-:Y:S06]  /*15a30*/  BAR.SYNC.DEFER_BLOCKING 0x0 ;  /* 0x0000000000007b1d */ /* 0x000fec0000010000 */
[----:B------:R-:W-:Y:S04]  /*15a40*/  STS.128 [R3], R116 ;  /* 0x0000007403007388 */ /* 0x000fe80000000c00 */
[----:B------:R0:W-:Y:S01]  /*15a50*/  STS.128 [R3+0x400], R40 ;  /* 0x0004002803007388 */ /* 0x0001e20000000c00 */
[----:B------:R-:W-:Y:S06]  /*15a60*/  BAR.SYNC.DEFER_BLOCKING 0x0 ;  /* 0x0000000000007b1d */ /* 0x000fec0000010000 */
[----:B0-----:R-:W5:Y:S04]  /*15a70*/  LDL.LU R3, [R1+0x320] ;  /* 0x0003200001037983 */ /* 0x001f680000300800 */
[----:B------:R0:W-:Y:S02]  /*15a80*/  @P5 STG.E.U16 desc[UR20][R164.64], R44 ;  /* 0x0000002ca4005986 */ /* 0x0001e4000c101514 */
[----:B0-----:R-:W-:-:S05]  /*15a90*/  PRMT R44, R44, 0x7632, R44 ;  /* 0x000076322c2c7816 */ /* 0x001fca000000002c */
[----:B------:R0:W-:Y:S04]  /*15aa0*/  @P3 STG.E.U16 desc[UR20][R162.64], R44 ;  /* 0x0000002ca2003986 */ /* 0x0001e8000c101514 */
[----:B0-----:R-:W5:Y:S04]  /*15ab0*/  LDL.LU R44, [R1+0x36c] ;  /* 0x00036c00012c7983 */ /* 0x001f680000300800 */
[----:B------:R-:W5:Y:S04]  /*15ac0*/  LDL.LU R43, [R1+0x368] ;  /* 0x00036800012b7983 */ /* 0x000f680000300800 */
[----:B------:R-:W5:Y:S04]  /*15ad0*/  LDL.LU R42, [R1+0x364] ;  /* 0x00036400012a7983 */ /* 0x000f680000300800 */
[----:B------:R0:W-:Y:S04]  /*15ae0*/  @P4 STG.E.U16 desc[UR20][R160.64], R45 ;  /* 0x0000002da0004986 */ /* 0x0001e8000c101514 */
[----:B------:R-:W1:Y:S01]  /*15af0*/  LDL.LU R41, [R1+0x31c] ;  /* 0x00031c0001297983 */ /* 0x000e620000300800 */
[----:B--2---:R-:W-:-:S02]  /*15b00*/  ISETP.LT.AND P5, PT, R78, UR15, !P0 ;  /* 0x0000000f4e007c0c */ /* 0x004fc4000c7a1270 */
[----:B0-----:R-:W-:Y:S02]  /*15b10*/  PRMT R45, R45, 0x7632, R45 ;  /* 0x000076322d2d7816 */ /* 0x001fe4000000002d */
[----:B---3--:R-:W-:-:S03]  /*15b20*/  ISETP.LT.AND P3, PT, R77, UR15, !P0 ;  /* 0x0000000f4d007c0c */ /* 0x008fc6000c761270 */
[----:B------:R0:W-:Y:S04]  /*15b30*/  @P1 STG.E.U16 desc[UR20][R158.64], R45 ;  /* 0x0000002d9e001986 */ /* 0x0001e8000c101514 */
[----:B------:R2:W-:Y:S04]  /*15b40*/  @P6 STG.E.U16 desc[UR20][R156.64], R46 ;  /* 0x0000002e9c006986 */ /* 0x0005e8000c101514 */
[----:B0-----:R-:W3:Y:S01]  /*15b50*/  LDL.LU R45, [R1+0x360] ;  /* 0x00036000012d7983 */ /* 0x001ee20000300800 */
[----:B--2---:R-:W-:-:S05]  /*15b60*/  PRMT R46, R46, 0x7632, R46 ;  /* 0x000076322e2e7816 */ /* 0x004fca000000002e */
[----:B------:R-:W-:Y:S04]  /*15b70*/  @P5 STG.E.U16 desc[UR20][R154.64], R46 ;  /* 0x0000002e9a005986 */ /* 0x000fe8000c101514 */
[----:B------:R0:W-:Y:S01]  /*15b80*/  @P3 STG.E.U16 desc[UR20][R152.64], R47 ;  /* 0x0000002f98003986 */ /* 0x0001e2000c101514 */
[----:B----4-:R-:W-:Y:S02]  /*15b90*/  ISETP.LT.AND P4, PT, R76, UR15, !P0 ;  /* 0x0000000f4c007c0c */ /* 0x010fe4000c781270 */
[----:B------:R-:W-:Y:S02]  /*15ba0*/  ISETP.LT.AND P1, PT, R75, UR15, !P0 ;  /* 0x0000000f4b007c0c */ /* 0x000fe4000c721270 */
[----:B0-----:R-:W-:-:S09]  /*15bb0*/  PRMT R47, R47, 0x7632, R47 ;  /* 0x000076322f2f7816 */ /* 0x001fd2000000002f */
[----:B------:R-:W-:Y:S04]  /*15bc0*/  @P4 STG.E.U16 desc[UR20][R136.64], R47 ;  /* 0x0000002f88004986 */ /* 0x000fe8000c101514 */
[----:B------:R0:W-:Y:S01]  /*15bd0*/  @P1 STG.E.U16 desc[UR20][R138.64], R20 ;  /* 0x000000148a001986 */ /* 0x0001e2000c101514 */
[----:B-----5:R-:W-:Y:S02]  /*15be0*/  ISETP.LT.AND P6, PT, R73, UR15, !P0 ;  /* 0x0000000f49007c0c */ /* 0x020fe4000c7c1270 */
[----:B0-----:R-:W-:-:S11]  /*15bf0*/  PRMT R20, R20, 0x7632, R20 ;  /* 0x0000763214147816 */ /* 0x001fd60000000014 */
[----:B------:R-:W-:Y:S01]  /*15c00*/  @P6 STG.E.U16 desc[UR20][R140.64], R20 ;  /* 0x000000148c006986 */ /* 0x000fe2000c101514 */
[----:B------:R-:W-:Y:S02]  /*15c10*/  ISETP.LT.AND P5, PT, R72, UR15, !P0 ;  /* 0x0000000f48007c0c */ /* 0x000fe4000c7a1270 */
[----:B------:R-:W-:Y:S02]  /*15c20*/  ISETP.LT.AND P3, PT, R74, UR15, !P0 ;  /* 0x0000000f4a007c0c */ /* 0x000fe4000c761270 */
[----:B------:R-:W0:Y:S09]  /*15c30*/  LDC R74, c[0x0][0x3b8] ;  /* 0x0000ee00ff4a7b82 */ /* 0x000e320000000800 */
[----:B------:R2:W-:Y:S02]  /*15c40*/  @P5 STG.E.U16 desc[UR20][R148.64], R21 ;  /* 0x0000001594005986 */ /* 0x0005e4000c101514 */
[----:B--2---:R-:W-:-:S05]  /*15c50*/  PRMT R21, R21, 0x7632, R21 ;  /* 0x0000763215157816 */ /* 0x004fca0000000015 */
[----:B------:R-:W-:Y:S01]  /*15c60*/  @P3 STG.E.U16 desc[UR20][R134.64], R21 ;  /* 0x0000001586003986 */ /* 0x000fe2000c101514 */
[----:B------:R-:W-:Y:S02]  /*15c70*/  ISETP.LT.AND P4, PT, R65, UR15, !P0 ;  /* 0x0000000f41007c0c */ /* 0x000fe4000c781270 */
[----:B------:R-:W-:Y:S02]  /*15c80*/  ISETP.LT.AND P1, PT, R67, UR15, !P0 ;  /* 0x0000000f43007c0c */ /* 0x000fe4000c721270 */
[----:B------:R-:W-:-:S09]  /*15c90*/  ISETP.LT.AND P6, PT, R66, UR15, !P0 ;  /* 0x0000000f42007c0c */ /* 0x000fd2000c7c1270 */
[----:B------:R2:W-:Y:S01]  /*15ca0*/  @P4 STG.E.U16 desc[UR20][R150.64], R22 ;  /* 0x0000001696004986 */ /* 0x0005e2000c101514 */
[----:B------:R-:W-:Y:S02]  /*15cb0*/  PRMT R40, R23, 0x7632, R40 ;  /* 0x0000763217287816 */ /* 0x000fe40000000028 */
[----:B--2---:R-:W-:-:S05]  /*15cc0*/  PRMT R22, R22, 0x7632, R22 ;  /* 0x0000763216167816 */ /* 0x004fca0000000016 */
[----:B------:R2:W-:Y:S04]  /*15cd0*/  @P1 STG.E.U16 desc[UR20][R132.64], R22 ;  /* 0x0000001684001986 */ /* 0x0005e8000c101514 */
[----:B------:R4:W-:Y:S01]  /*15ce0*/  @P6 STG.E.U16 desc[UR20][R142.64], R23 ;  /* 0x000000178e006986 */ /* 0x0009e2000c101514 */
[C---:B------:R-:W-:Y:S01]  /*15cf0*/  ISETP.LT.AND P5, PT, R3.reuse, UR15, !P0 ;  /* 0x0000000f03007c0c */ /* 0x040fe2000c7a1270 */
[----:B0-----:R-:W-:-:S05]  /*15d00*/  IMAD R3, R3, R74, RZ ;  /* 0x0000004a03037224 */ /* 0x001fca00078e02ff */
[----:B------:R-:W-:-:S04]  /*15d10*/  LEA R20, P3, R3, R2, 0x1 ;  /* 0x0000000203147211 */ /* 0x000fc800078608ff */
[----:B------:R-:W-:-:S05]  /*15d20*/  LEA.HI.X.SX32 R21, R3, R0, 0x1, P3 ;  /* 0x0000000003157211 */ /* 0x000fca00018f0eff */
[----:B------:R-:W-:Y:S01]  /*15d30*/  @P5 STG.E.U16 desc[UR20][R20.64], R40 ;  /* 0x0000002814005986 */ /* 0x000fe2000c101514 */
[C---:B------:R-:W-:Y:S01]  /*15d40*/  IMAD R3, R44.reuse, R74, RZ ;  /* 0x0000004a2c037224 */ /* 0x040fe200078e02ff */
[----:B------:R-:W-:Y:S02]  /*15d50*/  ISETP.LT.AND P4, PT, R44, UR15, !P0 ;  /* 0x0000000f2c007c0c */ /* 0x000fe4000c781270 */
[----:B------:R-:W5:Y:S02]  /*15d60*/  LDL.LU R44, [R1+0x35c] ;  /* 0x00035c00012c7983 */ /* 0x000f640000300800 */
[----:B--2---:R-:W-:-:S04]  /*15d70*/  LEA R22, P1, R3, R2, 0x1 ;  /* 0x0000000203167211 */ /* 0x004fc800078208ff */
[----:B----4-:R-:W-:Y:S01]  /*15d80*/  LEA.HI.X.SX32 R23, R3, R0, 0x1, P1 ;  /* 0x0000000003177211 */ /* 0x010fe200008f0eff */
[CC--:B------:R-:W-:Y:S01]  /*15d90*/  IMAD R3, R43.reuse, R74.reuse, RZ ;  /* 0x0000004a2b037224 */ /* 0x0c0fe200078e02ff */
[----:B------:R-:W-:Y:S02]  /*15da0*/  ISETP.LT.AND P3, PT, R43, UR15, !P0 ;  /* 0x0000000f2b007c0c */ /* 0x000fe4000c761270 */
[----:B------:R-:W2:Y:S04]  /*15db0*/  LDL.LU R43, [R1+0x358] ;  /* 0x00035800012b7983 */ /* 0x000ea80000300800 */
[----:B------:R0:W-:Y:S01]  /*15dc0*/  @P4 STG.E.U16 desc[UR20][R22.64], R36 ;  /* 0x0000002416004986 */ /* 0x0001e2000c101514 */
[C---:B------:R-:W-:Y:S01]  /*15dd0*/  ISETP.LT.AND P4, PT, R42.reuse, UR4, !P0 ;  /* 0x000000042a007c0c */ /* 0x040fe2000c781270 */
[----:B------:R-:W5:Y:S01]  /*15de0*/  LDCU UR4, c[0x0][0x39c] ;  /* 0x00007380ff0477ac */ /* 0x000f620008000800 */
[----:B0-----:R-:W-:-:S02]  /*15df0*/  IMAD R23, R42, R74, RZ ;  /* 0x0000004a2a177224 */ /* 0x001fc400078e02ff */
[----:B------:R-:W4:Y:S01]  /*15e00*/  LDL.LU R42, [R1+0x318] ;  /* 0x00031800012a7983 */ /* 0x000f220000300800 */
[----:B------:R-:W-:Y:S02]  /*15e10*/  LEA R20, P5, R3, R2, 0x1 ;  /* 0x0000000203147211 */ /* 0x000fe400078a08ff */
[C---:B-1----:R-:W-:Y:S01]  /*15e20*/  ISETP.LT.AND P1, PT, R41.reuse, UR5, !P0 ;  /* 0x0000000529007c0c */ /* 0x042fe2000c721270 */
[----:B------:R-:W-:Y:S01]  /*15e30*/  IMAD R41, R41, R74, RZ ;  /* 0x0000004a29297224 */ /* 0x000fe200078e02ff */
[----:B------:R-:W-:Y:S01]  /*15e40*/  LEA.HI.X.SX32 R21, R3, R0, 0x1, P5 ;  /* 0x0000000003157211 */ /* 0x000fe200028f0eff */
[----:B------:R-:W2:Y:S01]  /*15e50*/  LDL.LU R46, [R1+0x354] ;  /* 0x00035400012e7983 */ /* 0x000ea20000300800 */
[----:B------:R-:W-:Y:S01]  /*15e60*/  PRMT R36, R36, 0x7632, R36 ;  /* 0x0000763224247816 */ /* 0x000fe20000000024 */
[----:B------:R-:W2:Y:S01]  /*15e70*/  LDCU UR5, c[0x0][0x39c] ;  /* 0x00007380ff0577ac */ /* 0x000ea20008000800 */
[-C--:B------:R-:W-:Y:S02]  /*15e80*/  LEA R22, P6, R23, R2.reuse, 0x1 ;  /* 0x0000000217167211 */ /* 0x080fe400078c08ff */
[----:B------:R-:W-:Y:S01]  /*15e90*/  LEA R40, P5, R41, R2, 0x1 ;  /* 0x0000000229287211 */ /* 0x000fe200078a08ff */
[----:B------:R0:W-:Y:S01]  /*15ea0*/  @P3 STG.E.U16 desc[UR20][R20.64], R36 ;  /* 0x0000002414003986 */ /* 0x0001e2000c101514 */
[----:B------:R-:W-:Y:S01]  /*15eb0*/  LEA.HI.X.SX32 R23, R23, R0, 0x1, P6 ;  /* 0x0000000017177211 */ /* 0x000fe200030f0eff */
[C---:B---3--:R-:W-:Y:S01]  /*15ec0*/  IMAD R3, R45.reuse, R74, RZ ;  /* 0x0000004a2d037224 */ /* 0x048fe200078e02ff */
[----:B------:R-:W-:Y:S01]  /*15ed0*/  ISETP.LT.AND P3, PT, R45, UR6, !P0 ;  /* 0x000000062d007c0c */ /* 0x000fe2000c761270 */
[----:B------:R-:W4:Y:S01]  /*15ee0*/  LDCU UR6, c[0x0][0x39c] ;  /* 0x00007380ff0677ac */ /* 0x000f220008000800 */
[----:B------:R-:W3:Y:S01]  /*15ef0*/  LDL.LU R45, [R1+0x350] ;  /* 0x00035000012d7983 */ /* 0x000ee20000300800 */
[----:B------:R-:W-:-:S03]  /*15f00*/  LEA.HI.X.SX32 R41, R41, R0, 0x1, P5 ;  /* 0x0000000029297211 */ /* 0x000fc600028f0eff */
[----:B------:R-:W-:Y:S01]  /*15f10*/  @P4 STG.E.U16 desc[UR20][R22.64], R37 ;  /* 0x0000002516004986 */ /* 0x000fe2000c101514 */
[----:B0-----:R-:W-:Y:S02]  /*15f20*/  PRMT R21, R37, 0x7632, R21 ;  /* 0x0000763225157816 */ /* 0x001fe40000000015 */
[----:B------:R-:W-:-:S03]  /*15f30*/  LEA R20, P4, R3, R2, 0x1 ;  /* 0x0000000203147211 */ /* 0x000fc600078808ff */
[----:B------:R0:W-:Y:S02]  /*15f40*/  @P1 STG.E.U16 desc[UR20][R40.64], R21 ;  /* 0x0000001528001986 */ /* 0x0001e4000c101514 */
[----:B0-----:R-:W-:-:S05]  /*15f50*/  LEA.HI.X.SX32 R21, R3, R0, 0x1, P4 ;  /* 0x0000000003157211 */ /* 0x001fca00020f0eff */
[----:B------:R0:W-:Y:S01]  /*15f60*/  @P3 STG.E.U16 desc[UR20][R20.64], R38 ;  /* 0x0000002614003986 */ /* 0x0001e2000c101514 */
[C---:B-----5:R-:W-:Y:S01]  /*15f70*/  ISETP.LT.AND P4, PT, R44.reuse, UR4, !P0 ;  /* 0x000000042c007c0c */ /* 0x060fe2000c781270 */
[----:B------:R-:W-:Y:S01]  /*15f80*/  IMAD R3, R44, R74, RZ ;  /* 0x0000004a2c037224 */ /* 0x000fe200078e02ff */
[----:B------:R-:W1:Y:S01]  /*15f90*/  LDCU UR4, c[0x0][0x39c] ;  /* 0x00007380ff0477ac */ /* 0x000e620008000800 */
[----:B------:R-:W5:Y:S03]  /*15fa0*/  LDL.LU R44, [R1+0x348] ;  /* 0x00034800012c7983 */ /* 0x000f660000300800 */
[C---:B0-----:R-:W-:Y:S01]  /*15fb0*/  LEA R20, P3, R3.reuse, R2, 0x1 ;  /* 0x0000000203147211 */ /* 0x041fe200078608ff */
[----:B------:R-:W5:Y:S03]  /*15fc0*/  LDL.LU R47, [R1+0x450] ;  /* 0x00045000012f7983 */ /* 0x000f660000300800 */
[----:B------:R-:W-:-:S02]  /*15fd0*/  LEA.HI.X.SX32 R21, R3, R0, 0x1, P3 ;  /* 0x0000000003157211 */ /* 0x000fc400018f0eff */
[C---:B----4-:R-:W-:Y:S01]  /*15fe0*/  ISETP.LT.AND P5, PT, R42.reuse, UR6, !P0 ;  /* 0x000000062a007c0c */ /* 0x050fe2000c7a1270 */
[-C--:B------:R-:W-:Y:S01]  /*15ff0*/  IMAD R3, R42, R74.reuse, RZ ;  /* 0x0000004a2a037224 */ /* 0x080fe200078e02ff */
[----:B------:R-:W-:Y:S01]  /*16000*/  PRMT R36, R38, 0x7632, R36 ;  /* 0x0000763226247816 */ /* 0x000fe20000000024 */
[----:B------:R-:W4:Y:S01]  /*16010*/  LDL.LU R42, [R1+0x314] ;  /* 0x00031400012a7983 */ /* 0x000f220000300800 */
[C---:B--2---:R-:W-:Y:S01]  /*16020*/  ISETP.LT.AND P1, PT, R43.reuse, UR5, !P0 ;  /* 0x000000052b007c0c */ /* 0x044fe2000c721270 */
[----:B------:R-:W-:Y:S01]  /*16030*/  IMAD R43, R43, R74, RZ ;  /* 0x0000004a2b2b7224 */ /* 0x000fe200078e02ff */
[----:B------:R-:W0:Y:S01]  /*16040*/  LDCU UR5, c[0x0][0x39c] ;  /* 0x00007380ff0577ac */ /* 0x000e220008000800 */
[----:B------:R2:W-:Y:S03]  /*16050*/  @P4 STG.E.U16 desc[UR20][R20.64], R36 ;  /* 0x0000002414004986 */ /* 0x0005e6000c101514 */
[C---:B------:R-:W-:Y:S01]  /*16060*/  LEA R22, P6, R43.reuse, R2, 0x1 ;  /* 0x000000022b167211 */ /* 0x040fe200078c08ff */
[----:B------:R-:W4:Y:S03]  /*16070*/  LDCU UR6, c[0x0][0x39c] ;  /* 0x00007380ff0677ac */ /* 0x000f260008000800 */
[----:B------:R-:W-:-:S02]  /*16080*/  LEA.HI.X.SX32 R23, R43, R0, 0x1, P6 ;  /* 0x000000002b177211 */ /* 0x000fc400030f0eff */
[----:B--2---:R-:W-:Y:S01]  /*16090*/  LEA R20, P3, R3, R2, 0x1 ;  /* 0x0000000203147211 */ /* 0x004fe200078608ff */
[C---:B---3--:R-:W-:Y:S01]  /*160a0*/  IMAD R37, R45.reuse, R74, RZ ;  /* 0x0000004a2d257224 */ /* 0x048fe200078e02ff */
[----:B-1----:R-:W-:Y:S01]  /*160b0*/  ISETP.LT.AND P4, PT, R45, UR4, !P0 ;  /* 0x000000042d007c0c */ /* 0x002fe2000c781270 */
[----:B------:R1:W-:Y:S01]  /*160c0*/  @P1 STG.E.U16 desc[UR20][R22.64], R39 ;  /* 0x0000002716001986 */ /* 0x0003e2000c101514 */
[----:B------:R-:W-:Y:S01]  /*160d0*/  LEA.HI.X.SX32 R21, R3, R0, 0x1, P3 ;  /* 0x0000000003157211 */ /* 0x000fe200018f0eff */
[C---:B------:R-:W-:Y:S01]  /*160e0*/  IMAD R3, R46.reuse, R74, RZ ;  /* 0x0000004a2e037224 */ /* 0x040fe200078e02ff */
[----:B------:R-:W-:Y:S01]  /*160f0*/  ISETP.LT.AND P3, PT, R46, UR7, !P0 ;  /* 0x000000072e007c0c */ /* 0x000fe2000c761270 */
[----:B------:R-:W2:Y:S01]  /*16100*/  LDCU UR4, c[0x0][0x39c] ;  /* 0x00007380ff0477ac */ /* 0x000ea20008000800 */
[----:B------:R-:W3:Y:S01]  /*16110*/  LDL.LU R46, [R1+0x344] ;  /* 0x00034400012e7983 */ /* 0x000ee20000300800 */
[----:B------:R-:W-:Y:S01]  /*16120*/  PRMT R38, R39, 0x7632, R38 ;  /* 0x0000763227267816 */ /* 0x000fe20000000026 */
[----:B------:R-:W0:Y:S02]  /*16130*/  LDCU UR7, c[0x0][0x39c] ;  /* 0x00007380ff0777ac */ /* 0x000e240008000800 */
[----:B------:R-:W2:Y:S01]  /*16140*/  LDL.LU R45, [R1+0x340] ;  /* 0x00034000012d7983 */ /* 0x000ea20000300800 */
[----:B-1----:R-:W-:-:S04]  /*16150*/  LEA R22, P1, R3, R2, 0x1 ;  /* 0x0000000203167211 */ /* 0x002fc800078208ff */
[----:B------:R-:W-:Y:S01]  /*16160*/  LEA.HI.X.SX32 R23, R3, R0, 0x1, P1 ;  /* 0x0000000003177211 */ /* 0x000fe200008f0eff */
[----:B------:R1:W-:Y:S02]  /*16170*/  @P5 STG.E.U16 desc[UR20][R20.64], R38 ;  /* 0x0000002614005986 */ /* 0x0003e4000c101514 */
[----:B-1----:R-:W-:-:S04]  /*16180*/  LEA R20, P6, R37, R2, 0x1 ;  /* 0x0000000225147211 */ /* 0x002fc800078c08ff */
[----:B------:R-:W-:Y:S02]  /*16190*/  LEA.HI.X.SX32 R21, R37, R0, 0x1, P6 ;  /* 0x0000000025157211 */ /* 0x000fe400030f0eff */
[----:B------:R-:W-:Y:S01]  /*161a0*/  PRMT R39, R48, 0x7632, R39 ;  /* 0x0000763230277816 */ /* 0x000fe20000000027 */
[----:B------:R-:W-:Y:S04]  /*161b0*/  @P3 STG.E.U16 desc[UR20][R22.64], R48 ;  /* 0x0000003016003986 */ /* 0x000fe8000c101514 */
[----:B------:R1:W-:Y:S01]  /*161c0*/  @P4 STG.E.U16 desc[UR20][R20.64], R39 ;  /* 0x0000002714004986 */ /* 0x0003e2000c101514 */
[C---:B-----5:R-:W-:Y:S01]  /*161d0*/  IMAD R41, R44.reuse, R74, RZ ;  /* 0x0000004a2c297224 */ /* 0x060fe200078e02ff */
[----:B0-----:R-:W-:Y:S01]  /*161e0*/  ISETP.LT.AND P1, PT, R44, UR5, !P0 ;  /* 0x000000052c007c0c */ /* 0x001fe2000c721270 */
[----:B------:R-:W0:Y:S01]  /*161f0*/  LDCU UR5, c[0x0][0x39c] ;  /* 0x00007380ff0577ac */ /* 0x000e220008000800 */
[----:B------:R-:W5:Y:S04]  /*16200*/  LDL.LU R44, [R1+0x33c] ;  /* 0x00033c00012c7983 */ /* 0x000f680000300800 */
[----:B------:R-:W5:Y:S01]  /*16210*/  LDL.LU R43, [R1+0x30c] ;  /* 0x00030c00012b7983 */ /* 0x000f620000300800 */
[----:B------:R-:W-:-:S04]  /*16220*/  LEA R36, P5, R41, R2, 0x1 ;  /* 0x0000000229247211 */ /* 0x000fc800078a08ff */
[----:B------:R-:W-:Y:S02]  /*16230*/  LEA.HI.X.SX32 R37, R41, R0, 0x1, P5 ;  /* 0x0000000029257211 */ /* 0x000fe400028f0eff */
[C---:B----4-:R-:W-:Y:S01]  /*16240*/  ISETP.LT.AND P6, PT, R42.reuse, UR6, !P0 ;  /* 0x000000062a007c0c */ /* 0x050fe2000c7c1270 */
[----:B------:R-:W-:Y:S02]  /*16250*/  IMAD R3, R42, R74, RZ ;  /* 0x0000004a2a037224 */ /* 0x000fe400078e02ff */
[----:B------:R4:W-:Y:S01]  /*16260*/  @P1 STG.E.U16 desc[UR20][R36.64], R49 ;  /* 0x0000003124001986 */ /* 0x0009e2000c101514 */
[----:B------:R-:W0:Y:S03]  /*16270*/  LDCU UR6, c[0x0][0x39c] ;  /* 0x00007380ff0677ac */ /* 0x000e260008000800 */
[----:B------:R-:W5:Y:S04]  /*16280*/  LDL.LU R42, [R1+0x338] ;  /* 0x00033800012a7983 */ /* 0x000f680000300800 */
[----:B-1----:R-:W5:Y:S04]  /*16290*/  LDL.LU R39, [R1+0x464] ;  /* 0x0004640001277983 */ /* 0x002f680000300800 */
[----:B------:R-:W5:Y:S01]  /*162a0*/  LDL.LU R41, [R1+0x3dc] ;  /* 0x0003dc0001297983 */ /* 0x000f620000300800 */
[----:B------:R-:W-:-:S02]  /*162b0*/  LEA R20, P1, R3, R2, 0x1 ;  /* 0x0000000203147211 */ /* 0x000fc400078208ff */
[----:B------:R-:W-:Y:S02]  /*162c0*/  PRMT R38, R49, 0x7632, R38 ;  /* 0x0000763231267816 */ /* 0x000fe40000000026 */
[----:B------:R-:W-:Y:S01]  /*162d0*/  LEA.HI.X.SX32 R21, R3, R0, 0x1, P1 ;  /* 0x0000000003157211 */ /* 0x000fe200008f0eff */
[CC--:B---3--:R-:W-:Y:S01]  /*162e0*/  IMAD R23, R46.reuse, R74.reuse, RZ ;  /* 0x0000004a2e177224 */ /* 0x0c8fe200078e02ff */
[----:B--2---:R-:W-:Y:S01]  /*162f0*/  ISETP.LT.AND P4, PT, R46, UR4, !P0 ;  /* 0x000000042e007c0c */ /* 0x004fe2000c781270 */
[C---:B------:R-:W-:Y:S01]  /*16300*/  IMAD R3, R45.reuse, R74, RZ ;  /* 0x0000004a2d037224 */ /* 0x040fe200078e02ff */
[----:B0-----:R-:W-:Y:S01]  /*16310*/  ISETP.LT.AND P1, PT, R45, UR5, !P0 ;  /* 0x000000052d007c0c */ /* 0x001fe2000c721270 */
[----:B------:R0:W-:Y:S01]  /*16320*/  @P6 STG.E.U16 desc[UR20][R20.64], R38 ;  /* 0x0000002614006986 */ /* 0x0001e2000c101514 */
[----:B------:R-:W-:Y:S01]  /*16330*/  LEA R22, P5, R23, R2, 0x1 ;  /* 0x0000000217167211 */ /* 0x000fe200078a08ff */
[----:B------:R-:W1:Y:S01]  /*16340*/  LDCU UR4, c[0x0][0x39c] ;  /* 0x00007380ff0477ac */ /* 0x000e620008000800 */
[----:B----4-:R-:W-:-:S02]  /*16350*/  PRMT R36, R50, 0x7632, R36 ;  /* 0x0000763232247816 */ /* 0x010fc40000000024 */
[----:B------:R-:W-:Y:S01]  /*16360*/  LEA.HI.X.SX32 R23, R23, R0, 0x1, P5 ;  /* 0x0000000017177211 */ /* 0x000fe200028f0eff */
[----:B------:R-:W2:Y:S01]  /*16370*/  LDCU UR5, c[0x0][0x39c] ;  /* 0x00007380ff0577ac */ /* 0x000ea20008000800 */
[----:B0-----:R-:W-:-:S04]  /*16380*/  LEA R20, P6, R3, R2, 0x1 ;  /* 0x0000000203147211 */ /* 0x001fc800078c08ff */
[----:B------:R-:W-:Y:S01]  /*16390*/  LEA.HI.X.SX32 R21, R3, R0, 0x1, P6 ;  /* 0x0000000003157211 */ /* 0x000fe200030f0eff */
[----:B------:R-:W-:Y:S04]  /*163a0*/  @P4 STG.E.U16 desc[UR20][R22.64], R50 ;  /* 0x0000003216004986 */ /* 0x000fe8000c101514 */
[----:B------:R0:W-:Y:S02]  /*163b0*/  @P1 STG.E.U16 desc[UR20][R20.64], R36 ;  /* 0x0000002414001986 */ /* 0x0001e4000c101514 */
[----:B0-----:R-:W-:Y:S01]  /*163c0*/  PRMT R36, R51, 0x7632, R36 ;  /* 0x0000763233247816 */ /* 0x001fe20000000024 */
[CC--:B-----5:R-:W-:Y:S01]  /*163d0*/  IMAD R37, R44.reuse, R74.reuse, RZ ;  /* 0x0000004a2c257224 */ /* 0x0e0fe200078e02ff */
[----:B------:R-:W-:Y:S01]  /*163e0*/  ISETP.LT.AND P5, PT, R44, UR6, !P0 ;  /* 0x000000062c007c0c */ /* 0x000fe2000c7a1270 */
[----:B------:R-:W0:Y:S01]  /*163f0*/  LDCU UR6, c[0x0][0x39c] ;  /* 0x00007380ff0677ac */ /* 0x000e220008000800 */
[----:B------:R-:W3:Y:S01]  /*16400*/  LDL.LU R44, [R1+0x474] ;  /* 0x00047400012c7983 */ /* 0x000ee20000300800 */
[----:B------:R-:W-:Y:S01]  /*16410*/  IMAD R3, R43, R74, RZ ;  /* 0x0000004a2b037224 */ /* 0x000fe200078e02ff */
[----:B------:R-:W-:-:S02]  /*16420*/  LEA R22, P4, R37, R2, 0x1 ;  /* 0x0000000225167211 */ /* 0x000fc400078808ff */
[----:B------:R-:W-:Y:S01]  /*16430*/  ISETP.LT.AND P1, PT, R43, UR7, !P0 ;  /* 0x000000072b007c0c */ /* 0x000fe2000c721270 */
[----:B------:R-:W4:Y:S01]  /*16440*/  LDCU UR7, c[0x0][0x39c] ;  /* 0x00007380ff0777ac */ /* 0x000f220008000800 */
[----:B------:R-:W5:Y:S01]  /*16450*/  LDL.LU R43, [R1+0x470] ;  /* 0x00047000012b7983 */ /* 0x000f620000300800 */
[----:B------:R-:W-:Y:S02]  /*16460*/  LEA.HI.X.SX32 R23, R37, R0, 0x1, P4 ;  /* 0x0000000025177211 */ /* 0x000fe400020f0eff */
[----:B------:R-:W-:-:S04]  /*16470*/  LEA R20, P6, R3, R2, 0x1 ;  /* 0x0000000203147211 */ /* 0x000fc800078c08ff */
[----:B------:R-:W-:Y:S01]  /*16480*/  LEA.HI.X.SX32 R21, R3, R0, 0x1, P6 ;  /* 0x0000000003157211 */ /* 0x000fe200030f0eff */
[----:B------:R-:W-:Y:S04]  /*16490*/  @P5 STG.E.U16 desc[UR20][R22.64], R51 ;  /* 0x0000003316005986 */ /* 0x000fe8000c101514 */
[----:B------:R0:W-:Y:S01]  /*164a0*/  @P1 STG.E.U16 desc[UR20][R20.64], R36 ;  /* 0x0000002414001986 */ /* 0x0001e2000c101514 */
[----:B------:R-:W-:-:S04]  /*164b0*/  IMAD R37, R42, R74, RZ ;  /* 0x0000004a2a257224 */ /* 0x000fc800078e02ff */
[----:B------:R-:W-:Y:S01]  /*164c0*/  IMAD R3, R74, 0x2, R37 ;  /* 0x000000024a037824 */ /* 0x000fe200078e0225 */
[----:B-1----:R-:W-:Y:S01]  /*164d0*/  ISETP.LT.AND P4, PT, R42, UR4, !P0 ;  /* 0x000000042a007c0c */ /* 0x002fe2000c781270 */
[----:B------:R-:W3:Y:S01]  /*164e0*/  LDCU UR4, c[0x0][0x39c] ;  /* 0x00007380ff0477ac */ /* 0x000ee20008000800 */
[----:B------:R-:W4:Y:S02]  /*164f0*/  LDL.LU R42, [R1+0x46c] ;  /* 0x00046c00012a7983 */ /* 0x000f240000300800 */
[----:B0-----:R-:W-:Y:S02]  /*16500*/  LEA R20, P1, R3, R2, 0x1 ;  /* 0x0000000203147211 */ /* 0x001fe400078208ff */
[----:B--2---:R-:W-:Y:S01]  /*16510*/  ISETP.LT.AND P5, PT, R39, UR5, !P0 ;  /* 0x0000000527007c0c */ /* 0x004fe2000c7a1270 */
[----:B------:R-:W5:Y:S01]  /*16520*/  LDCU UR5, c[0x0][0x39c] ;  /* 0x00007380ff0577ac */ /* 0x000f620008000800 */
[----:B------:R-:W-:Y:S01]  /*16530*/  LEA.HI.X.SX32 R21, R3, R0, 0x1, P1 ;  /* 0x0000000003157211 */ /* 0x000fe200008f0eff */
[----:B------:R-:W2:Y:S01]  /*16540*/  LDL.LU R39, [R1+0x3d8] ;  /* 0x0003d80001277983 */ /* 0x000ea20000300800 */
[----:B------:R-:W-:Y:S01]  /*16550*/  ISETP.LT.AND P1, PT, R41, UR6, !P0 ;  /* 0x0000000629007c0c */ /* 0x000fe2000c721270 */
[----:B------:R-:W0:Y:S02]  /*16560*/  LDCU UR6, c[0x0][0x39c] ;  /* 0x00007380ff0677ac */ /* 0x000e240008000800 */
[----:B------:R-:W2:Y:S01]  /*16570*/  LDL.LU R41, [R1+0x468] ;  /* 0x0004680001297983 */ /* 0x000ea20000300800 */
[----:B------:R-:W-:-:S02]  /*16580*/  LEA R22, P6, R37, R2, 0x1 ;  /* 0x0000000225167211 */ /* 0x000fc400078c08ff */
[----:B------:R-:W-:Y:S02]  /*16590*/  ISETP.LT.AND P3, PT, R47, UR10, !P0 ;  /* 0x0000000a2f007c0c */ /* 0x000fe4000c761270 */
[----:B------:R-:W-:Y:S01]  /*165a0*/  LEA.HI.X.SX32 R23, R37, R0, 0x1, P6 ;  /* 0x0000000025177211 */ /* 0x000fe200030f0eff */
[----:B------:R-:W-:Y:S01]  /*165b0*/  IMAD R37, R74, 0x2, R3 ;  /* 0x000000024a257824 */ /* 0x000fe200078e0203 */
[----:B------:R-:W-:-:S03]  /*165c0*/  PRMT R38, R52, 0x7632, R38 ;  /* 0x0000763234267816 */ /* 0x000fc60000000026 */
[----:B------:R1:W-:Y:S06]  /*165d0*/  @P4 STG.E.U16 desc[UR20][R22.64], R52 ;  /* 0x0000003416004986 */ /* 0x0003ec000c101514 */
[----:B------:R0:W-:Y:S01]  /*165e0*/  @P3 STG.E.U16 desc[UR20][R20.64], R38 ;  /* 0x0000002614003986 */ /* 0x0001e2000c101514 */
[----:B-1----:R-:W-:-:S04]  /*165f0*/  LEA R22, P6, R37, R2, 0x1 ;  /* 0x0000000225167211 */ /* 0x002fc800078c08ff */
[----:B------:R-:W-:Y:S01]  /*16600*/  LEA.HI.X.SX32 R23, R37, R0, 0x1, P6 ;  /* 0x0000000025177211 */ /* 0x000fe200030f0eff */
[----:B------:R-:W-:Y:S01]  /*16610*/  IMAD R37, R74, 0x2, R37 ;  /* 0x000000024a257824 */ /* 0x000fe200078e0225 */
[----:B------:R-:W-:-:S03]  /*16620*/  PRMT R36, R53, 0x7632, R36 ;  /* 0x0000763235247816 */ /* 0x000fc60000000024 */
[C---:B------:R-:W-:Y:S01]  /*16630*/  IMAD R3, R74.reuse, 0x2, R37 ;  /* 0x000000024a037824 */ /* 0x040fe200078e0225 */
[C---:B0-----:R-:W-:Y:S01]  /*16640*/  LEA R20, P6, R37.reuse, R2, 0x1 ;  /* 0x0000000225147211 */ /* 0x041fe200078c08ff */
[----:B------:R0:W-:Y:S03]  /*16650*/  @P5 STG.E.U16 desc[UR20][R22.64], R53 ;  /* 0x0000003516005986 */ /* 0x0001e6000c101514 */
[----:B------:R-:W-:Y:S01]  /*16660*/  LEA.HI.X.SX32 R21, R37, R0, 0x1, P6 ;  /* 0x0000000025157211 */ /* 0x000fe200030f0eff */
[----:B------:R-:W-:-:S04]  /*16670*/  IMAD R37, R74, 0x2, R3 ;  /* 0x000000024a257824 */ /* 0x000fc800078e0203 */
[----:B------:R1:W-:Y:S01]  /*16680*/  @P1 STG.E.U16 desc[UR20][R20.64], R36 ;  /* 0x0000002414001986 */ /* 0x0003e2000c101514 */
[----:B0-----:R-:W-:-:S04]  /*16690*/  LEA R22, P6, R3, R2, 0x1 ;  /* 0x0000000203167211 */ /* 0x001fc800078c08ff */
[----:B------:R-:W-:Y:S02]  /*166a0*/  LEA.HI.X.SX32 R23, R3, R0, 0x1, P6 ;  /* 0x0000000003177211 */ /* 0x000fe400030f0eff */
[----:B-1----:R-:W-:-:S04]  /*166b0*/  LEA R20, P1, R37, R2, 0x1 ;  /* 0x0000000225147211 */ /* 0x002fc800078208ff */
[----:B------:R-:W-:Y:S02]  /*166c0*/  LEA.HI.X.SX32 R21, R37, R0, 0x1, P1 ;  /* 0x0000000025157211 */ /* 0x000fe400008f0eff */
[----:B---3--:R-:W-:Y:S01]  /*166d0*/  ISETP.LT.AND P4, PT, R44, UR4, !P0 ;  /* 0x000000042c007c0c */ /* 0x008fe2000c781270 */
[----:B------:R-:W2:Y:S01]  /*166e0*/  LDCU UR4, c[0x0][0x39c] ;  /* 0x00007380ff0477ac */ /* 0x000ea20008000800 */
[----:B------:R-:W3:Y:S01]  /*166f0*/  LDL.LU R44, [R1+0x460] ;  /* 0x00046000012c7983 */ /* 0x000ee20000300800 */
[----:B-----5:R-:W-:Y:S01]  /*16700*/  ISETP.LT.AND P3, PT, R43, UR5, !P0 ;  /* 0x000000052b007c0c */ /* 0x020fe2000c761270 */
[----:B------:R-:W0:Y:S02]  /*16710*/  LDCU UR5, c[0x0][0x39c] ;  /* 0x00007380ff0577ac */ /* 0x000e240008000800 */
[----:B------:R-:W5:Y:S07]  /*16720*/  LDL.LU R43, [R1+0x45c] ;  /* 0x00045c00012b7983 */ /* 0x000f6e0000300800 */
[----:B------:R1:W-:Y:S01]  /*16730*/  @P4 STG.E.U16 desc[UR20][R22.64], R54 ;  /* 0x0000003616004986 */ /* 0x0003e2000c101514 */
[----:B----4-:R-:W-:Y:S01]  /*16740*/  ISETP.LT.AND P5, PT, R42, UR7, !P0 ;  /* 0x000000072a007c0c */ /* 0x010fe2000c7a1270 */
[----:B------:R-:W-:-:S02]  /*16750*/  IMAD R3, R74, 0x2, R37 ;  /* 0x000000024a037824 */ /* 0x000fc400078e0225 */
[----:B------:R-:W4:Y:S01]  /*16760*/  LDL.LU R42, [R1+0x3d4] ;  /* 0x0003d400012a7983 */ /* 0x000f220000300800 */
[----:B------:R-:W-:Y:S01]  /*16770*/  PRMT R38, R54, 0x7632, R38 ;  /* 0x0000763236267816 */ /* 0x000fe20000000026 */
[----:B------:R-:W5:Y:S01]  /*16780*/  LDCU UR7, c[0x0][0x39c] ;  /* 0x00007380ff0777ac */ /* 0x000f620008000800 */
[----:B--2---:R-:W-:Y:S02]  /*16790*/  ISETP.LT.AND P1, PT, R39, UR4, !P0 ;  /* 0x0000000427007c0c */ /* 0x004fe4000c721270 */
[----:B0-----:R-:W-:Y:S01]  /*167a0*/  ISETP.LT.AND P4, PT, R41, UR5, !P0 ;  /* 0x0000000529007c0c */ /* 0x001fe2000c781270 */
[----:B------:R-:W2:Y:S01]  /*167b0*/  LDL.LU R39, [R1+0x458] ;  /* 0x0004580001277983 */ /* 0x000ea20000300800 */
[C---:B-1----:R-:W-:Y:S01]  /*167c0*/  LEA R22, P6, R3.reuse, R2, 0x1 ;  /* 0x0000000203167211 */ /* 0x042fe200078c08ff */
[----:B------:R-:W4:Y:S02]  /*167d0*/  LDCU UR4, c[0x0][0x39c] ;  /* 0x00007380ff0477ac */ /* 0x000f240008000800 */
[----:B------:R-:W2:Y:S01]  /*167e0*/  LDL.LU R41, [R1+0x454] ;  /* 0x0004540001297983 */ /* 0x000ea20000300800 */
[----:B------:R-:W-:Y:S01]  /*167f0*/  LEA.HI.X.SX32 R23, R3, R0, 0x1, P6 ;  /* 0x0000000003177211 */ /* 0x000fe200030f0eff */
[C---:B------:R-:W-:Y:S01]  /*16800*/  IMAD R3, R74.reuse, 0x2, R3 ;  /* 0x000000024a037824 */ /* 0x040fe200078e0203 */
[----:B------:R-:W2:Y:S01]  /*16810*/  LDCU UR5, c[0x0][0x39c] ;  /* 0x00007380ff0577ac */ /* 0x000ea20008000800 */
[----:B------:R0:W-:Y:S02]  /*16820*/  @P3 STG.E.U16 desc[UR20][R20.64], R38 ;  /* 0x0000002614003986 */ /* 0x0001e4000c101514 */
[----:B------:R-:W-:Y:S01]  /*16830*/  IMAD R37, R74, 0x2, R3 ;  /* 0x000000024a257824 */ /* 0x000fe200078e0203 */
[----:B------:R-:W-:Y:S01]  /*16840*/  PRMT R36, R55, 0x7632, R36 ;  /* 0x0000763237247816 */ /* 0x000fe20000000024 */
[----:B------:R1:W-:Y:S01]  /*16850*/  @P5 STG.E.U16 desc[UR20][R22.64], R55 ;  /* 0x0000003716005986 */ /* 0x0003e2000c101514 */
[----:B0-----:R-:W-:-:S04]  /*16860*/  LEA R20, P6, R3, R2, 0x1 ;  /* 0x0000000203147211 */ /* 0x001fc800078c08ff */
[----:B------:R-:W-:Y:S01]  /*16870*/  LEA.HI.X.SX32 R21, R3, R0, 0x1, P6 ;  /* 0x0000000003157211 */ /* 0x000fe200030f0eff */
[----:B------:R-:W-:Y:S01]  /*16880*/  IMAD R3, R74, 0x2, R37 ;  /* 0x000000024a037824 */ /* 0x000fe200078e0225 */
[----:B-1----:R-:W-:-:S03]  /*16890*/  LEA R22, P6, R37, R2, 0x1 ;  /* 0x0000000225167211 */ /* 0x002fc600078c08ff */
[----:B------:R0:W-:Y:S01]  /*168a0*/  @P1 STG.E.U16 desc[UR20][R20.64], R36 ;  /* 0x0000002414001986 */ /* 0x0001e2000c101514 */
[----:B------:R-:W-:Y:S02]  /*168b0*/  LEA.HI.X.SX32 R23, R37, R0, 0x1, P6 ;  /* 0x0000000025177211 */ /* 0x000fe400030f0eff */
[----:B------:R-:W-:Y:S02]  /*168c0*/  PRMT R38, R56, 0x7632, R38 ;  /* 0x0000763238267816 */ /* 0x000fe40000000026 */
[----:B0-----:R-:W-:-:S04]  /*168d0*/  LEA R20, P1, R3, R2, 0x1 ;  /* 0x0000000203147211 */ /* 0x001fc800078208ff */
[----:B------:R-:W-:Y:S01]  /*168e0*/  LEA.HI.X.SX32 R21, R3, R0, 0x1, P1 ;  /* 0x0000000003157211 */ /* 0x000fe200008f0eff */
[----:B------:R0:W-:Y:S01]  /*168f0*/  @P4 STG.E.U16 desc[UR20][R22.64], R56 ;  /* 0x0000003816004986 */ /* 0x0001e2000c101514 */
[----:B---3--:R-:W-:Y:S01]  /*16900*/  ISETP.LT.AND P3, PT, R44, UR6, !P0 ;  /* 0x000000062c007c0c */ /* 0x008fe2000c761270 */
[----:B------:R-:W1:Y:S02]  /*16910*/  LDCU UR6, c[0x0][0x39c] ;  /* 0x00007380ff0677ac */ /* 0x000e640008000800 */
[----:B------:R-:W3:Y:S01]  /*16920*/  LDL.LU R44, [R1+0x44c] ;  /* 0x00044c00012c7983 */ /* 0x000ee20000300800 */
[----:B-----5:R-:W-:Y:S01]  /*16930*/  ISETP.LT.AND P5, PT, R43, UR7, !P0 ;  /* 0x000000072b007c0c */ /* 0x020fe2000c7a1270 */
[----:B------:R-:W-:Y:S02]  /*16940*/  IMAD R37, R74, 0x2, R3 ;  /* 0x000000024a257824 */ /* 0x000fe400078e0203 */
[----:B------:R-:W5:Y:S01]  /*16950*/  LDL.LU R43, [R1+0x3d0] ;  /* 0x0003d000012b7983 */ /* 0x000f620000300800 */
[----:B------:R-:W3:Y:S05]  /*16960*/  LDCU UR7, c[0x0][0x39c] ;  /* 0x00007380ff0777ac */ /* 0x000eea0008000800 */
[----:B------:R0:W-:Y:S01]  /*16970*/  @P3 STG.E.U16 desc[UR20][R20.64], R38 ;  /* 0x0000002614003986 */ /* 0x0001e2000c101514 */
[----:B----4-:R-:W-:Y:S01]  /*16980*/  ISETP.LT.AND P1, PT, R42, UR4, !P0 ;  /* 0x000000042a007c0c */ /* 0x010fe2000c721270 */
[----:B------:R-:W5:Y:S02]  /*16990*/  LDCU UR4, c[0x0][0x39c] ;  /* 0x00007380ff0477ac */ /* 0x000f640008000800 */
[----:B------:R-:W4:Y:S01]  /*169a0*/  LDL.LU R42, [R1+0x448] ;  /* 0x00044800012a7983 */ /* 0x000f220000300800 */
[----:B--2---:R-:W-:Y:S01]  /*169b0*/  ISETP.LT.AND P4, PT, R39, UR5, !P0 ;  /* 0x0000000527007c0c */ /* 0x004fe2000c781270 */
[----:B------:R-:W4:Y:S02]  /*169c0*/  LDCU UR5, c[0x0][0x39c] ;  /* 0x00007380ff0577ac */ /* 0x000f240008000800 */
[----:B------:R-:W2:Y:S01]  /*169d0*/  LDL.LU R39, [R1+0x444] ;  /* 0x0004440001277983 */ /* 0x000ea20000300800 */
[----:B-1----:R-:W-:Y:S01]  /*169e0*/  ISETP.LT.AND P3, PT, R41, UR6, !P0 ;  /* 0x0000000629007c0c */ /* 0x002fe2000c761270 */
[----:B------:R-:W2:Y:S02]  /*169f0*/  LDCU UR6, c[0x0][0x39c] ;  /* 0x00007380ff0677ac */ /* 0x000ea40008000800 */
[----:B------:R-:W2:Y:S01]  /*16a00*/  LDL.LU R41, [R1+0x440] ;  /* 0x0004400001297983 */ /* 0x000ea20000300800 */
[----:B0-----:R-:W-:-:S04]  /*16a10*/  LEA R22, P6, R37, R2, 0x1 ;  /* 0x0000000225167211 */ /* 0x001fc800078c08ff */
[----:B------:R-:W-:Y:S01]  /*16a20*/  LEA.HI.X.SX32 R23, R37, R0, 0x1, P6 ;  /* 0x0000000025177211 */ /* 0x000fe200030f0eff */
[----:B------:R-:W-:-:S04]  /*16a30*/  IMAD R37, R74, 0x2, R37 ;  /* 0x000000024a257824 */ /* 0x000fc800078e0225 */
[C---:B------:R-:W-:Y:S01]  /*16a40*/  IMAD R3, R74.reuse, 0x2, R37 ;  /* 0x000000024a037824 */ /* 0x040fe200078e0225 */
[C---:B------:R-:W-:Y:S01]  /*16a50*/  LEA R20, P6, R37.reuse, R2, 0x1 ;  /* 0x0000000225147211 */ /* 0x040fe200078c08ff */
[----:B------:R0:W-:Y:S03]  /*16a60*/  @P5 STG.E.U16 desc[UR20][R22.64], R57 ;  /* 0x0000003916005986 */ /* 0x0001e6000c101514 */
[----:B------:R-:W-:Y:S01]  /*16a70*/  LEA.HI.X.SX32 R21, R37, R0, 0x1, P6 ;  /* 0x0000000025157211 */ /* 0x000fe200030f0eff */
[----:B------:R-:W-:Y:S01]  /*16a80*/  IMAD R37, R74, 0x2, R3 ;  /* 0x000000024a257824 */ /* 0x000fe200078e0203 */
[----:B------:R-:W-:Y:S02]  /*16a90*/  PRMT R36, R57, 0x7632, R36 ;  /* 0x0000763239247816 */ /* 0x000fe40000000024 */
[----:B0-----:R-:W-:-:S04]  /*16aa0*/  LEA R22, P6, R3, R2, 0x1 ;  /* 0x0000000203167211 */ /* 0x001fc800078c08ff */
[----:B------:R-:W-:Y:S01]  /*16ab0*/  LEA.HI.X.SX32 R23, R3, R0, 0x1, P6 ;  /* 0x0000000003177211 */ /* 0x000fe200030f0eff */
[----:B------:R-:W-:Y:S01]  /*16ac0*/  IMAD R3, R74, 0x2, R37 ;  /* 0x000000024a037824 */ /* 0x000fe200078e0225 */
[----:B------:R0:W-:Y:S04]  /*16ad0*/  @P1 STG.E.U16 desc[UR20][R20.64], R36 ;  /* 0x0000002414001986 */ /* 0x0001e8000c101514 */
[----:B------:R1:W-:Y:S01]  /*16ae0*/  @P4 STG.E.U16 desc[UR20][R22.64], R58 ;  /* 0x0000003a16004986 */ /* 0x0003e2000c101514 */
[----:B------:R-:W-:Y:S02]  /*16af0*/  PRMT R38, R58, 0x7632, R38 ;  /* 0x000076323a267816 */ /* 0x000fe40000000026 */
[-C--:B0-----:R-:W-:Y:S02]  /*16b00*/  LEA R20, P1, R37, R2.reuse, 0x1 ;  /* 0x0000000225147211 */ /* 0x081fe400078208ff */
[----:B-1----:R-:W-:-:S02]  /*16b10*/  LEA R22, P6, R3, R2, 0x1 ;  /* 0x0000000203167211 */ /* 0x002fc400078c08ff */
[-C--:B------:R-:W-:Y:S02]  /*16b20*/  LEA.HI.X.SX32 R21, R37, R0.reuse, 0x1, P1 ;  /* 0x0000000025157211 */ /* 0x080fe400008f0eff */
[----:B------:R-:W-:-:S03]  /*16b30*/  LEA.HI.X.SX32 R23, R3, R0, 0x1, P6 ;  /* 0x0000000003177211 */ /* 0x000fc600030f0eff */
[----:B------:R0:W-:Y:S01]  /*16b40*/  @P3 STG.E.U16 desc[UR20][R20.64], R38 ;  /* 0x0000002614003986 */ /* 0x0001e2000c101514 */
[----:B---3--:R-:W-:Y:S01]  /*16b50*/  ISETP.LT.AND P5, PT, R44, UR7, !P0 ;  /* 0x000000072c007c0c */ /* 0x008fe2000c7a1270 */
[----:B------:R-:W1:Y:S02]  /*16b60*/  LDCU UR7, c[0x0][0x39c] ;  /* 0x00007380ff0777ac */ /* 0x000e640008000800 */
[----:B------:R-:W3:Y:S01]  /*16b70*/  LDL.LU R44, [R1+0x3cc] ;  /* 0x0003cc00012c7983 */ /* 0x000ee20000300800 */
[----:B-----5:R-:W-:Y:S02]  /*16b80*/  ISETP.LT.AND P1, PT, R43, UR4, !P0 ;  /* 0x000000042b007c0c */ /* 0x020fe4000c721270 */
[----:B----4-:R-:W-:Y:S01]  /*16b90*/  ISETP.LT.AND P4, PT, R42, UR5, !P0 ;  /* 0x000000052a007c0c */ /* 0x010fe2000c781270 */
[----:B------:R-:W4:Y:S01]  /*16ba0*/  LDL.LU R43, [R1+0x43c] ;  /* 0x00043c00012b7983 */ /* 0x000f220000300800 */
[C---:B------:R-:W-:Y:S01]  /*16bb0*/  IMAD R3, R74.reuse, 0x2, R3 ;  /* 0x000000024a037824 */ /* 0x040fe200078e0203 */
[----:B------:R-:W3:Y:S02]  /*16bc0*/  LDCU UR4, c[0x0][0x39c] ;  /* 0x00007380ff0477ac */ /* 0x000ee40008000800 */
[----:B------:R-:W5:Y:S04]  /*16bd0*/  LDL.LU R42, [R1+0x438] ;  /* 0x00043800012a7983 */ /* 0x000f680000300800 */
[----:B------:R1:W-:Y:S01]  /*16be0*/  @P5 STG.E.U16 desc[UR20][R22.64], R59 ;  /* 0x0000003b16005986 */ /* 0x0003e2000c101514 */
[----:B--2---:R-:W-:Y:S01]  /*16bf0*/  ISETP.LT.AND P3, PT, R39, UR6, !P0 ;  /* 0x0000000627007c0c */ /* 0x004fe2000c761270 */
[C---:B------:R-:W-:Y:S01]  /*16c00*/  IMAD R37, R74.reuse, 0x2, R3 ;  /* 0x000000024a257824 */ /* 0x040fe200078e0203 */
[----:B0-----:R-:W-:Y:S01]  /*16c10*/  LEA R20, P6, R3, R2, 0x1 ;  /* 0x0000000203147211 */ /* 0x001fe200078c08ff */
[----:B------:R-:W2:Y:S01]  /*16c20*/  LDL.LU R39, [R1+0x434] ;  /* 0x0004340001277983 */ /* 0x000ea20000300800 */
[----:B-1----:R-:W-:Y:S01]  /*16c30*/  ISETP.LT.AND P5, PT, R41, UR7, !P0 ;  /* 0x0000000729007c0c */ /* 0x002fe2000c7a1270 */
[----:B------:R-:W4:Y:S02]  /*16c40*/  LDCU UR5, c[0x0][0x39c] ;  /* 0x00007380ff0577ac */ /* 0x000f240008000800 */
[----:B------:R-:W2:Y:S01]  /*16c50*/  LDL.LU R41, [R1+0x3c8] ;  /* 0x0003c80001297983 */ /* 0x000ea20000300800 */
[----:B------:R-:W-:Y:S01]  /*16c60*/  LEA.HI.X.SX32 R21, R3, R0, 0x1, P6 ;  /* 0x0000000003157211 */ /* 0x000fe200030f0eff */
[----:B------:R-:W-:Y:S01]  /*16c70*/  IMAD R3, R74, 0x2, R37 ;  /* 0x000000024a037824 */ /* 0x000fe200078e0225 */
[----:B------:R-:W-:Y:S01]  /*16c80*/  PRMT R36, R59, 0x7632, R36 ;  /* 0x000076323b247816 */ /* 0x000fe20000000024 */
[----:B------:R-:W5:Y:S01]  /*16c90*/  LDCU UR6, c[0x0][0x39c] ;  /* 0x00007380ff0677ac */ /* 0x000f620008000800 */
[C---:B------:R-:W-:Y:S01]  /*16ca0*/  LEA R22, P6, R37.reuse, R2, 0x1 ;  /* 0x0000000225167211 */ /* 0x040fe200078c08ff */
[----:B------:R-:W2:Y:S01]  /*16cb0*/  LDL.LU R45, [R1+0x4cc] ;  /* 0x0004cc00012d7983 */ /* 0x000ea20000300800 */
[----:B------:R-:W-:Y:S01]  /*16cc0*/  PRMT R38, R32, 0x7632, R38 ;  /* 0x0000763220267816 */ /* 0x000fe20000000026 */
[----:B------:R-:W0:Y:S01]  /*16cd0*/  LDCU UR7, c[0x0][0x39c] ;  /* 0x00007380ff0777ac */ /* 0x000e220008000800 */
[----:B------:R-:W-:Y:S01]  /*16ce0*/  LEA.HI.X.SX32 R23, R37, R0, 0x1, P6 ;  /* 0x0000000025177211 */ /* 0x000fe200030f0eff */
[----:B------:R-:W-:Y:S01]  /*16cf0*/  IMAD R37, R74, 0x2, R3 ;  /* 0x000000024a257824 */ /* 0x000fe200078e0203 */
[----:B------:R1:W-:Y:S04]  /*16d00*/  @P1 STG.E.U16 desc[UR20][R20.64], R36 ;  /* 0x0000002414001986 */ /* 0x0003e8000c101514 */
[----:B------:R0:W-:Y:S01]  /*16d10*/  @P4 STG.E.U16 desc[UR20][R22.64], R32 ;  /* 0x0000002016004986 */ /* 0x0001e2000c101514 */
[----:B-1----:R-:W-:-:S02]  /*16d20*/  LEA R20, P1, R3, R2, 0x1 ;  /* 0x0000000203147211 */ /* 0x002fc400078208ff */
[----:B0-----:R-:W-:-:S04]  /*16d30*/  LEA R22, P6, R37, R2, 0x1 ;  /* 0x0000000225167211 */ /* 0x001fc800078c08ff */
[-C--:B------:R-:W-:Y:S01]  /*16d40*/  LEA.HI.X.SX32 R23, R37, R0.reuse, 0x1, P6 ;  /* 0x0000000025177211 */ /* 0x080fe200030f0eff */
[----:B------:R-:W-:Y:S01]  /*16d50*/  IMAD R37, R74, 0x2, R37 ;  /* 0x000000024a257824 */ /* 0x000fe200078e0225 */
[----:B------:R-:W-:-:S04]  /*16d60*/  LEA.HI.X.SX32 R21, R3, R0, 0x1, P1 ;  /* 0x0000000003157211 */ /* 0x000fc800008f0eff */
[C---:B------:R-:W-:Y:S01]  /*16d70*/  LEA R36, P6, R37.reuse, R2, 0x1 ;  /* 0x0000000225247211 */ /* 0x040fe200078c08ff */
[----:B------:R0:W-:Y:S01]  /*16d80*/  @P3 STG.E.U16 desc[UR20][R20.64], R38 ;  /* 0x0000002614003986 */ /* 0x0001e2000c101514 */
[----:B------:R-:W-:Y:S02]  /*16d90*/  IMAD R3, R74, 0x2, R37 ;  /* 0x000000024a037824 */ /* 0x000fe400078e0225 */
[----:B------:R-:W-:Y:S01]  /*16da0*/  LEA.HI.X.SX32 R37, R37, R0, 0x1, P6 ;  /* 0x0000000025257211 */ /* 0x000fe200030f0eff */
[----:B------:R1:W-:Y:S04]  /*16db0*/  @P5 STG.E.U16 desc[UR20][R22.64], R33 ;  /* 0x0000002116005986 */ /* 0x0003e8000c101514 */
[----:B------:R-:W1:Y:S01]  /*16dc0*/  LDS.128 R20, [R64+UR9] ;  /* 0x0000000940147984 */ /* 0x000e620008000c00 */
[----:B0-----:R-:W-:-:S03]  /*16dd0*/  PRMT R38, R33, 0x7632, R38 ;  /* 0x0000763221267816 */ /* 0x001fc60000000026 */
[----:B------:R-:W0:Y:S01]  /*16de0*/  LDS.128 R64, [R64+UR9+0x800] ;  /* 0x0008000940407984 */ /* 0x000e220008000c00 */
[----:B---3--:R-:W-:Y:S01]  /*16df0*/  ISETP.LT.AND P4, PT, R44, UR4, !P0 ;  /* 0x000000042c007c0c */ /* 0x008fe2000c781270 */
[----:B------:R-:W2:Y:S02]  /*16e00*/  LDCU UR4, c[0x0][0x39c] ;  /* 0x00007380ff0477ac */ /* 0x000ea40008000800 */
[----:B------:R-:W3:Y:S10]  /*16e10*/  LDL.LU R44, [R1+0x4d0] ;  /* 0x0004d000012c7983 */ /* 0x000ef40000300800 */
[----:B------:R0:W-:Y:S01]  /*16e20*/  @P4 STG.E.U16 desc[UR20][R36.64], R38 ;  /* 0x0000002624004986 */ /* 0x0001e2000c101514 */
[----:B----4-:R-:W-:Y:S01]  /*16e30*/  ISETP.LT.AND P1, PT, R43, UR5, !P0 ;  /* 0x000000052b007c0c */ /* 0x010fe2000c721270 */
[----:B------:R-:W4:Y:S02]  /*16e40*/  LDCU UR5, c[0x0][0x39c] ;  /* 0x00007380ff0577ac */ /* 0x000f240008000800 */
[----:B------:R-:W3:Y:S01]  /*16e50*/  LDL.LU R43, [R1+0x4e0] ;  /* 0x0004e000012b7983 */ /* 0x000ee20000300800 */
[----:B-----5:R-:W-:Y:S01]  /*16e60*/  ISETP.LT.AND P3, PT, R42, UR6, !P0 ;  /* 0x000000062a007c0c */ /* 0x020fe2000c761270 */
[----:B------:R-:W3:Y:S02]  /*16e70*/  LDCU UR6, c[0x0][0x39c] ;  /* 0x00007380ff0677ac */ /* 0x000ee40008000800 */
[----:B------:R-:W5:Y:S01]  /*16e80*/  LDL.LU R42, [R1+0x3c4] ;  /* 0x0003c400012a7983 */ /* 0x000f620000300800 */
[----:B--2---:R-:W-:Y:S01]  /*16e90*/  ISETP.LT.AND P4, PT, R41, UR4, !P0 ;  /* 0x0000000429007c0c */ /* 0x004fe2000c781270 */
[----:B------:R-:W2:Y:S02]  /*16ea0*/  LDCU UR4, c[0x0][0x39c] ;  /* 0x00007380ff0477ac */ /* 0x000ea40008000800 */
[----:B------:R-:W5:Y:S01]  /*16eb0*/  LDL.LU R41, [R1+0x4dc] ;  /* 0x0004dc0001297983 */ /* 0x000f620000300800 */
[----:B------:R-:W-:Y:S01]  /*16ec0*/  ISETP.LT.AND P5, PT, R39, UR7, !P0 ;  /* 0x0000000727007c0c */ /* 0x000fe2000c7a1270 */
[----:B------:R-:W-:Y:S01]  /*16ed0*/  IMAD R39, R74, 0x2, R3 ;  /* 0x000000024a277824 */ /* 0x000fe200078e0203 */
[----:B------:R-:W-:-:S04]  /*16ee0*/  LEA R32, P6, R3, R2, 0x1 ;  /* 0x0000000203207211 */ /* 0x000fc800078c08ff */
[----:B-1----:R-:W-:Y:S02]  /*16ef0*/  LEA.HI.X.SX32 R33, R3, R0, 0x1, P6 ;  /* 0x0000000003217211 */ /* 0x002fe400030f0eff */
[C---:B0-----:R-:W-:Y:S01]  /*16f00*/  LEA R36, P6, R39.reuse, R2, 0x1 ;  /* 0x0000000227247211 */ /* 0x041fe200078c08ff */
[----:B------:R-:W-:Y:S01]  /*16f10*/  IMAD R3, R74, 0x2, R39 ;  /* 0x000000024a037824 */ /* 0x000fe200078e0227 */
[----:B------:R-:W-:Y:S02]  /*16f20*/  PRMT R40, R34, 0x7632, R40 ;  /* 0x0000763222287816 */ /* 0x000fe40000000028 */
[----:B------:R-:W-:Y:S01]  /*16f30*/  LEA.HI.X.SX32 R37, R39, R0, 0x1, P6 ;  /* 0x0000000027257211 */ /* 0x000fe200030f0eff */
[----:B------:R0:W-:Y:S01]  /*16f40*/  @P1 STG.E.U16 desc[UR20][R32.64], R34 ;  /* 0x0000002220001986 */ /* 0x0001e2000c101514 */
[----:B----4-:R-:W-:Y:S01]  /*16f50*/  ISETP.LT.AND P1, PT, R45, UR5, !P0 ;  /* 0x000000052d007c0c */ /* 0x010fe2000c721270 */
[----:B------:R-:W-:Y:S01]  /*16f60*/  IMAD R39, R74, 0x2, R3 ;  /* 0x000000024a277824 */ /* 0x000fe200078e0203 */
[----:B------:R-:W5:Y:S01]  /*16f70*/  LDCU UR5, c[0x0][0x39c] ;  /* 0x00007380ff0577ac */ /* 0x000f620008000800 */
[----:B------:R1:W-:Y:S04]  /*16f80*/  @P3 STG.E.U16 desc[UR20][R36.64], R40 ;  /* 0x0000002824003986 */ /* 0x0003e8000c101514 */
[----:B------:R-:W4:Y:S01]  /*16f90*/  LDL.LU R45, [R1+0x4e4] ;  /* 0x0004e400012d7983 */ /* 0x000f220000300800 */
        /* <DEDUP_REMOVED lines=9> */
[C---:B------:R-:W-:Y:S01]  /*17030*/  IMAD R3, R74.reuse, 0x2, R3 ;  /* 0x000000024a037824 */ /* 0x040fe200078e0203 */
[----:B------:R-:W-:Y:S03]  /*17040*/  @P4 STG.E.U16 desc[UR20][R36.64], R34 ;  /* 0x0000002224004986 */ /* 0x000fe6000c101514 */
[----:B------:R-:W-:Y:S01]  /*17050*/  IMAD R35, R74, 0x2, R3 ;  /* 0x000000024a237824 */ /* 0x000fe200078e0203 */
[----:B------:R0:W-:Y:S01]  /*17060*/  @P1 STG.E.U16 desc[UR20][R32.64], R20 ;  /* 0x0000001420001986 */ /* 0x0001e2000c101514 */
[----:B------:R-:W-:Y:S02]  /*17070*/  PRMT R38, R20, 0x7632, R38 ;  /* 0x0000763214267816 */ /* 0x000fe40000000026 */
[----:B0-----:R-:W-:-:S04]  /*17080*/  LEA R32, P6, R3, R2, 0x1 ;  /* 0x0000000203207211 */ /* 0x001fc800078c08ff */
[----:B------:R-:W-:Y:S01]  /*17090*/  LEA.HI.X.SX32 R33, R3, R0, 0x1, P6 ;  /* 0x0000000003217211 */ /* 0x000fe200030f0eff */
[----:B------:R-:W-:Y:S01]  /*170a0*/  IMAD R3, R74, 0x2, R35 ;  /* 0x000000024a037824 */ /* 0x000fe200078e0223 */
[----:B------:R-:W-:-:S04]  /*170b0*/  LEA R34, P6, R35, R2, 0x1 ;  /* 0x0000000223227211 */ /* 0x000fc800078c08ff */
[----:B------:R-:W-:Y:S02]  /*170c0*/  LEA.HI.X.SX32 R35, R35, R0, 0x1, P6 ;  /* 0x0000000023237211 */ /* 0x000fe400030f0eff */
[----:B------:R-:W-:Y:S02]  /*170d0*/  PRMT R36, R21, 0x7632, R36 ;  /* 0x0000763215247816 */ /* 0x000fe40000000024 */
[----:B---3--:R-:W-:Y:S01]  /*170e0*/  ISETP.LT.AND P3, PT, R44, UR6, !P0 ;  /* 0x000000062c007c0c */ /* 0x008fe2000c761270 */
[----:B------:R-:W0:Y:S01]  /*170f0*/  LDCU UR6, c[0x0][0x39c] ;  /* 0x00007380ff0677ac */ /* 0x000e220008000800 */
[----:B------:R-:W3:Y:S11]  /*17100*/  LDL.LU R44, [R1+0x4ec] ;  /* 0x0004ec00012c7983 */ /* 0x000ef60000300800 */
[----:B------:R1:W-:Y:S01]  /*17110*/  @P3 STG.E.U16 desc[UR20][R32.64], R38 ;  /* 0x0000002620003986 */ /* 0x0003e2000c101514 */
[----:B--2---:R-:W-:Y:S01]  /*17120*/  ISETP.LT.AND P5, PT, R43, UR4, !P0 ;  /* 0x000000042b007c0c */ /* 0x004fe2000c7a1270 */
[----:B------:R-:W4:Y:S02]  /*17130*/  LDCU UR4, c[0x0][0x39c] ;  /* 0x00007380ff0477ac */ /* 0x000f240008000800 */
[----:B------:R-:W2:Y:S01]  /*17140*/  LDL.LU R43, [R1+0x3bc] ;  /* 0x0003bc00012b7983 */ /* 0x000ea20000300800 */
[----:B-----5:R-:W-:Y:S01]  /*17150*/  ISETP.LT.AND P4, PT, R42, UR5, !P0 ;  /* 0x000000052a007c0c */ /* 0x020fe2000c781270 */
[----:B------:R-:W3:Y:S02]  /*17160*/  LDCU UR5, c[0x0][0x39c] ;  /* 0x00007380ff0577ac */ /* 0x000ee40008000800 */
[----:B------:R-:W5:Y:S01]  /*17170*/  LDL.LU R42, [R1+0x4f8] ;  /* 0x0004f800012a7983 */ /* 0x000f620000300800 */
[----:B0-----:R-:W-:-:S02]  /*17180*/  ISETP.LT.AND P1, PT, R41, UR6, !P0 ;  /* 0x0000000629007c0c */ /* 0x001fc4000c721270 */
[C---:B-1----:R-:W-:Y:S01]  /*17190*/  LEA R32, P6, R3.reuse, R2, 0x1 ;  /* 0x0000000203207211 */ /* 0x042fe200078c08ff */
[----:B------:R-:W5:Y:S01]  /*171a0*/  LDL.LU R41, [R1+0x4f4] ;  /* 0x0004f40001297983 */ /* 0x000f620000300800 */
[C---:B------:R-:W-:Y:S01]  /*171b0*/  IMAD R37, R74.reuse, 0x2, R3 ;  /* 0x000000024a257824 */ /* 0x040fe200078e0203 */
[----:B------:R-:W2:Y:S01]  /*171c0*/  LDCU UR6, c[0x0][0x39c] ;  /* 0x00007380ff0677ac */ /* 0x000ea20008000800 */
[----:B------:R-:W-:Y:S01]  /*171d0*/  LEA.HI.X.SX32 R33, R3, R0, 0x1, P6 ;  /* 0x0000000003217211 */ /* 0x000fe200030f0eff */
[----:B------:R-:W5:Y:S04]  /*171e0*/  LDL.LU R40, [R1+0x4f0] ;  /* 0x0004f00001287983 */ /* 0x000f680000300800 */
[----:B------:R-:W-:Y:S04]  /*171f0*/  @P5 STG.E.U16 desc[UR20][R34.64], R21 ;  /* 0x0000001522005986 */ /* 0x000fe8000c101514 */
[----:B------:R-:W5:Y:S04]  /*17200*/  LDL.LU R39, [R1+0x3b8] ;  /* 0x0003b80001277983 */ /* 0x000f680000300800 */
[----:B------:R0:W-:Y:S04]  /*17210*/  @P4 STG.E.U16 desc[UR20][R32.64], R36 ;  /* 0x0000002420004986 */ /* 0x0001e8000c101514 */
[----:B0-----:R-:W5:Y:S01]  /*17220*/  LDL.LU R36, [R1+0x4e8] ;  /* 0x0004e80001247983 */ /* 0x001f620000300800 */
[----:B----4-:R-:W-:Y:S01]  /*17230*/  ISETP.LT.AND P3, PT, R45, UR4, !P0 ;  /* 0x000000042d007c0c */ /* 0x010fe2000c761270 */
[----:B------:R-:W5:Y:S01]  /*17240*/  LDCU UR4, c[0x0][0x39c] ;  /* 0x00007380ff0477ac */ /* 0x000f620008000800 */
[C---:B------:R-:W-:Y:S01]  /*17250*/  LEA R20, P6, R37.reuse, R2, 0x1 ;  /* 0x0000000225147211 */ /* 0x040fe200078c08ff */
[----:B------:R-:W-:Y:S01]  /*17260*/  IMAD R3, R74, 0x2, R37 ;  /* 0x000000024a037824 */ /* 0x000fe200078e0225 */
[----:B------:R-:W-:Y:S01]  /*17270*/  PRMT R35, R22, 0x7632, R35 ;  /* 0x0000763216237816 */ /* 0x000fe20000000023 */
[----:B------:R-:W4:Y:S01]  /*17280*/  LDL.LU R38, [R1+0x4d8] ;  /* 0x0004d80001267983 */ /* 0x000f220000300800 */
[----:B------:R-:W-:Y:S01]  /*17290*/  LEA.HI.X.SX32 R21, R37, R0, 0x1, P6 ;  /* 0x0000000025157211 */ /* 0x000fe200030f0eff */
[----:B------:R-:W-:Y:S01]  /*172a0*/  IMAD R37, R74, 0x2, R3 ;  /* 0x000000024a257824 */ /* 0x000fe200078e0203 */
[----:B------:R-:W-:-:S03]  /*172b0*/  LEA R32, P6, R3, R2, 0x1 ;  /* 0x0000000203207211 */ /* 0x000fc600078c08ff */
[----:B------:R0:W-:Y:S01]  /*172c0*/  @P1 STG.E.U16 desc[UR20][R20.64], R22 ;  /* 0x0000001614001986 */ /* 0x0001e2000c101514 */
[----:B------:R-:W-:-:S05]  /*172d0*/  LEA.HI.X.SX32 R33, R3, R0, 0x1, P6 ;  /* 0x0000000003217211 */ /* 0x000fca00030f0eff */
[----:B------:R1:W-:Y:S01]  /*172e0*/  @P3 STG.E.U16 desc[UR20][R32.64], R35 ;  /* 0x0000002320003986 */ /* 0x0003e2000c101514 */
[----:B0-----:R-:W-:-:S04]  /*172f0*/  LEA R20, P6, R37, R2, 0x1 ;  /* 0x0000000225147211 */ /* 0x001fc800078c08ff */
[----:B------:R-:W-:Y:S01]  /*17300*/  LEA.HI.X.SX32 R21, R37, R0, 0x1, P6 ;  /* 0x0000000025157211 */ /* 0x000fe200030f0eff */
[----:B------:R-:W-:-:S04]  /*17310*/  IMAD R37, R74, 0x2, R37 ;  /* 0x000000024a257824 */ /* 0x000fc800078e0225 */
[----:B------:R-:W-:Y:S01]  /*17320*/  IMAD R3, R74, 0x2, R37 ;  /* 0x000000024a037824 */ /* 0x000fe200078e0225 */
[----:B------:R-:W-:-:S04]  /*17330*/  LEA R34, P6, R37, R2, 0x1 ;  /* 0x0000000225227211 */ /* 0x000fc800078c08ff */
[----:B-1----:R-:W-:Y:S02]  /*17340*/  LEA.HI.X.SX32 R35, R37, R0, 0x1, P6 ;  /* 0x0000000025237211 */ /* 0x002fe400030f0eff */
[----:B------:R-:W-:-:S04]  /*17350*/  LEA R32, P6, R3, R2, 0x1 ;  /* 0x0000000203207211 */ /* 0x000fc800078c08ff */
[----:B------:R-:W-:Y:S02]  /*17360*/  LEA.HI.X.SX32 R33, R3, R0, 0x1, P6 ;  /* 0x0000000003217211 */ /* 0x000fe400030f0eff */
[----:B---3--:R-:W-:Y:S01]  /*17370*/  ISETP.LT.AND P5, PT, R44, UR5, !P0 ;  /* 0x000000052c007c0c */ /* 0x008fe2000c7a1270 */
[----:B------:R-:W0:-:S12]  /*17380*/  LDCU UR5, c[0x0][0x39c] ;  /* 0x00007380ff0577ac */ /* 0x000e180008000800 */
[----:B------:R1:W-:Y:S01]  /*17390*/  @P5 STG.E.U16 desc[UR20][R20.64], R23 ;  /* 0x0000001714005986 */ /* 0x0003e2000c101514 */
[----:B--2---:R-:W-:Y:S01]  /*173a0*/  ISETP.LT.AND P4, PT, R43, UR6, !P0 ;  /* 0x000000062b007c0c */ /* 0x004fe2000c781270 */
[----:B------:R-:W2:Y:S01]  /*173b0*/  LDCU UR6, c[0x0][0x39c] ;  /* 0x00007380ff0677ac */ /* 0x000ea20008000800 */
[----:B-----5:R-:W-:Y:S01]  /*173c0*/  ISETP.LT.AND P1, PT, R42, UR4, !P0 ;  /* 0x000000042a007c0c */ /* 0x020fe2000c721270 */
[----:B------:R-:W3:Y:S01]  /*173d0*/  LDCU UR4, c[0x0][0x39c] ;  /* 0x00007380ff0477ac */ /* 0x000ee20008000800 */
[----:B0-----:R-:W-:Y:S01]  /*173e0*/  ISETP.LT.AND P3, PT, R41, UR5, !P0 ;  /* 0x0000000529007c0c */ /* 0x001fe2000c761270 */
[----:B------:R-:W0:Y:S01]  /*173f0*/  LDCU UR5, c[0x0][0x39c] ;  /* 0x00007380ff0577ac */ /* 0x000e220008000800 */
[----:B------:R-:W5:Y:S01]  /*17400*/  LDL.LU R41, [R1+0x4d4] ;  /* 0x0004d40001297983 */ /* 0x000f620000300800 */
[----:B-1----:R-:W-:Y:S02]  /*17410*/  PRMT R21, R23, 0x7632, R21 ;  /* 0x0000763217157816 */ /* 0x002fe40000000015 */
[----:B--2---:R-:W-:Y:S01]  /*17420*/  ISETP.LT.AND P5, PT, R40, UR6, !P0 ;  /* 0x0000000628007c0c */ /* 0x004fe2000c7a1270 */
[----:B------:R-:W-:Y:S01]  /*17430*/  IMAD R37, R74, 0x2, R3 ;  /* 0x000000024a257824 */ /* 0x000fe200078e0203 */
[----:B------:R-:W2:Y:S01]  /*17440*/  LDL.LU R40, [R1+0x3b4] ;  /* 0x0003b40001287983 */ /* 0x000ea20000300800 */
[----:B------:R-:W4:Y:S03]  /*17450*/  LDCU UR6, c[0x0][0x39c] ;  /* 0x00007380ff0677ac */ /* 0x000f260008000800 */
[----:B------:R1:W-:Y:S01]  /*17460*/  @P4 STG.E.U16 desc[UR20][R34.64], R21 ;  /* 0x0000001522004986 */ /* 0x0003e2000c101514 */
[----:B---3--:R-:W-:Y:S01]  /*17470*/  ISETP.LT.AND P4, PT, R39, UR4, !P0 ;  /* 0x0000000427007c0c */ /* 0x008fe2000c781270 */
[----:B------:R-:W5:Y:S02]  /*17480*/  LDCU UR4, c[0x0][0x39c] ;  /* 0x00007380ff0477ac */ /* 0x000f640008000800 */
[----:B------:R-:W-:Y:S04]  /*17490*/  @P1 STG.E.U16 desc[UR20][R32.64], R4 ;  /* 0x0000000420001986 */ /* 0x000fe8000c101514 */
[----:B------:R-:W3:Y:S01]  /*174a0*/  LDL.LU R39, [R1+0x4c8] ;  /* 0x0004c80001277983 */ /* 0x000ee20000300800 */
[----:B0-----:R-:W-:Y:S01]  /*174b0*/  ISETP.LT.AND P1, PT, R36, UR5, !P0 ;  /* 0x0000000524007c0c */ /* 0x001fe2000c721270 */
[----:B------:R-:W-:-:S02]  /*174c0*/  IMAD R3, R74, 0x2, R37 ;  /* 0x000000024a037824 */ /* 0x000fc400078e0225 */
[----:B------:R-:W2:Y:S01]  /*174d0*/  LDL.LU R36, [R1+0x4c4] ;  /* 0x0004c40001247983 */ /* 0x000ea20000300800 */
[C---:B------:R-:W-:Y:S01]  /*174e0*/  LEA R20, P6, R37.reuse, R2, 0x1 ;  /* 0x0000000225147211 */ /* 0x040fe200078c08ff */
[----:B------:R-:W2:Y:S01]  /*174f0*/  LDCU UR5, c[0x0][0x39c] ;  /* 0x00007380ff0577ac */ /* 0x000ea20008000800 */
[----:B------:R-:W-:Y:S02]  /*17500*/  PRMT R23, R4, 0x7632, R23 ;  /* 0x0000763204177816 */ /* 0x000fe40000000017 */
[----:B-1----:R-:W-:Y:S01]  /*17510*/  LEA.HI.X.SX32 R21, R37, R0, 0x1, P6 ;  /* 0x0000000025157211 */ /* 0x002fe200030f0eff */
[----:B------:R-:W-:Y:S01]  /*17520*/  IMAD R35, R74, 0x2, R3 ;  /* 0x000000024a237824 */ /* 0x000fe200078e0203 */
[----:B------:R-:W-:-:S03]  /*17530*/  LEA R22, P6, R3, R2, 0x1 ;  /* 0x0000000203167211 */ /* 0x000fc600078c08ff */
[----:B------:R0:W-:Y:S01]  /*17540*/  @P3 STG.E.U16 desc[UR20][R20.64], R23 ;  /* 0x0000001714003986 */ /* 0x0001e2000c101514 */
[----:B----4-:R-:W-:Y:S01]  /*17550*/  ISETP.LT.AND P3, PT, R38, UR6, !P0 ;  /* 0x0000000626007c0c */ /* 0x010fe2000c761270 */
[----:B------:R-:W3:Y:S02]  /*17560*/  LDCU UR6, c[0x0][0x39c] ;  /* 0x00007380ff0677ac */ /* 0x000ee40008000800 */
[----:B------:R-:W4:Y:S04]  /*17570*/  LDL.LU R38, [R1+0x4c0] ;  /* 0x0004c00001267983 */ /* 0x000f280000300800 */
[----:B------:R-:W4:Y:S01]  /*17580*/  LDL.LU R37, [R1+0x3b0] ;  /* 0x0003b00001257983 */ /* 0x000f220000300800 */
[----:B0-----:R-:W-:Y:S01]  /*17590*/  LEA.HI.X.SX32 R23, R3, R0, 0x1, P6 ;  /* 0x0000000003177211 */ /* 0x001fe200030f0eff */
[----:B------:R-:W-:Y:S01]  /*175a0*/  IMAD R3, R74, 0x2, R35 ;  /* 0x000000024a037824 */ /* 0x000fe200078e0223 */
[----:B------:R-:W-:-:S02]  /*175b0*/  LEA R34, P6, R35, R2, 0x1 ;  /* 0x0000000223227211 */ /* 0x000fc400078c08ff */
[----:B------:R-:W-:Y:S02]  /*175c0*/  PRMT R20, R5, 0x7632, R20 ;  /* 0x0000763205147816 */ /* 0x000fe40000000014 */
[----:B------:R-:W-:Y:S01]  /*175d0*/  LEA.HI.X.SX32 R35, R35, R0, 0x1, P6 ;  /* 0x0000000023237211 */ /* 0x000fe200030f0eff */
[----:B------:R-:W-:Y:S01]  /*175e0*/  @P5 STG.E.U16 desc[UR20][R22.64], R5 ;  /* 0x0000000516005986 */ /* 0x000fe2000c101514 */
[----:B------:R-:W-:-:S03]  /*175f0*/  LEA R32, P6, R3, R2, 0x1 ;  /* 0x0000000203207211 */ /* 0x000fc600078c08ff */
[----:B------:R0:W-:Y:S01]  /*17600*/  @P4 STG.E.U16 desc[UR20][R34.64], R20 ;  /* 0x0000001422004986 */ /* 0x0001e2000c101514 */
[----:B------:R-:W-:Y:S01]  /*17610*/  LEA.HI.X.SX32 R33, R3, R0, 0x1, P6 ;  /* 0x0000000003217211 */ /* 0x000fe200030f0eff */
[----:B------:R-:W-:Y:S02]  /*17620*/  IMAD R3, R74, 0x2, R3 ;  /* 0x000000024a037824 */ /* 0x000fe400078e0203 */
[----:B0-----:R-:W4:Y:S03]  /*17630*/  LDL.LU R34, [R1+0x4bc] ;  /* 0x0004bc0001227983 */ /* 0x001f260000300800 */
[C---:B------:R-:W-:Y:S02]  /*17640*/  LEA R4, P6, R3.reuse, R2, 0x1 ;  /* 0x0000000203047211 */ /* 0x040fe400078c08ff */
[----:B------:R-:W-:Y:S02]  /*17650*/  PRMT R23, R6, 0x7632, R23 ;  /* 0x0000763206177816 */ /* 0x000fe40000000017 */
[----:B------:R-:W-:Y:S01]  /*17660*/  LEA.HI.X.SX32 R5, R3, R0, 0x1, P6 ;  /* 0x0000000003057211 */ /* 0x000fe200030f0eff */
[----:B------:R0:W-:Y:S04]  /*17670*/  @P1 STG.E.U16 desc[UR20][R32.64], R6 ;  /* 0x0000000620001986 */ /* 0x0001e8000c101514 */
[----:B------:R1:W-:Y:S01]  /*17680*/  @P3 STG.E.U16 desc[UR20][R4.64], R23 ;  /* 0x0000001704003986 */ /* 0x0003e2000c101514 */
[----:B-----5:R-:W-:Y:S01]  /*17690*/  ISETP.LT.AND P5, PT, R41, UR4, !P0 ;  /* 0x0000000429007c0c */ /* 0x020fe2000c7a1270 */
[----:B------:R-:W5:Y:S01]  /*176a0*/  LDCU UR4, c[0x0][0x39c] ;  /* 0x00007380ff0477ac */ /* 0x000f620008000800 */
[----:B---3--:R-:W-:Y:S01]  /*176b0*/  ISETP.LT.AND P1, PT, R39, UR6, !P0 ;  /* 0x0000000627007c0c */ /* 0x008fe2000c721270 */
[----:B------:R-:W-:Y:S01]  /*176c0*/  IMAD R21, R74, 0x2, R3 ;  /* 0x000000024a157824 */ /* 0x000fe200078e0203 */
[----:B------:R-:W3:Y:S01]  /*176d0*/  LDL.LU R39, [R1+0x4b8] ;  /* 0x0004b80001277983 */ /* 0x000ee20000300800 */
[----:B--2---:R-:W-:Y:S01]  /*176e0*/  ISETP.LT.AND P4, PT, R40, UR5, !P0 ;  /* 0x0000000528007c0c */ /* 0x004fe2000c781270 */
[----:B------:R-:W4:Y:S01]  /*176f0*/  LDCU UR5, c[0x0][0x39c] ;  /* 0x00007380ff0577ac */ /* 0x000f220008000800 */
[----:B-----5:R-:W-:Y:S01]  /*17700*/  ISETP.LT.AND P3, PT, R36, UR4, !P0 ;  /* 0x0000000424007c0c */ /* 0x020fe2000c761270 */
[----:B------:R-:W2:Y:S01]  /*17710*/  LDCU UR6, c[0x0][0x39c] ;  /* 0x00007380ff0677ac */ /* 0x000ea20008000800 */
[----:B------:R-:W5:Y:S01]  /*17720*/  LDL.LU R36, [R1+0x4b4] ;  /* 0x0004b40001247983 */ /* 0x000f620000300800 */
[C---:B------:R-:W-:Y:S01]  /*17730*/  IMAD R3, R74.reuse, 0x2, R21 ;  /* 0x000000024a037824 */ /* 0x040fe200078e0215 */
[C---:B------:R-:W-:Y:S01]  /*17740*/  LEA R20, P6, R21.reuse, R2, 0x1 ;  /* 0x0000000215147211 */ /* 0x040fe200078c08ff */
[----:B------:R-:W2:Y:S02]  /*17750*/  LDCU UR4, c[0x0][0x39c] ;  /* 0x00007380ff0477ac */ /* 0x000ea40008000800 */
[----:B0-----:R-:W-:Y:S01]  /*17760*/  IMAD R33, R74, 0x2, R3 ;  /* 0x000000024a217824 */ /* 0x001fe200078e0203 */
[----:B------:R-:W-:-:S02]  /*17770*/  LEA.HI.X.SX32 R21, R21, R0, 0x1, P6 ;  /* 0x0000000015157211 */ /* 0x000fc400030f0eff */
[----:B------:R-:W-:-:S04]  /*17780*/  LEA R22, P6, R3, R2, 0x1 ;  /* 0x0000000203167211 */ /* 0x000fc800078c08ff */
[----:B-1----:R-:W-:Y:S02]  /*17790*/  LEA.HI.X.SX32 R23, R3, R0, 0x1, P6 ;  /* 0x0000000003177211 */ /* 0x002fe400030f0eff */
[----:B------:R-:W-:Y:S01]  /*177a0*/  LEA R32, P6, R33, R2, 0x1 ;  /* 0x0000000221207211 */ /* 0x000fe200078c08ff */
[----:B------:R-:W-:Y:S01]  /*177b0*/  IMAD R3, R74, 0x2, R33 ;  /* 0x000000024a037824 */ /* 0x000fe200078e0221 */
[----:B------:R-:W-:Y:S02]  /*177c0*/  PRMT R5, R7, 0x7632, R5 ;  /* 0x0000763207057816 */ /* 0x000fe40000000005 */
[----:B------:R-:W-:Y:S01]  /*177d0*/  LEA.HI.X.SX32 R33, R33, R0, 0x1, P6 ;  /* 0x0000000021217211 */ /* 0x000fe200030f0eff */
[----:B------:R-:W-:Y:S01]  /*177e0*/  @P5 STG.E.U16 desc[UR20][R20.64], R7 ;  /* 0x0000000714005986 */ /* 0x000fe2000c101514 */
[----:B----4-:R-:W-:Y:S01]  /*177f0*/  ISETP.LT.AND P5, PT, R38, UR5, !P0 ;  /* 0x0000000526007c0c */ /* 0x010fe2000c7a1270 */
[----:B------:R-:W-:Y:S01]  /*17800*/  IMAD R35, R74, 0x2, R3 ;  /* 0x000000024a237824 */ /* 0x000fe200078e0203 */
[----:B------:R-:W-:Y:S01]  /*17810*/  LEA R4, P6, R3, R2, 0x1 ;  /* 0x0000000203047211 */ /* 0x000fe200078c08ff */
[----:B------:R0:W-:Y:S01]  /*17820*/  @P4 STG.E.U16 desc[UR20][R22.64], R5 ;  /* 0x0000000516004986 */ /* 0x0001e2000c101514 */
[----:B--2---:R-:W-:Y:S01]  /*17830*/  ISETP.LT.AND P4, PT, R37, UR6, !P0 ;  /* 0x0000000625007c0c */ /* 0x004fe2000c781270 */
[----:B------:R-:W5:Y:S02]  /*17840*/  LDCU UR6, c[0x0][0x39c] ;  /* 0x00007380ff0677ac */ /* 0x000f640008000800 */
[----:B------:R-:W2:Y:S01]  /*17850*/  LDL.LU R38, [R1+0x3ac] ;  /* 0x0003ac0001267983 */ /* 0x000ea20000300800 */
[----:B------:R-:W3:Y:S03]  /*17860*/  LDCU UR5, c[0x0][0x39c] ;  /* 0x00007380ff0577ac */ /* 0x000ee60008000800 */
[----:B------:R1:W-:Y:S04]  /*17870*/  @P1 STG.E.U16 desc[UR20][R32.64], R8 ;  /* 0x0000000820001986 */ /* 0x0003e8000c101514 */
[----:B------:R-:W4:Y:S01]  /*17880*/  LDL.LU R37, [R1+0x4b0] ;  /* 0x0004b00001257983 */ /* 0x000f220000300800 */
[----:B0-----:R-:W-:-:S02]  /*17890*/  LEA.HI.X.SX32 R5, R3, R0, 0x1, P6 ;  /* 0x0000000003057211 */ /* 0x001fc400030f0eff */
[----:B------:R-:W-:Y:S01]  /*178a0*/  ISETP.LT.AND P1, PT, R34, UR4, !P0 ;  /* 0x0000000422007c0c */ /* 0x000fe2000c721270 */
[----:B------:R-:W2:Y:S01]  /*178b0*/  LDCU UR4, c[0x0][0x39c] ;  /* 0x00007380ff0477ac */ /* 0x000ea20008000800 */
[----:B------:R-:W2:Y:S01]  /*178c0*/  LDL.LU R34, [R1+0x4ac] ;  /* 0x0004ac0001227983 */ /* 0x000ea20000300800 */
[C---:B------:R-:W-:Y:S02]  /*178d0*/  LEA R6, P6, R35.reuse, R2, 0x1 ;  /* 0x0000000223067211 */ /* 0x040fe400078c08ff */
[----:B------:R-:W-:Y:S02]  /*178e0*/  PRMT R21, R8, 0x7632, R21 ;  /* 0x0000763208157816 */ /* 0x000fe40000000015 */
[----:B------:R-:W-:-:S03]  /*178f0*/  LEA.HI.X.SX32 R7, R35, R0, 0x1, P6 ;  /* 0x0000000023077211 */ /* 0x000fc600030f0eff */
[----:B------:R0:W-:Y:S04]  /*17900*/  @P3 STG.E.U16 desc[UR20][R4.64], R21 ;  /* 0x0000001504003986 */ /* 0x0001e8000c101514 */
[----:B------:R0:W-:Y:S01]  /*17910*/  @P5 STG.E.U16 desc[UR20][R6.64], R9 ;  /* 0x0000000906005986 */ /* 0x0001e2000c101514 */
[----:B-----5:R-:W-:Y:S01]  /*17920*/  ISETP.LT.AND P5, PT, R36, UR6, !P0 ;  /* 0x0000000624007c0c */ /* 0x020fe2000c7a1270 */
[C---:B------:R-:W-:Y:S02]  /*17930*/  IMAD R35, R74.reuse, 0x2, R35 ;  /* 0x000000024a237824 */ /* 0x040fe400078e0223 */
[----:B------:R-:W5:Y:S01]  /*17940*/  LDL.LU R36, [R1+0x4a8] ;  /* 0x0004a80001247983 */ /* 0x000f620000300800 */
[----:B------:R-:W2:Y:S03]  /*17950*/  LDCU UR6, c[0x0][0x39c] ;  /* 0x00007380ff0677ac */ /* 0x000ea60008000800 */
[----:B-1----:R-:W5:Y:S04]  /*17960*/  LDL.LU R33, [R1+0x3a8] ;  /* 0x0003a80001217983 */ /* 0x002f680000300800 */
[----:B------:R-:W5:Y:S04]  /*17970*/  LDL.LU R22, [R1+0x4a4] ;  /* 0x0004a40001167983 */ /* 0x000f680000300800 */
[----:B------:R-:W5:Y:S01]  /*17980*/  LDL.LU R32, [R1+0x4a0] ;  /* 0x0004a00001207983 */ /* 0x000f620000300800 */
[----:B------:R-:W-:Y:S01]  /*17990*/  LEA R20, P6, R35, R2, 0x1 ;  /* 0x0000000223147211 */ /* 0x000fe200078c08ff */
[----:B------:R-:W-:Y:S01]  /*179a0*/  IMAD R3, R74, 0x2, R35 ;  /* 0x000000024a037824 */ /* 0x000fe200078e0223 */
[----:B0-----:R-:W-:-:S02]  /*179b0*/  PRMT R5, R9, 0x7632, R5 ;  /* 0x0000763209057816 */ /* 0x001fc40000000005 */
[----:B------:R-:W-:Y:S01]  /*179c0*/  LEA.HI.X.SX32 R21, R35, R0, 0x1, P6 ;  /* 0x0000000023157211 */ /* 0x000fe200030f0eff */
[----:B------:R-:W-:Y:S01]  /*179d0*/  IMAD R23, R74, 0x2, R3 ;  /* 0x000000024a177824 */ /* 0x000fe200078e0203 */
[----:B------:R-:W-:Y:S02]  /*179e0*/  LEA R4, P6, R3, R2, 0x1 ;  /* 0x0000000203047211 */ /* 0x000fe400078c08ff */
[----:B---3--:R-:W-:Y:S01]  /*179f0*/  ISETP.LT.AND P3, PT, R39, UR5, !P0 ;  /* 0x0000000527007c0c */ /* 0x008fe2000c761270 */
[----:B------:R-:W4:Y:S01]  /*17a00*/  LDCU UR5, c[0x0][0x39c] ;  /* 0x00007380ff0577ac */ /* 0x000f220008000800 */
[----:B------:R0:W-:Y:S01]  /*17a10*/  @P4 STG.E.U16 desc[UR20][R20.64], R5 ;  /* 0x0000000514004986 */ /* 0x0001e2000c101514 */
[----:B------:R-:W-:Y:S02]  /*17a20*/  PRMT R9, R10, 0x7632, R9 ;  /* 0x000076320a097816 */ /* 0x000fe40000000009 */
[----:B0-----:R-:W-:Y:S02]  /*17a30*/  LEA.HI.X.SX32 R5, R3, R0, 0x1, P6 ;  /* 0x0000000003057211 */ /* 0x001fe400030f0eff */
[----:B------:R-:W-:Y:S01]  /*17a40*/  LEA R6, P6, R23, R2, 0x1 ;  /* 0x0000000217067211 */ /* 0x000fe200078c08ff */
[----:B------:R-:W-:-:S03]  /*17a50*/  IMAD R3, R74, 0x2, R23 ;  /* 0x000000024a037824 */ /* 0x000fc600078e0217 */
[----:B------:R-:W-:Y:S01]  /*17a60*/  LEA.HI.X.SX32 R7, R23, R0, 0x1, P6 ;  /* 0x0000000017077211 */ /* 0x000fe200030f0eff */
[----:B------:R0:W-:Y:S01]  /*17a70*/  @P1 STG.E.U16 desc[UR20][R4.64], R10 ;  /* 0x0000000a04001986 */ /* 0x0001e2000c101514 */
[----:B--2---:R-:W-:Y:S01]  /*17a80*/  ISETP.LT.AND P4, PT, R38, UR4, !P0 ;  /* 0x0000000426007c0c */ /* 0x004fe2000c781270 */
[----:B------:R-:W-:Y:S01]  /*17a90*/  IMAD R21, R74, 0x2, R3 ;  /* 0x000000024a157824 */ /* 0x000fe200078e0203 */
[----:B------:R-:W-:Y:S01]  /*17aa0*/  LEA R8, P6, R3, R2, 0x1 ;  /* 0x0000000203087211 */ /* 0x000fe200078c08ff */
[----:B------:R1:W-:Y:S01]  /*17ab0*/  @P3 STG.E.U16 desc[UR20][R6.64], R9 ;  /* 0x0000000906003986 */ /* 0x0003e2000c101514 */
[----:B------:R-:W5:Y:S01]  /*17ac0*/  LDCU UR4, c[0x0][0x39c] ;  /* 0x00007380ff0477ac */ /* 0x000f620008000800 */
[----:B------:R-:W-:Y:S02]  /*17ad0*/  ISETP.LT.AND P3, PT, R34, UR6, !P0 ;  /* 0x0000000622007c0c */ /* 0x000fe4000c761270 */
[----:B----4-:R-:W-:Y:S01]  /*17ae0*/  ISETP.LT.AND P1, PT, R37, UR5, !P0 ;  /* 0x0000000525007c0c */ /* 0x010fe2000c721270 */
[----:B------:R-:W2:Y:S01]  /*17af0*/  LDCU UR6, c[0x0][0x39c] ;  /* 0x00007380ff0677ac */ /* 0x000ea20008000800 */
[----:B------:R-:W3:Y:S01]  /*17b00*/  LDL.LU R34, [R1+0x49c] ;  /* 0x00049c0001227983 */ /* 0x000ee20000300800 */
[----:B0-----:R-:W-:Y:S01]  /*17b10*/  PRMT R10, R11, 0x7632, R10 ;  /* 0x000076320b0a7816 */ /* 0x001fe2000000000a */
[----:B------:R-:W0:Y:S02]  /*17b20*/  LDCU UR5, c[0x0][0x39c] ;  /* 0x00007380ff0577ac */ /* 0x000e240008000800 */
[----:B------:R-:W4:Y:S01]  /*17b30*/  LDL.LU R23, [R1+0x3a4] ;  /* 0x0003a40001177983 */ /* 0x000f220000300800 */
[----:B-1----:R-:W-:Y:S01]  /*17b40*/  LEA.HI.X.SX32 R9, R3, R0, 0x1, P6 ;  /* 0x0000000003097211 */ /* 0x002fe200030f0eff */
[----:B------:R-:W-:Y:S01]  /*17b50*/  IMAD R3, R74, 0x2, R21 ;  /* 0x000000024a037824 */ /* 0x000fe200078e0215 */
[----:B------:R-:W-:-:S04]  /*17b60*/  LEA R20, P6, R21, R2, 0x1 ;  /* 0x0000000215147211 */ /* 0x000fc800078c08ff */
[----:B------:R-:W-:Y:S02]  /*17b70*/  LEA.HI.X.SX32 R21, R21, R0, 0x1, P6 ;  /* 0x0000000015157211 */ /* 0x000fe400030f0eff */
[C---:B------:R-:W-:Y:S01]  /*17b80*/  LEA R4, P6, R3.reuse, R2, 0x1 ;  /* 0x0000000203047211 */ /* 0x040fe200078c08ff */
[----:B------:R-:W-:Y:S03]  /*17b90*/  @P5 STG.E.U16 desc[UR20][R8.64], R11 ;  /* 0x0000000b08005986 */ /* 0x000fe6000c101514 */
[----:B------:R-:W-:Y:S01]  /*17ba0*/  LEA.HI.X.SX32 R5, R3, R0, 0x1, P6 ;  /* 0x0000000003057211 */ /* 0x000fe200030f0eff */
[----:B------:R-:W-:Y:S04]  /*17bb0*/  @P4 STG.E.U16 desc[UR20][R20.64], R10 ;  /* 0x0000000a14004986 */ /* 0x000fe8000c101514 */
[----:B------:R1:W-:Y:S01]  /*17bc0*/  @P1 STG.E.U16 desc[UR20][R4.64], R12 ;  /* 0x0000000c04001986 */ /* 0x0003e2000c101514 */
[----:B------:R-:W-:-:S05]  /*17bd0*/  IMAD R3, R74, 0x2, R3 ;  /* 0x000000024a037824 */ /* 0x000fca00078e0203 */
[----:B------:R-:W-:-:S04]  /*17be0*/  LEA R6, P6, R3, R2, 0x1 ;  /* 0x0000000203067211 */ /* 0x000fc800078c08ff */
[----:B------:R-:W-:Y:S02]  /*17bf0*/  LEA.HI.X.SX32 R7, R3, R0, 0x1, P6 ;  /* 0x0000000003077211 */ /* 0x000fe400030f0eff */
[----:B-1----:R-:W-:-:S05]  /*17c00*/  PRMT R5, R12, 0x7632, R5 ;  /* 0x000076320c057816 */ /* 0x002fca0000000005 */
[----:B------:R1:W-:Y:S01]  /*17c10*/  @P3 STG.E.U16 desc[UR20][R6.64], R5 ;  /* 0x0000000506003986 */ /* 0x0003e2000c101514 */
[----:B-----5:R-:W-:Y:S01]  /*17c20*/  ISETP.LT.AND P5, PT, R36, UR4, !P0 ;  /* 0x0000000424007c0c */ /* 0x020fe2000c7a1270 */
[----:B------:R-:W5:Y:S01]  /*17c30*/  LDCU UR4, c[0x0][0x39c] ;  /* 0x00007380ff0477ac */ /* 0x000f620008000800 */
[----:B--2---:R-:W-:Y:S02]  /*17c40*/  ISETP.LT.AND P1, PT, R22, UR6, !P0 ;  /* 0x0000000616007c0c */ /* 0x004fe4000c721270 */
[----:B0-----:R-:W-:Y:S01]  /*17c50*/  ISETP.LT.AND P4, PT, R33, UR5, !P0 ;  /* 0x0000000521007c0c */ /* 0x001fe2000c781270 */
[----:B------:R-:W2:Y:S01]  /*17c60*/  LDL.LU R22, [R1+0x498] ;  /* 0x0004980001167983 */ /* 0x000ea20000300800 */
[----:B------:R-:W-:Y:S01]  /*17c70*/  IMAD R9, R74, 0x2, R3 ;  /* 0x000000024a097824 */ /* 0x000fe200078e0203 */
[----:B------:R-:W4:Y:S02]  /*17c80*/  LDCU UR6, c[0x0][0x39c] ;  /* 0x00007380ff0677ac */ /* 0x000f240008000800 */
[----:B------:R-:W2:Y:S01]  /*17c90*/  LDL.LU R33, [R1+0x494] ;  /* 0x0004940001217983 */ /* 0x000ea20000300800 */
[----:B-----5:R-:W-:Y:S01]  /*17ca0*/  ISETP.LT.AND P3, PT, R32, UR4, !P0 ;  /* 0x0000000420007c0c */ /* 0x020fe2000c761270 */
[----:B------:R-:W-:-:S02]  /*17cb0*/  IMAD R3, R74, 0x2, R9 ;  /* 0x000000024a037824 */ /* 0x000fc400078e0209 */
[----:B------:R-:W5:Y:S01]  /*17cc0*/  LDL.LU R32, [R1+0x490] ;  /* 0x0004900001207983 */ /* 0x000f620000300800 */
[C---:B------:R-:W-:Y:S01]  /*17cd0*/  LEA R8, P6, R9.reuse, R2, 0x1 ;  /* 0x0000000209087211 */ /* 0x040fe200078c08ff */
[----:B------:R-:W2:Y:S02]  /*17ce0*/  LDCU UR4, c[0x0][0x39c] ;  /* 0x00007380ff0477ac */ /* 0x000ea40008000800 */
[----:B------:R-:W5:Y:S01]  /*17cf0*/  LDL.LU R20, [R1+0x3a0] ;  /* 0x0003a00001147983 */ /* 0x000f620000300800 */
[----:B------:R-:W-:Y:S01]  /*17d00*/  LEA.HI.X.SX32 R9, R9, R0, 0x1, P6 ;  /* 0x0000000009097211 */ /* 0x000fe200030f0eff */
[C---:B------:R-:W-:Y:S01]  /*17d10*/  IMAD R11, R74.reuse, 0x2, R3 ;  /* 0x000000024a0b7824 */ /* 0x040fe200078e0203 */
[C---:B------:R-:W-:Y:S01]  /*17d20*/  LEA R4, P6, R3.reuse, R2, 0x1 ;  /* 0x0000000203047211 */ /* 0x040fe200078c08ff */
[----:B------:R-:W3:Y:S03]  /*17d30*/  LDCU UR5, c[0x0][0x39c] ;  /* 0x00007380ff0577ac */ /* 0x000ee60008000800 */
[----:B-1----:R-:W-:Y:S01]  /*17d40*/  LEA.HI.X.SX32 R5, R3, R0, 0x1, P6 ;  /* 0x0000000003057211 */ /* 0x002fe200030f0eff */
[----:B------:R-:W-:Y:S01]  /*17d50*/  IMAD R3, R74, 0x2, R11 ;  /* 0x000000024a037824 */ /* 0x000fe200078e020b */
[----:B------:R-:W-:-:S02]  /*17d60*/  LEA R10, P6, R11, R2, 0x1 ;  /* 0x000000020b0a7211 */ /* 0x000fc400078c08ff */
[----:B------:R-:W-:Y:S01]  /*17d70*/  PRMT R7, R13, 0x7632, R7 ;  /* 0x000076320d077816 */ /* 0x000fe20000000007 */
[----:B------:R-:W-:Y:S01]  /*17d80*/  IMAD R21, R74, 0x2, R3 ;  /* 0x000000024a157824 */ /* 0x000fe200078e0203 */
[----:B------:R-:W-:Y:S02]  /*17d90*/  LEA.HI.X.SX32 R11, R11, R0, 0x1, P6 ;  /* 0x000000000b0b7211 */ /* 0x000fe400030f0eff */
[C---:B------:R-:W-:Y:S01]  /*17da0*/  LEA R6, P6, R3.reuse, R2, 0x1 ;  /* 0x0000000203067211 */ /* 0x040fe200078c08ff */
[----:B------:R-:W-:Y:S04]  /*17db0*/  @P5 STG.E.U16 desc[UR20][R8.64], R13 ;  /* 0x0000000d08005986 */ /* 0x000fe8000c101514 */
[----:B------:R0:W-:Y:S04]  /*17dc0*/  @P4 STG.E.U16 desc[UR20][R4.64], R7 ;  /* 0x0000000704004986 */ /* 0x0001e8000c101514 */
[----:B------:R-:W-:Y:S01]  /*17dd0*/  @P1 STG.E.U16 desc[UR20][R10.64], R14 ;  /* 0x0000000e0a001986 */ /* 0x000fe2000c101514 */
[----:B0-----:R-:W-:-:S02]  /*17de0*/  LEA.HI.X.SX32 R7, R3, R0, 0x1, P6 ;  /* 0x0000000003077211 */ /* 0x001fc400030f0eff */
[----:B------:R-:W-:Y:S02]  /*17df0*/  LEA R8, P6, R21, R2, 0x1 ;  /* 0x0000000215087211 */ /* 0x000fe400078c08ff */
[----:B----4-:R-:W-:Y:S01]  /*17e00*/  ISETP.LT.AND P4, PT, R23, UR6, !P0 ;  /* 0x0000000617007c0c */ /* 0x010fe2000c781270 */
[----:B------:R-:W0:Y:S01]  /*17e10*/  LDCU UR6, c[0x0][0x39c] ;  /* 0x00007380ff0677ac */ /* 0x000e220008000800 */
[----:B------:R-:W4:Y:S01]  /*17e20*/  LDL.LU R23, [R1+0x48c] ;  /* 0x00048c0001177983 */ /* 0x000f220000300800 */
[----:B------:R-:W-:Y:S01]  /*17e30*/  LEA.HI.X.SX32 R9, R21, R0, 0x1, P6 ;  /* 0x0000000015097211 */ /* 0x000fe200030f0eff */
[----:B------:R-:W-:Y:S01]  /*17e40*/  IMAD R21, R74, 0x2, R21 ;  /* 0x000000024a157824 */ /* 0x000fe200078e0215 */
[----:B---3--:R-:W-:Y:S01]  /*17e50*/  ISETP.LT.AND P5, PT, R34, UR5, !P0 ;  /* 0x0000000522007c0c */ /* 0x008fe2000c7a1270 */
[----:B------:R-:W1:Y:S01]  /*17e60*/  LDCU UR5, c[0x0][0x39c] ;  /* 0x00007380ff0577ac */ /* 0x000e620008000800 */
[----:B------:R-:W-:Y:S02]  /*17e70*/  PRMT R5, R14, 0x7632, R5 ;  /* 0x000076320e057816 */ /* 0x000fe40000000005 */
[----:B------:R-:W-:-:S03]  /*17e80*/  LEA R4, P6, R21, R2, 0x1 ;  /* 0x0000000215047211 */ /* 0x000fc600078c08ff */
[----:B------:R3:W-:Y:S06]  /*17e90*/  @P3 STG.E.U16 desc[UR20][R6.64], R5 ;  /* 0x0000000506003986 */ /* 0x0007ec000c101514 */
[----:B------:R-:W-:Y:S01]  /*17ea0*/  @P5 STG.E.U16 desc[UR20][R8.64], R15 ;  /* 0x0000000f08005986 */ /* 0x000fe2000c101514 */
[----:B---3--:R-:W-:Y:S02]  /*17eb0*/  LEA.HI.X.SX32 R5, R21, R0, 0x1, P6 ;  /* 0x0000000015057211 */ /* 0x008fe400030f0eff */
[----:B------:R-:W-:-:S05]  /*17ec0*/  PRMT R7, R15, 0x7632, R7 ;  /* 0x000076320f077816 */ /* 0x000fca0000000007 */
[----:B------:R3:W-:Y:S01]  /*17ed0*/  @P4 STG.E.U16 desc[UR20][R4.64], R7 ;  /* 0x0000000704004986 */ /* 0x0007e2000c101514 */
[----:B------:R-:W-:-:S05]  /*17ee0*/  IMAD R3, R74, 0x2, R21 ;  /* 0x000000024a037824 */ /* 0x000fca00078e0215 */
[----:B------:R-:W-:-:S04]  /*17ef0*/  LEA R6, P6, R3, R2, 0x1 ;  /* 0x0000000203067211 */ /* 0x000fc800078c08ff */
[----:B---3--:R-:W-:Y:S02]  /*17f00*/  LEA.HI.X.SX32 R7, R3, R0, 0x1, P6 ;  /* 0x0000000003077211 */ /* 0x008fe400030f0eff */
[----:B------:R-:W-:Y:S02]  /*17f10*/  PRMT R12, R16, 0x7632, R12 ;  /* 0x00007632100c7816 */ /* 0x000fe4000000000c */
[----:B--2---:R-:W-:Y:S01]  /*17f20*/  ISETP.LT.AND P1, PT, R22, UR4, !P0 ;  /* 0x0000000416007c0c */ /* 0x004fe2000c721270 */
[----:B------:R-:W5:Y:S01]  /*17f30*/  LDCU UR4, c[0x0][0x39c] ;  /* 0x00007380ff0477ac */ /* 0x000f620008000800 */
[----:B------:R-:W2:Y:S04]  /*17f40*/  LDL.LU R22, [R1+0x488] ;  /* 0x0004880001167983 */ /* 0x000ea80000300800 */
[----:B------:R-:W3:Y:S01]  /*17f50*/  LDL.LU R13, [R1+0x484] ;  /* 0x00048400010d7983 */ /* 0x000ee20000300800 */
[----:B-----5:R-:W-:-:S06]  /*17f60*/  ISETP.LT.AND P4, PT, R20, UR4, !P0 ;  /* 0x0000000414007c0c */ /* 0x020fcc000c781270 */
[----:B------:R5:W-:Y:S01]  /*17f70*/  @P1 STG.E.U16 desc[UR20][R6.64], R16 ;  /* 0x0000001006001986 */ /* 0x000be2000c101514 */
[----:B0-----:R-:W-:Y:S01]  /*17f80*/  ISETP.LT.AND P5, PT, R32, UR6, !P0 ;  /* 0x0000000620007c0c */ /* 0x001fe2000c7a1270 */
[----:B------:R-:W2:Y:S02]  /*17f90*/  LDCU UR6, c[0x0][0x39c] ;  /* 0x00007380ff0677ac */ /* 0x000ea40008000800 */
[----:B------:R-:W3:Y:S01]  /*17fa0*/  LDL.LU R20, [R1+0x39c] ;  /* 0x00039c0001147983 */ /* 0x000ee20000300800 */
[C---:B------:R-:W-:Y:S01]  /*17fb0*/  IMAD R11, R74.reuse, 0x2, R3 ;  /* 0x000000024a0b7824 */ /* 0x040fe200078e0203 */
[----:B-1----:R-:W-:Y:S01]  /*17fc0*/  ISETP.LT.AND P3, PT, R33, UR5, !P0 ;  /* 0x0000000521007c0c */ /* 0x002fe2000c761270 */
[----:B------:R-:W4:Y:S01]  /*17fd0*/  LDCU UR5, c[0x0][0x39c] ;  /* 0x00007380ff0577ac */ /* 0x000f220008000800 */
[----:B------:R-:W3:Y:S01]  /*17fe0*/  LDL.LU R14, [R1+0x480] ;  /* 0x00048000010e7983 */ /* 0x000ee20000300800 */
[----:B------:R-:W3:Y:S03]  /*17ff0*/  LDCU UR4, c[0x0][0x39c] ;  /* 0x00007380ff0477ac */ /* 0x000ee60008000800 */
[----:B-----5:R-:W5:Y:S01]  /*18000*/  LDL.LU R16, [R1+0x47c] ;  /* 0x00047c0001107983 */ /* 0x020f620000300800 */
[----:B------:R-:W-:Y:S01]  /*18010*/  LEA R8, P6, R11, R2, 0x1 ;  /* 0x000000020b087211 */ /* 0x000fe200078c08ff */
[----:B------:R-:W-:-:S02]  /*18020*/  IMAD R3, R74, 0x2, R11 ;  /* 0x000000024a037824 */ /* 0x000fc400078e020b */
[----:B------:R-:W5:Y:S01]  /*18030*/  LDL.LU R15, [R1+0x478] ;  /* 0x00047800010f7983 */ /* 0x000f620000300800 */
[----:B------:R-:W-:Y:S01]  /*18040*/  LEA.HI.X.SX32 R9, R11, R0, 0x1, P6 ;  /* 0x000000000b097211 */ /* 0x000fe200030f0eff */
[----:B------:R-:W-:Y:S01]  /*18050*/  IMAD R5, R74, 0x2, R3 ;  /* 0x000000024a057824 */ /* 0x000fe200078e0203 */
[----:B------:R-:W-:-:S03]  /*18060*/  LEA R10, P6, R3, R2, 0x1 ;  /* 0x00000002030a7211 */ /* 0x000fc600078c08ff */
[----:B------:R0:W-:Y:S01]  /*18070*/  @P3 STG.E.U16 desc[UR20][R8.64], R12 ;  /* 0x0000000c08003986 */ /* 0x0001e2000c101514 */
[----:B------:R-:W-:Y:S01]  /*18080*/  LEA.HI.X.SX32 R11, R3, R0, 0x1, P6 ;  /* 0x00000000030b7211 */ /* 0x000fe200030f0eff */
[----:B------:R-:W-:Y:S01]  /*18090*/  IMAD R3, R74, 0x2, R5 ;  /* 0x000000024a037824 */ /* 0x000fe200078e0205 */
[----:B------:R-:W-:-:S04]  /*180a0*/  LEA R4, P6, R5, R2, 0x1 ;  /* 0x0000000205047211 */ /* 0x000fc800078c08ff */
[----:B------:R-:W-:Y:S02]  /*180b0*/  LEA.HI.X.SX32 R5, R5, R0, 0x1, P6 ;  /* 0x0000000005057211 */ /* 0x000fe400030f0eff */
[----:B----4-:R-:W-:Y:S02]  /*180c0*/  ISETP.LT.AND P1, PT, R23, UR5, !P0 ;  /* 0x0000000517007c0c */ /* 0x010fe4000c721270 */
[----:B0-----:R-:W-:Y:S01]  /*180d0*/  PRMT R9, R17, 0x7632, R9 ;  /* 0x0000763211097816 */ /* 0x001fe20000000009 */
[----:B------:R-:W-:Y:S01]  /*180e0*/  @P5 STG.E.U16 desc[UR20][R10.64], R17 ;  /* 0x000000110a005986 */ /* 0x000fe2000c101514 */
[C---:B------:R-:W-:Y:S01]  /*180f0*/  LEA R6, P6, R3.reuse, R2, 0x1 ;  /* 0x0000000203067211 */ /* 0x040fe200078c08ff */
[----:B------:R-:W0:Y:S03]  /*18100*/  LDCU UR5, c[0x0][0x39c] ;  /* 0x00007380ff0577ac */ /* 0x000e260008000800 */
[----:B------:R-:W-:Y:S01]  /*18110*/  LEA.HI.X.SX32 R7, R3, R0, 0x1, P6 ;  /* 0x0000000003077211 */ /* 0x000fe200030f0eff */
[----:B------:R1:W-:Y:S04]  /*18120*/  @P4 STG.E.U16 desc[UR20][R4.64], R9 ;  /* 0x0000000904004986 */ /* 0x0003e8000c101514 */
[----:B------:R4:W-:Y:S01]  /*18130*/  @P1 STG.E.U16 desc[UR20][R6.64], R18 ;  /* 0x0000001206001986 */ /* 0x0009e2000c101514 */
[----:B------:R-:W-:-:S05]  /*18140*/  IMAD R3, R74, 0x2, R3 ;  /* 0x000000024a037824 */ /* 0x000fca00078e0203 */
[C---:B------:R-:W-:Y:S02]  /*18150*/  LEA R8, P6, R3.reuse, R2, 0x1 ;  /* 0x0000000203087211 */ /* 0x040fe400078c08ff */
[----:B-1----:R-:W-:Y:S02]  /*18160*/  PRMT R5, R18, 0x7632, R5 ;  /* 0x0000763212057816 */ /* 0x002fe40000000005 */
[----:B------:R-:W-:Y:S02]  /*18170*/  LEA.HI.X.SX32 R9, R3, R0, 0x1, P6 ;  /* 0x0000000003097211 */ /* 0x000fe400030f0eff */
[----:B--2---:R-:W-:Y:S01]  /*18180*/  ISETP.LT.AND P3, PT, R22, UR6, !P0 ;  /* 0x0000000616007c0c */ /* 0x004fe2000c761270 */
[----:B------:R-:W1:Y:S01]  /*18190*/  LDCU UR6, c[0x0][0x39c] ;  /* 0x00007380ff0677ac */ /* 0x000e620008000800 */
[----:B---3--:R-:W-:Y:S01]  /*181a0*/  ISETP.LT.AND P5, PT, R13, UR4, !P0 ;  /* 0x000000040d007c0c */ /* 0x008fe2000c7a1270 */
[----:B------:R-:W5:Y:S01]  /*181b0*/  LDCU UR4, c[0x0][0x39c] ;  /* 0x00007380ff0477ac */ /* 0x000f620008000800 */
[----:B------:R-:W2:Y:S01]  /*181c0*/  LDL.LU R13, [R1+0x398] ;  /* 0x00039800010d7983 */ /* 0x000ea20000300800 */
[----:B-1----:R-:W-:-:S08]  /*181d0*/  ISETP.LT.AND P1, PT, R14, UR6, !P0 ;  /* 0x000000060e007c0c */ /* 0x002fd0000c721270 */
[----:B------:R1:W-:Y:S01]  /*181e0*/  @P3 STG.E.U16 desc[UR20][R8.64], R5 ;  /* 0x0000000508003986 */ /* 0x0003e2000c101514 */
[----:B0-----:R-:W-:Y:S01]  /*181f0*/  ISETP.LT.AND P4, PT, R20, UR5, !P0 ;  /* 0x0000000514007c0c */ /* 0x001fe2000c781270 */
[----:B------:R-:W0:Y:S02]  /*18200*/  LDCU UR5, c[0x0][0x39c] ;  /* 0x00007380ff0577ac */ /* 0x000e240008000800 */
[----:B------:R-:W3:Y:S01]  /*18210*/  LDL.LU R14, [R1+0x430] ;  /* 0x00043000010e7983 */ /* 0x000ee20000300800 */
[----:B-----5:R-:W-:Y:S01]  /*18220*/  ISETP.LT.AND P3, PT, R16, UR4, !P0 ;  /* 0x0000000410007c0c */ /* 0x020fe2000c761270 */
[C---:B------:R-:W-:Y:S01]  /*18230*/  IMAD R11, R74.reuse, 0x2, R3 ;  /* 0x000000024a0b7824 */ /* 0x040fe200078e0203 */
[----:B------:R-:W3:Y:S01]  /*18240*/  LDCU UR4, c[0x0][0x39c] ;  /* 0x00007380ff0477ac */ /* 0x000ee20008000800 */
[----:B----4-:R-:W4:Y:S01]  /*18250*/  LDL.LU R18, [R1+0x42c] ;  /* 0x00042c0001127983 */ /* 0x010f220000300800 */
[----:B------:R-:W2:Y:S03]  /*18260*/  LDCU UR6, c[0x0][0x39c] ;  /* 0x00007380ff0677ac */ /* 0x000ea60008000800 */
[----:B------:R-:W5:Y:S04]  /*18270*/  LDL.LU R17, [R1+0x428] ;  /* 0x0004280001117983 */ /* 0x000f680000300800 */
[----:B------:R-:W4:Y:S01]  /*18280*/  LDL.LU R16, [R1+0x394] ;  /* 0x0003940001107983 */ /* 0x000f220000300800 */
[----:B------:R-:W-:Y:S01]  /*18290*/  IMAD R3, R74, 0x2, R11 ;  /* 0x000000024a037824 */ /* 0x000fe200078e020b */
[----:B------:R-:W-:-:S04]  /*182a0*/  LEA R4, P6, R11, R2, 0x1 ;  /* 0x000000020b047211 */ /* 0x000fc800078c08ff */
[----:B-1----:R-:W-:Y:S01]  /*182b0*/  LEA.HI.X.SX32 R5, R11, R0, 0x1, P6 ;  /* 0x000000000b057211 */ /* 0x002fe200030f0eff */
[----:B------:R-:W-:Y:S01]  /*182c0*/  IMAD R11, R74, 0x2, R3 ;  /* 0x000000024a0b7824 */ /* 0x000fe200078e0203 */
[----:B------:R-:W-:-:S04]  /*182d0*/  LEA R6, P6, R3, R2, 0x1 ;  /* 0x0000000203067211 */ /* 0x000fc800078c08ff */
[----:B------:R-:W-:Y:S01]  /*182e0*/  LEA.HI.X.SX32 R7, R3, R0, 0x1, P6 ;  /* 0x0000000003077211 */ /* 0x000fe200030f0eff */
[----:B------:R-:W-:Y:S01]  /*182f0*/  @P5 STG.E.U16 desc[UR20][R4.64], R19 ;  /* 0x0000001304005986 */ /* 0x000fe2000c101514 */
[----:B------:R-:W-:Y:S01]  /*18300*/  LEA R10, P6, R11, R2, 0x1 ;  /* 0x000000020b0a7211 */ /* 0x000fe200078c08ff */
[----:B------:R-:W-:Y:S01]  /*18310*/  IMAD R3, R74, 0x2, R11 ;  /* 0x000000024a037824 */ /* 0x000fe200078e020b */
[----:B0-----:R-:W-:Y:S01]  /*18320*/  ISETP.LT.AND P5, PT, R15, UR5, !P0 ;  /* 0x000000050f007c0c */ /* 0x001fe2000c7a1270 */
[----:B------:R-:W4:Y:S01]  /*18330*/  LDCU UR5, c[0x0][0x39c] ;  /* 0x00007380ff0577ac */ /* 0x000f220008000800 */
[----:B------:R-:W-:Y:S01]  /*18340*/  PRMT R9, R19, 0x7632, R9 ;  /* 0x0000763213097816 */ /* 0x000fe20000000009 */
[----:B------:R-:W5:Y:S01]  /*18350*/  LDL.LU R15, [R1+0x424] ;  /* 0x00042400010f7983 */ /* 0x000f620000300800 */
[----:B------:R-:W-:-:S03]  /*18360*/  LEA.HI.X.SX32 R11, R11, R0, 0x1, P6 ;  /* 0x000000000b0b7211 */ /* 0x000fc600030f0eff */
[----:B------:R0:W-:Y:S04]  /*18370*/  @P4 STG.E.U16 desc[UR20][R6.64], R9 ;  /* 0x0000000906004986 */ /* 0x0001e8000c101514 */
[----:B------:R-:W-:Y:S01]  /*18380*/  @P1 STG.E.U16 desc[UR20][R10.64], R24 ;  /* 0x000000180a001986 */ /* 0x000fe2000c101514 */
[----:B------:R-:W-:-:S04]  /*18390*/  LEA R8, P6, R3, R2, 0x1 ;  /* 0x0000000203087211 */ /* 0x000fc800078c08ff */
[----:B0-----:R-:W-:Y:S02]  /*183a0*/  LEA.HI.X.SX32 R9, R3, R0, 0x1, P6 ;  /* 0x0000000003097211 */ /* 0x001fe400030f0eff */
[----:B------:R-:W-:-:S05]  /*183b0*/  PRMT R7, R24, 0x7632, R7 ;  /* 0x0000763218077816 */ /* 0x000fca0000000007 */
[----:B------:R0:W-:Y:S01]  /*183c0*/  @P3 STG.E.U16 desc[UR20][R8.64], R7 ;  /* 0x0000000708003986 */ /* 0x0001e2000c101514 */
[----:B--2---:R-:W-:Y:S01]  /*183d0*/  ISETP.LT.AND P4, PT, R13, UR6, !P0 ;  /* 0x000000060d007c0c */ /* 0x004fe2000c781270 */
[----:B------:R-:W-:Y:S01]  /*183e0*/  IMAD R13, R74, 0x2, R3 ;  /* 0x000000024a0d7824 */ /* 0x000fe200078e0203 */
[----:B------:R-:W5:Y:S04]  /*183f0*/  LDCU UR6, c[0x0][0x39c] ;  /* 0x00007380ff0677ac */ /* 0x000f680008000800 */
[----:B------:R-:W-:-:S04]  /*18400*/  LEA R4, P6, R13, R2, 0x1 ;  /* 0x000000020d047211 */ /* 0x000fc800078c08ff */
[----:B------:R-:W-:Y:S02]  /*18410*/  LEA.HI.X.SX32 R5, R13, R0, 0x1, P6 ;  /* 0x000000000d057211 */ /* 0x000fe400030f0eff */
[----:B---3--:R-:W-:Y:S01]  /*18420*/  ISETP.LT.AND P1, PT, R14, UR4, !P0 ;  /* 0x000000040e007c0c */ /* 0x008fe2000c721270 */
[----:B------:R-:W1:Y:S01]  /*18430*/  LDCU UR4, c[0x0][0x39c] ;  /* 0x00007380ff0477ac */ /* 0x000e620008000800 */
[----:B------:R-:W2:Y:S01]  /*18440*/  LDL.LU R14, [R1+0x420] ;  /* 0x00042000010e7983 */ /* 0x000ea20000300800 */
[----:B------:R-:W-:-:S05]  /*18450*/  IMAD R13, R74, 0x2, R13 ;  /* 0x000000024a0d7824 */ /* 0x000fca00078e020d */
[C---:B------:R-:W-:Y:S01]  /*18460*/  LEA R6, P6, R13.reuse, R2, 0x1 ;  /* 0x000000020d067211 */ /* 0x040fe200078c08ff */
[----:B------:R3:W-:Y:S03]  /*18470*/  @P5 STG.E.U16 desc[UR20][R4.64], R25 ;  /* 0x0000001904005986 */ /* 0x0007e6000c101514 */
[----:B0-----:R-:W-:Y:S02]  /*18480*/  LEA.HI.X.SX32 R7, R13, R0, 0x1, P6 ;  /* 0x000000000d077211 */ /* 0x001fe400030f0eff */
[----:B----4-:R-:W-:Y:S01]  /*18490*/  ISETP.LT.AND P3, PT, R18, UR5, !P0 ;  /* 0x0000000512007c0c */ /* 0x010fe2000c761270 */
[----:B------:R-:W0:Y:S01]  /*184a0*/  LDCU UR5, c[0x0][0x39c] ;  /* 0x00007380ff0577ac */ /* 0x000e220008000800 */
[----:B-----5:R-:W-:Y:S01]  /*184b0*/  ISETP.LT.AND P5, PT, R17, UR6, !P0 ;  /* 0x0000000611007c0c */ /* 0x020fe2000c7a1270 */
[----:B------:R-:W4:Y:S01]  /*184c0*/  LDL.LU R18, [R1+0x41c] ;  /* 0x00041c0001127983 */ /* 0x000f220000300800 */
[----:B------:R-:W-:Y:S01]  /*184d0*/  IMAD R3, R74, 0x2, R13 ;  /* 0x000000024a037824 */ /* 0x000fe200078e020d */
[----:B------:R-:W2:Y:S01]  /*184e0*/  LDCU UR6, c[0x0][0x39c] ;  /* 0x00007380ff0677ac */ /* 0x000ea20008000800 */
[----:B---3--:R-:W-:Y:S01]  /*184f0*/  PRMT R5, R25, 0x7632, R5 ;  /* 0x0000763219057816 */ /* 0x008fe20000000005 */
[----:B------:R-:W3:Y:S04]  /*18500*/  LDL.LU R17, [R1+0x390] ;  /* 0x0003900001117983 */ /* 0x000ee80000300800 */
[----:B------:R5:W-:Y:S01]  /*18510*/  @P4 STG.E.U16 desc[UR20][R6.64], R5 ;  /* 0x0000000506004986 */ /* 0x000be2000c101514 */
[----:B-1----:R-:W-:-:S02]  /*18520*/  ISETP.LT.AND P4, PT, R16, UR4, !P0 ;  /* 0x0000000410007c0c */ /* 0x002fc4000c781270 */
[C---:B------:R-:W-:Y:S01]  /*18530*/  LEA R8, P6, R3.reuse, R2, 0x1 ;  /* 0x0000000203087211 */ /* 0x040fe200078c08ff */
[----:B------:R-:W3:Y:S01]  /*18540*/  LDL.LU R16, [R1+0x418] ;  /* 0x0004180001107983 */ /* 0x000ee20000300800 */
[----:B------:R-:W-:Y:S01]  /*18550*/  IMAD R11, R74, 0x2, R3 ;  /* 0x000000024a0b7824 */ /* 0x000fe200078e0203 */
[----:B------:R-:W-:Y:S01]  /*18560*/  PRMT R12, R26, 0x7632, R12 ;  /* 0x000076321a0c7816 */ /* 0x000fe2000000000c */
[----:B------:R-:W4:Y:S01]  /*18570*/  LDCU UR4, c[0x0][0x39c] ;  /* 0x00007380ff0477ac */ /* 0x000f220008000800 */
[----:B------:R-:W-:Y:S02]  /*18580*/  LEA.HI.X.SX32 R9, R3, R0, 0x1, P6 ;  /* 0x0000000003097211 */ /* 0x000fe400030f0eff */
[----:B------:R-:W-:-:S03]  /*18590*/  LEA R4, P6, R11, R2, 0x1 ;  /* 0x000000020b047211 */ /* 0x000fc600078c08ff */
[----:B------:R1:W-:Y:S01]  /*185a0*/  @P1 STG.E.U16 desc[UR20][R8.64], R26 ;  /* 0x0000001a08001986 */ /* 0x0003e2000c101514 */
[----:B0-----:R-:W-:Y:S01]  /*185b0*/  ISETP.LT.AND P1, PT, R15, UR5, !P0 ;  /* 0x000000050f007c0c */ /* 0x001fe2000c721270 */
[C---:B------:R-:W-:Y:S01]  /*185c0*/  IMAD R3, R74.reuse, 0x2, R11 ;  /* 0x000000024a037824 */ /* 0x040fe200078e020b */
[----:B-----5:R-:W-:Y:S01]  /*185d0*/  LEA.HI.X.SX32 R5, R11, R0, 0x1, P6 ;  /* 0x000000000b057211 */ /* 0x020fe200030f0eff */
[----:B------:R-:W5:Y:S01]  /*185e0*/  LDL.LU R15, [R1+0x414] ;  /* 0x00041400010f7983 */ /* 0x000f620000300800 */
[----:B------:R-:W3:Y:S03]  /*185f0*/  LDCU UR5, c[0x0][0x39c] ;  /* 0x00007380ff0577ac */ /* 0x000ee60008000800 */
[----:B------:R0:W-:Y:S01]  /*18600*/  @P3 STG.E.U16 desc[UR20][R4.64], R12 ;  /* 0x0000000c04003986 */ /* 0x0001e2000c101514 */
[----:B------:R-:W-:Y:S01]  /*18610*/  LEA R10, P6, R3, R2, 0x1 ;  /* 0x00000002030a7211 */ /* 0x000fe200078c08ff */
[----:B------:R-:W-:-:S03]  /*18620*/  IMAD R7, R74, 0x2, R3 ;  /* 0x000000024a077824 */ /* 0x000fc600078e0203 */
[----:B------:R-:W-:Y:S01]  /*18630*/  LEA.HI.X.SX32 R11, R3, R0, 0x1, P6 ;  /* 0x00000000030b7211 */ /* 0x000fe200030f0eff */
[----:B------:R-:W-:Y:S01]  /*18640*/  IMAD R3, R74, 0x2, R7 ;  /* 0x000000024a037824 */ /* 0x000fe200078e0207 */
[----:B------:R-:W-:-:S04]  /*18650*/  LEA R6, P6, R7, R2, 0x1 ;  /* 0x0000000207067211 */ /* 0x000fc800078c08ff */
[----:B------:R-:W-:Y:S02]  /*18660*/  LEA.HI.X.SX32 R7, R7, R0, 0x1, P6 ;  /* 0x0000000007077211 */ /* 0x000fe400030f0eff */
[----:B-1----:R-:W-:Y:S02]  /*18670*/  LEA R8, P6, R3, R2, 0x1 ;  /* 0x0000000203087211 */ /* 0x002fe400078c08ff */
[----:B0-----:R-:W-:Y:S02]  /*18680*/  PRMT R5, R27, 0x7632, R5 ;  /* 0x000076321b057816 */ /* 0x001fe40000000005 */
[----:B------:R-:W-:Y:S01]  /*18690*/  LEA.HI.X.SX32 R9, R3, R0, 0x1, P6 ;  /* 0x0000000003097211 */ /* 0x000fe200030f0eff */
[----:B------:R0:W-:Y:S04]  /*186a0*/  @P5 STG.E.U16 desc[UR20][R10.64], R27 ;  /* 0x0000001b0a005986 */ /* 0x0001e8000c101514 */
[----:B------:R1:W-:Y:S04]  /*186b0*/  @P4 STG.E.U16 desc[UR20][R6.64], R5 ;  /* 0x0000000506004986 */ /* 0x0003e8000c101514 */
[----:B------:R-:W-:Y:S01]  /*186c0*/  @P1 STG.E.U16 desc[UR20][R8.64], R28 ;  /* 0x0000001c08001986 */ /* 0x000fe2000c101514 */
[----:B--2---:R-:W-:Y:S01]  /*186d0*/  ISETP.LT.AND P3, PT, R14, UR6, !P0 ;  /* 0x000000060e007c0c */ /* 0x004fe2000c761270 */
[----:B------:R-:W2:Y:S02]  /*186e0*/  LDCU UR6, c[0x0][0x39c] ;  /* 0x00007380ff0677ac */ /* 0x000ea40008000800 */
[----:B------:R-:W5:Y:S04]  /*186f0*/  LDL.LU R14, [R1+0x410] ;  /* 0x00041000010e7983 */ /* 0x000f680000300800 */
[----:B------:R-:W5:Y:S01]  /*18700*/  LDL.LU R13, [R1+0x38c] ;  /* 0x00038c00010d7983 */ /* 0x000f620000300800 */
[----:B----4-:R-:W-:Y:S01]  /*18710*/  ISETP.LT.AND P5, PT, R18, UR4, !P0 ;  /* 0x0000000412007c0c */ /* 0x010fe2000c7a1270 */
[----:B------:R-:W5:Y:S02]  /*18720*/  LDCU UR4, c[0x0][0x39c] ;  /* 0x00007380ff0477ac */ /* 0x000f640008000800 */
[----:B------:R-:W4:Y:S01]  /*18730*/  LDL.LU R18, [R1+0x40c] ;  /* 0x00040c0001127983 */ /* 0x000f220000300800 */
[----:B---3--:R-:W-:Y:S01]  /*18740*/  ISETP.LT.AND P4, PT, R17, UR5, !P0 ;  /* 0x0000000511007c0c */ /* 0x008fe2000c781270 */
[----:B------:R-:W-:-:S02]  /*18750*/  IMAD R3, R74, 0x2, R3 ;  /* 0x000000024a037824 */ /* 0x000fc400078e0203 */
[----:B------:R-:W3:Y:S01]  /*18760*/  LDL.LU R17, [R1+0x408] ;  /* 0x0004080001117983 */ /* 0x000ee20000300800 */
[----:B------:R-:W5:Y:S01]  /*18770*/  LDCU UR5, c[0x0][0x39c] ;  /* 0x00007380ff0577ac */ /* 0x000f620008000800 */
[----:B--2---:R-:W-:Y:S01]  /*18780*/  ISETP.LT.AND P1, PT, R16, UR6, !P0 ;  /* 0x0000000610007c0c */ /* 0x004fe2000c721270 */
[----:B0-----:R-:W-:Y:S01]  /*18790*/  IMAD R11, R74, 0x2, R3 ;  /* 0x000000024a0b7824 */ /* 0x001fe200078e0203 */
[----:B------:R-:W2:Y:S01]  /*187a0*/  LDL.LU R16, [R1+0x404] ;  /* 0x0004040001107983 */ /* 0x000ea20000300800 */
[C---:B------:R-:W-:Y:S01]  /*187b0*/  LEA R4, P6, R3.reuse, R2, 0x1 ;  /* 0x0000000203047211 */ /* 0x040fe200078c08ff */
[----:B------:R-:W0:Y:S01]  /*187c0*/  LDCU UR6, c[0x0][0x39c] ;  /* 0x00007380ff0677ac */ /* 0x000e220008000800 */
[----:B-1----:R-:W-:Y:S02]  /*187d0*/  PRMT R7, R28, 0x7632, R7 ;  /* 0x000076321c077816 */ /* 0x002fe40000000007 */
[----:B------:R-:W-:Y:S02]  /*187e0*/  LEA.HI.X.SX32 R5, R3, R0, 0x1, P6 ;  /* 0x0000000003057211 */ /* 0x000fe400030f0eff */
[----:B------:R-:W-:-:S03]  /*187f0*/  LEA R6, P6, R11, R2, 0x1 ;  /* 0x000000020b067211 */ /* 0x000fc600078c08ff */
[----:B------:R1:W-:Y:S01]  /*18800*/  @P3 STG.E.U16 desc[UR20][R4.64], R7 ;  /* 0x0000000704003986 */ /* 0x0003e2000c101514 */
[----:B-----5:R-:W-:Y:S01]  /*18810*/  ISETP.LT.AND P3, PT, R15, UR4, !P0 ;  /* 0x000000040f007c0c */ /* 0x020fe2000c761270 */
[----:B------:R-:W-:Y:S01]  /*18820*/  IMAD R3, R74, 0x2, R11 ;  /* 0x000000024a037824 */ /* 0x000fe200078e020b */
[----:B------:R-:W4:Y:S01]  /*18830*/  LDCU UR4, c[0x0][0x39c] ;  /* 0x00007380ff0477ac */ /* 0x000f220008000800 */
[----:B------:R-:W5:Y:S01]  /*18840*/  LDL.LU R15, [R1+0x388] ;  /* 0x00038800010f7983 */ /* 0x000f620000300800 */
[----:B-1----:R-:W-:Y:S02]  /*18850*/  LEA.HI.X.SX32 R7, R11, R0, 0x1, P6 ;  /* 0x000000000b077211 */ /* 0x002fe400030f0eff */
[----:B------:R-:W-:-:S03]  /*18860*/  LEA R8, P6, R3, R2, 0x1 ;  /* 0x0000000203087211 */ /* 0x000fc600078c08ff */
[----:B------:R-:W-:Y:S01]  /*18870*/  @P5 STG.E.U16 desc[UR20][R6.64], R29 ;  /* 0x0000001d06005986 */ /* 0x000fe2000c101514 */
[----:B------:R-:W-:Y:S01]  /*18880*/  PRMT R5, R29, 0x7632, R5 ;  /* 0x000076321d057816 */ /* 0x000fe20000000005 */
[----:B------:R-:W-:Y:S01]  /*18890*/  IMAD R11, R74, 0x2, R3 ;  /* 0x000000024a0b7824 */ /* 0x000fe200078e0203 */
[----:B------:R-:W-:-:S03]  /*188a0*/  LEA.HI.X.SX32 R9, R3, R0, 0x1, P6 ;  /* 0x0000000003097211 */ /* 0x000fc600030f0eff */
[----:B------:R-:W-:Y:S01]  /*188b0*/  IMAD R3, R74, 0x2, R11 ;  /* 0x000000024a037824 */ /* 0x000fe200078e020b */
[C---:B------:R-:W-:Y:S01]  /*188c0*/  LEA R10, P6, R11.reuse, R2, 0x1 ;  /* 0x000000020b0a7211 */ /* 0x040fe200078c08ff */
[----:B------:R1:W-:Y:S03]  /*188d0*/  @P4 STG.E.U16 desc[UR20][R8.64], R5 ;  /* 0x0000000508004986 */ /* 0x0003e6000c101514 */
[----:B------:R-:W-:Y:S02]  /*188e0*/  LEA.HI.X.SX32 R11, R11, R0, 0x1, P6 ;  /* 0x000000000b0b7211 */ /* 0x000fe400030f0eff */
[----:B------:R-:W-:-:S04]  /*188f0*/  LEA R4, P6, R3, R2, 0x1 ;  /* 0x0000000203047211 */ /* 0x000fc800078c08ff */
[----:B-1----:R-:W-:Y:S02]  /*18900*/  LEA.HI.X.SX32 R5, R3, R0, 0x1, P6 ;  /* 0x0000000003057211 */ /* 0x002fe400030f0eff */
[----:B------:R-:W-:Y:S01]  /*18910*/  PRMT R9, R30, 0x7632, R9 ;  /* 0x000076321e097816 */ /* 0x000fe20000000009 */
[----:B------:R-:W-:Y:S04]  /*18920*/  @P1 STG.E.U16 desc[UR20][R10.64], R30 ;  /* 0x0000001e0a001986 */ /* 0x000fe8000c101514 */
[----:B------:R1:W-:Y:S01]  /*18930*/  @P3 STG.E.U16 desc[UR20][R4.64], R9 ;  /* 0x0000000904003986 */ /* 0x0003e2000c101514 */
[----:B------:R-:W-:Y:S01]  /*18940*/  ISETP.LT.AND P5, PT, R14, UR5, !P0 ;  /* 0x000000050e007c0c */ /* 0x000fe2000c7a1270 */
[----:B------:R-:W3:Y:S02]  /*18950*/  LDCU UR5, c[0x0][0x39c] ;  /* 0x00007380ff0577ac */ /* 0x000ee40008000800 */
[----:B------:R-:W5:Y:S01]  /*18960*/  LDL.LU R14, [R1+0x400] ;  /* 0x00040000010e7983 */ /* 0x000f620000300800 */
[----:B0-----:R-:W-:Y:S01]  /*18970*/  ISETP.LT.AND P4, PT, R13, UR6, !P0 ;  /* 0x000000060d007c0c */ /* 0x001fe2000c781270 */
[----:B------:R-:W2:Y:S01]  /*18980*/  LDCU UR6, c[0x0][0x39c] ;  /* 0x00007380ff0677ac */ /* 0x000ea20008000800 */
[----:B------:R-:W-:-:S05]  /*18990*/  IMAD R13, R74, 0x2, R3 ;  /* 0x000000024a0d7824 */ /* 0x000fca00078e0203 */
[----:B------:R-:W-:-:S04]  /*189a0*/  LEA R6, P6, R13, R2, 0x1 ;  /* 0x000000020d067211 */ /* 0x000fc800078c08ff */
[----:B------:R-:W-:Y:S02]  /*189b0*/  LEA.HI.X.SX32 R7, R13, R0, 0x1, P6 ;  /* 0x000000000d077211 */ /* 0x000fe400030f0eff */
[----:B----4-:R-:W-:Y:S01]  /*189c0*/  ISETP.LT.AND P1, PT, R18, UR4, !P0 ;  /* 0x0000000412007c0c */ /* 0x010fe2000c721270 */
[----:B------:R-:W5:Y:S01]  /*189d0*/  LDCU UR4, c[0x0][0x39c] ;  /* 0x00007380ff0477ac */ /* 0x000f620008000800 */
[----:B------:R-:W4:Y:S01]  /*189e0*/  LDL.LU R18, [R1+0x3fc] ;  /* 0x0003fc0001127983 */ /* 0x000f220000300800 */
[----:B---3--:R-:W-:Y:S01]  /*189f0*/  ISETP.LT.AND P3, PT, R17, UR5, !P0 ;  /* 0x0000000511007c0c */ /* 0x008fe2000c761270 */
[----:B------:R-:W-:Y:S01]  /*18a00*/  IMAD R13, R74, 0x2, R13 ;  /* 0x000000024a0d7824 */ /* 0x000fe200078e020d */
[----:B------:R-:W0:Y:S01]  /*18a10*/  LDCU UR5, c[0x0][0x39c] ;  /* 0x00007380ff0577ac */ /* 0x000e220008000800 */
[----:B------:R-:W-:Y:S04]  /*18a20*/  @P5 STG.E.U16 desc[UR20][R6.64], R31 ;  /* 0x0000001f06005986 */ /* 0x000fe8000c101514 */
[----:B------:R-:W3:Y:S01]  /*18a30*/  LDL.LU R17, [R1+0x3f8] ;  /* 0x0003f80001117983 */ /* 0x000ee20000300800 */
[----:B--2---:R-:W-:Y:S01]  /*18a40*/  ISETP.LT.AND P5, PT, R16, UR6, !P0 ;  /* 0x0000000610007c0c */ /* 0x004fe2000c7a1270 */
[----:B------:R-:W-:Y:S01]  /*18a50*/  IMAD R3, R74, 0x2, R13 ;  /* 0x000000024a037824 */ /* 0x000fe200078e020d */
[----:B------:R-:W-:Y:S01]  /*18a60*/  LEA R8, P6, R13, R2, 0x1 ;  /* 0x000000020d087211 */ /* 0x000fe200078c08ff */
[----:B------:R-:W2:Y:S01]  /*18a70*/  LDL.LU R16, [R1+0x384] ;  /* 0x0003840001107983 */ /* 0x000ea20000300800 */
[----:B-1----:R-:W-:Y:S01]  /*18a80*/  PRMT R5, R31, 0x7632, R5 ;  /* 0x000076321f057816 */ /* 0x002fe20000000005 */
[----:B------:R-:W4:Y:S01]  /*18a90*/  LDCU UR6, c[0x0][0x39c] ;  /* 0x00007380ff0677ac */ /* 0x000f220008000800 */
[----:B------:R-:W-:-:S02]  /*18aa0*/  LEA.HI.X.SX32 R9, R13, R0, 0x1, P6 ;  /* 0x000000000d097211 */ /* 0x000fc400030f0eff */
[----:B------:R-:W-:-:S03]  /*18ab0*/  LEA R4, P6, R3, R2, 0x1 ;  /* 0x0000000203047211 */ /* 0x000fc600078c08ff */
[----:B------:R1:W-:Y:S01]  /*18ac0*/  @P4 STG.E.U16 desc[UR20][R8.64], R5 ;  /* 0x0000000508004986 */ /* 0x0003e2000c101514 */
[----:B-----5:R-:W-:Y:S01]  /*18ad0*/  ISETP.LT.AND P4, PT, R15, UR4, !P0 ;  /* 0x000000040f007c0c */ /* 0x020fe2000c781270 */
[----:B------:R-:W-:Y:S02]  /*18ae0*/  IMAD R11, R74, 0x2, R3 ;  /* 0x000000024a0b7824 */ /* 0x000fe400078e0203 */
[----:B------:R-:W5:Y:S01]  /*18af0*/  LDL.LU R15, [R1+0x3f4] ;  /* 0x0003f400010f7983 */ /* 0x000f620000300800 */
[----:B------:R-:W-:Y:S01]  /*18b00*/  PRMT R12, R60, 0x7632, R12 ;  /* 0x000076323c0c7816 */ /* 0x000fe2000000000c */
[----:B------:R-:W3:Y:S01]  /*18b10*/  LDCU UR4, c[0x0][0x39c] ;  /* 0x00007380ff0477ac */ /* 0x000ee20008000800 */
[----:B-1----:R-:W-:Y:S02]  /*18b20*/  LEA.HI.X.SX32 R5, R3, R0, 0x1, P6 ;  /* 0x0000000003057211 */ /* 0x002fe400030f0eff */
[----:B------:R-:W-:-:S03]  /*18b30*/  LEA R6, P6, R11, R2, 0x1 ;  /* 0x000000020b067211 */ /* 0x000fc600078c08ff */
[----:B------:R-:W-:Y:S01]  /*18b40*/  @P1 STG.E.U16 desc[UR20][R4.64], R60 ;  /* 0x0000003c04001986 */ /* 0x000fe2000c101514 */
[----:B------:R-:W-:Y:S01]  /*18b50*/  LEA.HI.X.SX32 R7, R11, R0, 0x1, P6 ;  /* 0x000000000b077211 */ /* 0x000fe200030f0eff */
[----:B------:R-:W-:-:S04]  /*18b60*/  IMAD R3, R74, 0x2, R11 ;  /* 0x000000024a037824 */ /* 0x000fc800078e020b */
[----:B------:R1:W-:Y:S01]  /*18b70*/  @P3 STG.E.U16 desc[UR20][R6.64], R12 ;  /* 0x0000000c06003986 */ /* 0x0003e2000c101514 */
[----:B------:R-:W-:Y:S01]  /*18b80*/  LEA R10, P6, R3, R2, 0x1 ;  /* 0x00000002030a7211 */ /* 0x000fe200078c08ff */
[----:B------:R-:W-:-:S03]  /*18b90*/  IMAD R9, R74, 0x2, R3 ;  /* 0x000000024a097824 */ /* 0x000fc600078e0203 */
[----:B------:R-:W-:Y:S02]  /*18ba0*/  LEA.HI.X.SX32 R11, R3, R0, 0x1, P6 ;  /* 0x00000000030b7211 */ /* 0x000fe400030f0eff */
[----:B------:R-:W-:Y:S01]  /*18bb0*/  LEA R8, P6, R9, R2, 0x1 ;  /* 0x0000000209087211 */ /* 0x000fe200078c08ff */
[----:B------:R-:W-:-:S03]  /*18bc0*/  IMAD R3, R74, 0x2, R9 ;  /* 0x000000024a037824 */ /* 0x000fc600078e0209 */
[----:B------:R-:W-:Y:S02]  /*18bd0*/  LEA.HI.X.SX32 R9, R9, R0, 0x1, P6 ;  /* 0x0000000009097211 */ /* 0x000fe400030f0eff */
[----:B-1----:R-:W-:Y:S01]  /*18be0*/  PRMT R7, R61, 0x7632, R7 ;  /* 0x000076323d077816 */ /* 0x002fe20000000007 */
[----:B------:R1:W-:Y:S04]  /*18bf0*/  @P5 STG.E.U16 desc[UR20][R10.64], R61 ;  /* 0x0000003d0a005986 */ /* 0x0003e8000c101514 */
[----:B------:R0:W-:Y:S02]  /*18c00*/  @P4 STG.E.U16 desc[UR20][R8.64], R7 ;  /* 0x0000000708004986 */ /* 0x0001e4000c101514 */
[----:B0-----:R-:W-:Y:S01]  /*18c10*/  ISETP.LT.AND P1, PT, R14, UR5, !P0 ;  /* 0x000000050e007c0c */ /* 0x001fe2000c721270 */
[----:B------:R-:W2:Y:S01]  /*18c20*/  LDCU UR5, c[0x0][0x39c] ;  /* 0x00007380ff0577ac */ /* 0x000ea20008000800 */
[----:B------:R-:W5:Y:S04]  /*18c30*/  LDL.LU R14, [R1+0x3f0] ;  /* 0x0003f000010e7983 */ /* 0x000f680000300800 */
[----:B------:R-:W5:Y:S04]  /*18c40*/  LDL.LU R13, [R1+0x3ec] ;  /* 0x0003ec00010d7983 */ /* 0x000f680000300800 */
[----:B------:R-:W5:Y:S04]  /*18c50*/  LDL.LU R12, [R1+0x380] ;  /* 0x00038000010c7983 */ /* 0x000f680000300800 */
[----:B------:R-:W5:Y:S01]  /*18c60*/  LDL.LU R20, [R1+0x3e8] ;  /* 0x0003e80001147983 */ /* 0x000f620000300800 */
[----:B----4-:R-:W-:Y:S01]  /*18c70*/  ISETP.LT.AND P3, PT, R18, UR6, !P0 ;  /* 0x0000000612007c0c */ /* 0x010fe2000c761270 */
[----:B------:R-:W5:Y:S02]  /*18c80*/  LDCU UR6, c[0x0][0x39c] ;  /* 0x00007380ff0677ac */ /* 0x000f640008000800 */
[----:B------:R-:W4:Y:S01]  /*18c90*/  LDL.LU R18, [R1+0x3e4] ;  /* 0x0003e40001127983 */ /* 0x000f220000300800 */
[----:B--2---:R-:W-:Y:S01]  /*18ca0*/  ISETP.LT.AND P4, PT, R16, UR5, !P0 ;  /* 0x0000000510007c0c */ /* 0x004fe2000c781270 */
[----:B------:R-:W0:Y:S02]  /*18cb0*/  LDCU UR5, c[0x0][0x39c] ;  /* 0x00007380ff0577ac */ /* 0x000e240008000800 */
[----:B------:R-:W2:Y:S01]  /*18cc0*/  LDL.LU R16, [R1+0x3e0] ;  /* 0x0003e00001107983 */ /* 0x000ea20000300800 */
[----:B------:R-:W-:-:S04]  /*18cd0*/  LEA R4, P6, R3, R2, 0x1 ;  /* 0x0000000203047211 */ /* 0x000fc800078c08ff */
[----:B------:R-:W-:Y:S01]  /*18ce0*/  LEA.HI.X.SX32 R5, R3, R0, 0x1, P6 ;  /* 0x0000000003057211 */ /* 0x000fe200030f0eff */
[----:B------:R-:W-:-:S04]  /*18cf0*/  IMAD R3, R74, 0x2, R3 ;  /* 0x000000024a037824 */ /* 0x000fc800078e0203 */
[C---:B-1----:R-:W-:Y:S01]  /*18d00*/  IMAD R11, R74.reuse, 0x2, R3 ;  /* 0x000000024a0b7824 */ /* 0x042fe200078e0203 */
[----:B------:R-:W-:Y:S02]  /*18d10*/  LEA R6, P6, R3, R2, 0x1 ;  /* 0x0000000203067211 */ /* 0x000fe400078c08ff */
[----:B---3--:R-:W-:Y:S01]  /*18d20*/  ISETP.LT.AND P5, PT, R17, UR4, !P0 ;  /* 0x0000000411007c0c */ /* 0x008fe2000c7a1270 */
[----:B------:R1:W-:Y:S01]  /*18d30*/  @P1 STG.E.U16 desc[UR20][R4.64], R62 ;  /* 0x0000003e04001986 */ /* 0x0003e2000c101514 */
[----:B------:R-:W-:Y:S01]  /*18d40*/  LEA.HI.X.SX32 R7, R3, R0, 0x1, P6 ;  /* 0x0000000003077211 */ /* 0x000fe200030f0eff */
[C---:B------:R-:W-:Y:S01]  /*18d50*/  IMAD R3, R74.reuse, 0x2, R11 ;  /* 0x000000024a037824 */ /* 0x040fe200078e020b */
[----:B------:R-:W-:Y:S01]  /*18d60*/  LEA R8, P6, R11, R2, 0x1 ;  /* 0x000000020b087211 */ /* 0x000fe200078c08ff */
[----:B------:R-:W3:Y:S01]  /*18d70*/  LDCU UR4, c[0x0][0x39c] ;  /* 0x00007380ff0477ac */ /* 0x000ee20008000800 */
[----:B-----5:R-:W-:Y:S02]  /*18d80*/  ISETP.LT.AND P1, PT, R15, UR6, !P0 ;  /* 0x000000060f007c0c */ /* 0x020fe4000c721270 */
[----:B------:R-:W-:Y:S01]  /*18d90*/  LEA.HI.X.SX32 R9, R11, R0, 0x1, P6 ;  /* 0x000000000b097211 */ /* 0x000fe200030f0eff */
[----:B------:R-:W5:Y:S01]  /*18da0*/  LDCU UR6, c[0x0][0x39c] ;  /* 0x00007380ff0677ac */ /* 0x000f620008000800 */
[----:B------:R-:W-:Y:S01]  /*18db0*/  IMAD R11, R74, 0x2, R3 ;  /* 0x000000024a0b7824 */ /* 0x000fe200078e0203 */
[----:B-1----:R-:W-:-:S02]  /*18dc0*/  PRMT R5, R62, 0x7632, R5 ;  /* 0x000076323e057816 */ /* 0x002fc40000000005 */
[----:B------:R-:W-:-:S03]  /*18dd0*/  LEA R4, P6, R3, R2, 0x1 ;  /* 0x0000000203047211 */ /* 0x000fc600078c08ff */
[----:B------:R1:W-:Y:S04]  /*18de0*/  @P3 STG.E.U16 desc[UR20][R6.64], R5 ;  /* 0x0000000506003986 */ /* 0x0003e8000c101514 */
[----:B------:R-:W-:Y:S01]  /*18df0*/  @P5 STG.E.U16 desc[UR20][R8.64], R63 ;  /* 0x0000003f08005986 */ /* 0x000fe2000c101514 */
[----:B-1----:R-:W-:Y:S01]  /*18e00*/  LEA.HI.X.SX32 R5, R3, R0, 0x1, P6 ;  /* 0x0000000003057211 */ /* 0x002fe200030f0eff */
[----:B------:R-:W-:Y:S01]  /*18e10*/  IMAD R3, R74, 0x2, R11 ;  /* 0x000000024a037824 */ /* 0x000fe200078e020b */
[----:B------:R-:W-:Y:S02]  /*18e20*/  LEA R10, P6, R11, R2, 0x1 ;  /* 0x000000020b0a7211 */ /* 0x000fe400078c08ff */
[----:B------:R-:W-:Y:S02]  /*18e30*/  PRMT R7, R63, 0x7632, R7 ;  /* 0x000076323f077816 */ /* 0x000fe40000000007 */
[----:B------:R-:W-:-:S02]  /*18e40*/  LEA.HI.X.SX32 R11, R11, R0, 0x1, P6 ;  /* 0x000000000b0b7211 */ /* 0x000fc400030f0eff */
[C---:B------:R-:W-:Y:S01]  /*18e50*/  LEA R6, P6, R3.reuse, R2, 0x1 ;  /* 0x0000000203067211 */ /* 0x040fe200078c08ff */
[----:B------:R1:W-:Y:S04]  /*18e60*/  @P4 STG.E.U16 desc[UR20][R4.64], R7 ;  /* 0x0000000704004986 */ /* 0x0003e8000c101514 */
[----:B------:R0:W-:Y:S01]  /*18e70*/  @P1 STG.E.U16 desc[UR20][R10.64], R64 ;  /* 0x000000400a001986 */ /* 0x0001e2000c101514 */
[----:B-1----:R-:W-:Y:S02]  /*18e80*/  LEA.HI.X.SX32 R7, R3, R0, 0x1, P6 ;  /* 0x0000000003077211 */ /* 0x002fe400030f0eff */
[----:B------:R-:W-:Y:S02]  /*18e90*/  PRMT R5, R64, 0x7632, R5 ;  /* 0x0000763240057816 */ /* 0x000fe40000000005 */
[----:B0-----:R-:W-:Y:S01]  /*18ea0*/  ISETP.LT.AND P5, PT, R13, UR5, !P0 ;  /* 0x000000050d007c0c */ /* 0x001fe2000c7a1270 */
[----:B------:R-:W-:Y:S01]  /*18eb0*/  IMAD R13, R74, 0x2, R3 ;  /* 0x000000024a0d7824 */ /* 0x000fe200078e0203 */
[----:B---3--:R-:W-:Y:S01]  /*18ec0*/  ISETP.LT.AND P3, PT, R14, UR4, !P0 ;  /* 0x000000040e007c0c */ /* 0x008fe2000c761270 */
[----:B------:R-:W0:Y:S02]  /*18ed0*/  LDCU UR4, c[0x0][0x39c] ;  /* 0x00007380ff0477ac */ /* 0x000e240008000800 */
[----:B------:R-:W-:Y:S01]  /*18ee0*/  IMAD R15, R74, 0x2, R13 ;  /* 0x000000024a0f7824 */ /* 0x000fe200078e020d */
[----:B-----5:R-:W-:Y:S01]  /*18ef0*/  ISETP.LT.AND P4, PT, R12, UR6, !P0 ;  /* 0x000000060c007c0c */ /* 0x020fe2000c781270 */
[----:B------:R-:W4:Y:S02]  /*18f00*/  LDCU UR5, c[0x0][0x39c] ;  /* 0x00007380ff0577ac */ /* 0x000f240008000800 */
[C---:B------:R-:W-:Y:S01]  /*18f10*/  IMAD R17, R74.reuse, 0x2, R15 ;  /* 0x000000024a117824 */ /* 0x040fe200078e020f */
[----:B------:R-:W2:Y:S03]  /*18f20*/  LDCU UR6, c[0x0][0x39c] ;  /* 0x00007380ff0677ac */ /* 0x000ea60008000800 */
[----:B------:R-:W-:Y:S01]  /*18f30*/  IMAD R3, R74, 0x2, R17 ;  /* 0x000000024a037824 */ /* 0x000fe200078e0211 */
[----:B------:R-:W-:-:S03]  /*18f40*/  LEA R4, P1, R13, R2, 0x1 ;  /* 0x000000020d047211 */ /* 0x000fc600078208ff */
[C---:B------:R-:W-:Y:S01]  /*18f50*/  IMAD R19, R74.reuse, 0x2, R3 ;  /* 0x000000024a137824 */ /* 0x040fe200078e0203 */
[----:B------:R1:W-:Y:S01]  /*18f60*/  @P3 STG.E.U16 desc[UR20][R6.64], R5 ;  /* 0x0000000506003986 */ /* 0x0003e2000c101514 */
[-C--:B------:R-:W-:Y:S02]  /*18f70*/  LEA R10, P6, R17, R2.reuse, 0x1 ;  /* 0x00000002110a7211 */ /* 0x080fe400078c08ff */
[----:B------:R-:W-:Y:S01]  /*18f80*/  IMAD R21, R74, 0x2, R19 ;  /* 0x000000024a157824 */ /* 0x000fe200078e0213 */
[----:B------:R-:W-:Y:S02]  /*18f90*/  LEA R8, P3, R15, R2, 0x1 ;  /* 0x000000020f087211 */ /* 0x000fe400078608ff */
[-C--:B------:R-:W-:Y:S02]  /*18fa0*/  LEA.HI.X.SX32 R11, R17, R0.reuse, 0x1, P6 ;  /* 0x00000000110b7211 */ /* 0x080fe400030f0eff */
[-C--:B------:R-:W-:Y:S02]  /*18fb0*/  LEA.HI.X.SX32 R9, R15, R0.reuse, 0x1, P3 ;  /* 0x000000000f097211 */ /* 0x080fe400018f0eff */
[----:B-1----:R-:W-:-:S02]  /*18fc0*/  LEA.HI.X.SX32 R5, R13, R0, 0x1, P1 ;  /* 0x000000000d057211 */ /* 0x002fc400008f0eff */
[-C--:B------:R-:W-:Y:S02]  /*18fd0*/  LEA R12, P1, R3, R2.reuse, 0x1 ;  /* 0x00000002030c7211 */ /* 0x080fe400078208ff */
[----:B------:R-:W-:Y:S02]  /*18fe0*/  LEA R14, P6, R21, R2, 0x1 ;  /* 0x00000002150e7211 */ /* 0x000fe400078c08ff */
[----:B0-----:R-:W-:Y:S02]  /*18ff0*/  ISETP.LT.AND P3, PT, R20, UR4, !P0 ;  /* 0x0000000414007c0c */ /* 0x001fe4000c761270 */
[----:B------:R-:W-:Y:S02]  /*19000*/  LEA.HI.X.SX32 R13, R3, R0, 0x1, P1 ;  /* 0x00000000030d7211 */ /* 0x000fe400008f0eff */
[----:B----4-:R-:W-:Y:S02]  /*19010*/  ISETP.LT.AND P1, PT, R18, UR5, !P0 ;  /* 0x0000000512007c0c */ /* 0x010fe4000c721270 */
[----:B--2---:R-:W-:-:S02]  /*19020*/  ISETP.LT.AND P0, PT, R16, UR6, !P0 ;  /* 0x0000000610007c0c */ /* 0x004fc4000c701270 */
[----:B------:R-:W-:Y:S02]  /*19030*/  LEA.HI.X.SX32 R15, R21, R0, 0x1, P6 ;  /* 0x00000000150f7211 */ /* 0x000fe400030f0eff */
[----:B------:R-:W-:Y:S02]  /*19040*/  LEA R2, P6, R19, R2, 0x1 ;  /* 0x0000000213027211 */ /* 0x000fe400078c08ff */
[----:B------:R-:W-:Y:S02]  /*19050*/  PRMT R6, R65, 0x7632, R6 ;  /* 0x0000763241067816 */ /* 0x000fe40000000006 */
[----:B------:R-:W-:Y:S02]  /*19060*/  LEA.HI.X.SX32 R3, R19, R0, 0x1, P6 ;  /* 0x0000000013037211 */ /* 0x000fe400030f0eff */
[----:B------:R-:W-:Y:S01]  /*19070*/  PRMT R0, R66, 0x7632, R0 ;  /* 0x0000763242007816 */ /* 0x000fe20000000000 */
[----:B------:R0:W-:Y:S01]  /*19080*/  @P5 STG.E.U16 desc[UR20][R4.64], R65 ;  /* 0x0000004104005986 */ /* 0x0001e2000c101514 */
[----:B------:R-:W-:-:S03]  /*19090*/  PRMT R7, R67, 0x7632, R7 ;  /* 0x0000763243077816 */ /* 0x000fc60000000007 */
[----:B------:R0:W-:Y:S04]  /*190a0*/  @P4 STG.E.U16 desc[UR20][R8.64], R6 ;  /* 0x0000000608004986 */ /* 0x0001e8000c101514 */
[----:B------:R0:W-:Y:S04]  /*190b0*/  @P3 STG.E.U16 desc[UR20][R10.64], R66 ;  /* 0x000000420a003986 */ /* 0x0001e8000c101514 */
[----:B------:R0:W-:Y:S04]  /*190c0*/  @P1 STG.E.U16 desc[UR20][R12.64], R0 ;  /* 0x000000000c001986 */ /* 0x0001e8000c101514 */
[----:B------:R0:W-:Y:S04]  /*190d0*/  @P0 STG.E.U16 desc[UR20][R2.64], R67 ;  /* 0x0000004302000986 */ /* 0x0001e8000c101514 */
[----:B------:R0:W-:Y:S01]  /*190e0*/  @P2 STG.E.U16 desc[UR20][R14.64], R7 ;  /* 0x000000070e002986 */ /* 0x0001e2000c101514 */
[----:B------:R-:W-:Y:S06]  /*190f0*/  BAR.SYNC.DEFER_BLOCKING 0x0 ;  /* 0x0000000000007b1d */ /* 0x000fec0000010000 */
[----:B------:R-:W-:Y:S05]  /*19100*/  BRA.U UP0, `(.L_x_13) ;  /* 0x0000000100a07547 */ /* 0x000fea000b800000 */
[----:B------:R-:W1:Y:S01]  /*19110*/  S2UR UR5, SR_CgaCtaId ;  /* 0x00000000000579c3 */ /* 0x000e620000008800 */
[----:B------:R-:W-:Y:S01]  /*19120*/  NOP ;  /* 0x0000000000007918 */ /* 0x000fe20000000000 */
[----:B------:R-:W-:Y:S01]  /*19130*/  UMOV UR4, 0x50 ;  /* 0x0000005000047882 */ /* 0x000fe20000000000 */
[----:B0-----:R-:W-:Y:S02]  /*19140*/  IMAD.U32 R0, RZ, RZ, UR8 ;  /* 0x00000008ff007e24 */ /* 0x001fe4000f8e00ff */
[----:B------:R-:W-:Y:S02]  /*19150*/  IMAD.MOV.U32 R3, RZ, RZ, 0xff ;  /* 0x000000ffff037424 */ /* 0x000fe400078e00ff */
[----:B------:R-:W-:Y:S01]  /*19160*/  IMAD.MOV.U32 R7, RZ, RZ, 0x1 ;  /* 0x00000001ff077424 */ /* 0x000fe200078e00ff */
[----:B------:R-:W-:-:S04]  /*19170*/  LOP3.LUT R0, R0, 0xffff, RZ, 0xc0, !PT ;  /* 0x0000ffff00007812 */ /* 0x000fc800078ec0ff */
[----:B------:R-:W-:-:S05]  /*19180*/  SHF.R.U32.HI R0, RZ, 0x5, R0 ;  /* 0x00000005ff007819 */ /* 0x000fca0000011600 */
[----:B------:R-:W-:Y:S01]  /*19190*/  VIADD R2, R0, 0x10 ;  /* 0x0000001000027836 */ /* 0x000fe20000000000 */
[----:B------:R-:W-:Y:S01]  /*191a0*/  SHF.L.U32 R0, R3, R0, RZ ;  /* 0x0000000003007219 */ /* 0x000fe200000006ff */
[----:B-1----:R-:W-:-:S03]  /*191b0*/  ULEA UR6, UR5, UR4, 0x18 ;  /* 0x0000000405067291 */ /* 0x002fc6000f8ec0ff */
[----:B------:R-:W-:-:S04]  /*191c0*/  SHF.L.U32 R3, R7, R2, RZ ;  /* 0x0000000207037219 */ /* 0x000fc800000006ff */
[----:B------:R-:W-:Y:S02]  /*191d0*/  LOP3.LUT R0, R3, R0, RZ, 0xfc, !PT ;  /* 0x0000000003007212 */ /* 0x000fe400078efcff */
[----:B------:R-:W0:Y:S02]  /*191e0*/  LDS R5, [UR6] ;  /* 0x00000006ff057984 */ /* 0x000e240008000800 */
[C---:B------:R-:W-:Y:S02]  /*191f0*/  LOP3.LUT R2, R0.reuse, 0xffff, RZ, 0xc0, !PT ;  /* 0x0000ffff00027812 */ /* 0x040fe400078ec0ff */
[----:B0-----:R-:W-:-:S04]  /*19200*/  LOP3.LUT R3, R0, 0xffff, R5, 0x80, !PT ;  /* 0x0000ffff00037812 */ /* 0x001fc800078e8005 */
[----:B------:R-:W-:-:S13]  /*19210*/  ISETP.NE.AND P0, PT, R3, R2, PT ;  /* 0x000000020300720c */ /* 0x000fda0003f05270 */
[----:B------:R-:W-:Y:S05]  /*19220*/  @P0 BRA `(.L_x_14) ;  /* 0x0000000000500947 */ /* 0x000fea0003800000 */
[----:B------:R-:W-:Y:S02]  /*19230*/  SHF.R.U32.HI R5, RZ, 0x10, R5 ;  /* 0x00000010ff057819 */ /* 0x000fe40000011605 */
[----:B------:R-:W-:-:S04]  /*19240*/  SHF.R.U32.HI R2, RZ, 0x10, R0 ;  /* 0x00000010ff027819 */ /* 0x000fc80000011600 */
[----:B------:R-:W-:-:S04]  /*19250*/  LOP3.LUT R5, R5, R2, RZ, 0xc0, !PT ;  /* 0x0000000205057212 */ /* 0x000fc800078ec0ff */
[----:B------:R-:W-:-:S13]  /*19260*/  ISETP.NE.AND P0, PT, R5, R2, PT ;  /* 0x000000020500720c */ /* 0x000fda0003f05270 */
[----:B------:R-:W-:Y:S05]  /*19270*/  @P0 BRA `(.L_x_15) ;  /* 0x0000000000300947 */ /* 0x000fea0003800000 */
[----:B------:R-:W-:Y:S01]  /*19280*/  R2UR UR4, R0 ;  /* 0x00000000000472ca */ /* 0x000fe200000e0000 */
[----:B------:R-:W-:Y:S01]  /*19290*/  VOTEU.ANY UR5, UPT, PT ;  /* 0x0000000000057886 */ /* 0x000fe200038e0100 */
[----:B------:R-:W0:Y:S01]  /*192a0*/  S2R R0, SR_LANEID ;  /* 0x0000000000007919 */ /* 0x000e220000000000 */
[----:B------:R-:W-:-:S10]  /*192b0*/  UFLO.U32 UR5, UR5 ;  /* 0x00000005000572bd */ /* 0x000fd400080e0000 */
[----:B------:R-:W-:-:S06]  /*192c0*/  ULOP3.LUT UR4, URZ, UR4, URZ, 0x33, !UPT ;  /* 0x00000004ff047292 */ /* 0x000fcc000f8e33ff */
[----:B------:R-:W-:-:S04]  /*192d0*/  IMAD.U32 R2, RZ, RZ, UR4 ;  /* 0x00000004ff027e24 */ /* 0x000fc8000f8e00ff */
[----:B------:R-:W1:Y:S02]  /*192e0*/  REDUX UR7, R2 ;  /* 0x00000000020773c4 */ /* 0x000e640000000000 */
[----:B------:R2:W-:Y:S01]  /*192f0*/  UTCATOMSWS.AND URZ, UR4 ;  /* 0x0000000400ff79e3 */ /* 0x0005e20008000000 */
[----:B0-----:R-:W-:Y:S01]  /*19300*/  ISETP.EQ.U32.AND P0, PT, R0, UR5, PT ;  /* 0x0000000500007c0c */ /* 0x001fe2000bf02070 */
[----:B-1----:R-:W-:-:S12]  /*19310*/  IMAD.U32 R0, RZ, RZ, UR7 ;  /* 0x00000007ff007e24 */ /* 0x002fd8000f8e00ff */
[----:B------:R2:W-:Y:S01]  /*19320*/  @P0 ATOMS.AND RZ, [UR6], R0 ;  /* 0x00000000ffff098c */ /* 0x0005e2000a800006 */
[----:B------:R-:W-:Y:S05]  /*19330*/  BRA `(.L_x_13) ;  /* 0x0000000000147947 */ /* 0x000fea0003800000 */
.L_x_15:
[----:B------:R-:W-:-:S07]  /*19340*/  MOV R2, 0x19360 ;  /* 0x0001936000027802 */ /* 0x000fce0000000f00 */
[----:B------:R-:W-:Y:S05]  /*19350*/  CALL.REL.NOINC `($__internal_0_$__cuda_sm10x_tcgen05_guardrail_trap_col_being_dealloced_not_returned_by_alloc) ;  /* 0x0000000000387944 */ /* 0x000fea0003c00000 */
[----:B------:R-:W-:Y:S05]  /*19360*/  BRA `(.L_x_13) ;  /* 0x0000000000087947 */ /* 0x000fea0003800000 */
.L_x_14:
[----:B------:R-:W-:-:S07]  /*19370*/  MOV R2, 0x19390 ;  /* 0x0001939000027802 */ /* 0x000fce0000000f00 */
[----:B------:R-:W-:Y:S05]  /*19380*/  CALL.REL.NOINC `($__internal_2_$__cuda_sm10x_tcgen05_guardrail_trap_unallocated_columns_being_dealloced) ;  /* 0x0000000000447944 */ /* 0x000fea0003c00000 */
.L_x_13:
[----:B------:R-:W-:Y:S01]  /*19390*/  NOP ;  /* 0x0000000000007918 */ /* 0x000fe20000000000 */
[----:B--2---:R-:W-:Y:S05]  /*193a0*/  EXIT ;  /* 0x000000000000794d */ /* 0x004fea0003800000 */
.L_x_8:
[----:B-----5:R0:W-:Y:S04]  /*193b0*/  STL [R1+0x4fc], R0 ;  /* 0x0004fc0001007387 */ /* 0x0201e80000100800 */
[----:B0-----:R-:W2:Y:S02]  /*193c0*/  LDL R0, [R1+0x28c] ;  /* 0x00028c0001007983 */ /* 0x001ea40000100800 */
[----:B--2---:R0:W2:Y:S02]  /*193d0*/  SYNCS.PHASECHK.TRANS64.TRYWAIT P6, [UR11], R0 ;  /* 0x00000000ff0075a7 */ /* 0x0040a400080c110b */
[----:B0-----:R0:W5:Y:S02]  /*193e0*/  LDL.LU R0, [R1+0x4fc] ;  /* 0x0004fc0001007983 */ /* 0x0011640000300800 */
[----:B0-2---:R-:W-:Y:S05]  /*193f0*/  @!P6 BRA `(.L_x_8) ;  /* 0xfffffffc00ece947 */ /* 0x005fea000383ffff */
[----:B------:R-:W-:Y:S05]  /*19400*/  BRA `(.L_x_16) ;  /* 0xffffff6800987947 */ /* 0x000fea000383ffff */
.L_x_12:
[----:B------:R-:W0:Y:S02]  /*19410*/  SYNCS.PHASECHK.TRANS64.TRYWAIT P6, [UR11], R4 ;  /* 0x00000004ff0075a7 */ /* 0x000e2400080c110b */
[----:B0-----:R-:W-:Y:S05]  /*19420*/  @!P6 BRA `(.L_x_12) ;  /* 0xfffffffc00f8e947 */ /* 0x001fea000383ffff */
[----:B------:R-:W-:Y:S05]  /*19430*/  BRA `(.L_x_11) ;  /* 0xffffffb800b07947 */ /* 0x000fea000383ffff */
        .weak           $__internal_0_$__cuda_sm10x_tcgen05_guardrail_trap_col_being_dealloced_not_returned_by_alloc
        .type           $__internal_0_$__cuda_sm10x_tcgen05_guardrail_trap_col_being_dealloced_not_returned_by_alloc,@function
        .size           $__internal_0_$__cuda_sm10x_tcgen05_guardrail_trap_col_being_dealloced_not_returned_by_alloc,($__internal_1_$__cuda_sm10x_tcgen05_guardrail_trap_phase_invalid_during_alloc - $__internal_0_$__cuda_sm10x_tcgen05_guardrail_trap_col_being_dealloced_not_returned_by_alloc)
$__internal_0_$__cuda_sm10x_tcgen05_guardrail_trap_col_being_dealloced_not_returned_by_alloc:
[----:B------:R-:W-:Y:S05]  /*19440*/  BPT.TRAP 0x1 ;  /* 0x000000040000795c */ /* 0x000fea0000300000 */
[----:B------:R-:W-:-:S04]  /*19450*/  IMAD.MOV.U32 R3, RZ, RZ, 0x0 ;  /* 0x00000000ff037424 */ /* 0x000fc800078e00ff */
[----:B------:R-:W-:Y:S05]  /*19460*/  RET.REL.NODEC R2 `(matmul_kernel) ;  /* 0xfffffe6802e47950 */ /* 0x000fea0003c3ffff */
        .weak           $__internal_1_$__cuda_sm10x_tcgen05_guardrail_trap_phase_invalid_during_alloc
        .type           $__internal_1_$__cuda_sm10x_tcgen05_guardrail_trap_phase_invalid_during_alloc,@function
        .size           $__internal_1_$__cuda_sm10x_tcgen05_guardrail_trap_phase_invalid_during_alloc,($__internal_2_$__cuda_sm10x_tcgen05_guardrail_trap_unallocated_columns_being_dealloced - $__internal_1_$__cuda_sm10x_tcgen05_guardrail_trap_phase_invalid_during_alloc)
$__internal_1_$__cuda_sm10x_tcgen05_guardrail_trap_phase_invalid_during_alloc:
[----:B------:R-:W-:Y:S05]  /*19470*/  BPT.TRAP 0x1 ;  /* 0x000000040000795c */ /* 0x000fea0000300000 */
[----:B------:R-:W-:-:S04]  /*19480*/  IMAD.MOV.U32 R3, RZ, RZ, 0x0 ;  /* 0x00000000ff037424 */ /* 0x000fc800078e00ff */
[----:B------:R-:W-:Y:S05]  /*19490*/  RET.REL.NODEC R2 `(matmul_kernel) ;  /* 0xfffffe6802d87950 */ /* 0x000fea0003c3ffff */
        .weak           $__internal_2_$__cuda_sm10x_tcgen05_guardrail_trap_unallocated_columns_being_dealloced
        .type           $__internal_2_$__cuda_sm10x_tcgen05_guardrail_trap_unallocated_columns_being_dealloced,@function
        .size           $__internal_2_$__cuda_sm10x_tcgen05_guardrail_trap_unallocated_columns_being_dealloced,(.L_x_20 - $__internal_2_$__cuda_sm10x_tcgen05_guardrail_trap_unallocated_columns_being_dealloced)
$__internal_2_$__cuda_sm10x_tcgen05_guardrail_trap_unallocated_columns_being_dealloced:
[----:B------:R-:W-:Y:S05]  /*194a0*/  BPT.TRAP 0x1 ;  /* 0x000000040000795c */ /* 0x000fea0000300000 */
[----:B------:R-:W-:-:S04]  /*194b0*/  IMAD.MOV.U32 R3, RZ, RZ, 0x0 ;  /* 0x00000000ff037424 */ /* 0x000fc800078e00ff */
[----:B------:R-:W-:Y:S05]  /*194c0*/  RET.REL.NODEC R2 `(matmul_kernel) ;  /* 0xfffffe6802cc7950 */ /* 0x000fea0003c3ffff */
.L_x_17:
[----:B------:R-:W-:-:S00]  /*194d0*/  BRA `(.L_x_17) ;  /* 0xfffffffc00fc7947 */ /* 0x000fc0000383ffff */
[----:B------:R-:W-:-:S00]  /*194e0*/  NOP ;  /* 0x0000000000007918 */ /* 0x000fc00000000000 */
        /* <DEDUP_REMOVED lines=9> */
.L_x_20:


//--------------------- .nv.shared.matmul_kernel  --------------------------
	.section	.nv.shared.matmul_kernel,"aw",@nobits
	.sectionflags	@""
	.align	16
	.zero		1024


//--------------------- .nv.shared.reserved.0     --------------------------
	.section	.nv.shared.reserved.0,"aw",@nobits
	.align	8
	.weak		__nv_reservedSMEM_offset_0_alias
	.size		__nv_reservedSMEM_offset_0_alias, 0, 64
	.other		__nv_reservedSMEM_offset_0_alias,@"STO_CUDA_RESERVED_SHARED STV_DEFAULT"
__nv_reservedSMEM_offset_0_alias:
	.zero		0
.nv.shared.reserved.0:
	.zero		64
	.weak		__nv_reservedSMEM_allocation_phase
	.type		__nv_reservedSMEM_allocation_phase,@object
	.size		__nv_reservedSMEM_allocation_phase,(.L_0 - __nv_reservedSMEM_allocation_phase)
__nv_reservedSMEM_allocation_phase:
	.zero		1
.L_0:
	.zero		7
	.weak		__nv_reservedSMEM_devtool_atexit_pc
	.type		__nv_reservedSMEM_devtool_atexit_pc,@object
	.size		__nv_reservedSMEM_devtool_atexit_pc,(__nv_reservedSMEM_allocation_mask - __nv_reservedSMEM_devtool_atexit_pc)
__nv_reservedSMEM_devtool_atexit_pc:
	.zero		8
	.weak		__nv_reservedSMEM_allocation_mask
	.type		__nv_reservedSMEM_allocation_mask,@object
	.size		__nv_reservedSMEM_allocation_mask,(.L_2 - __nv_reservedSMEM_allocation_mask)
__nv_reservedSMEM_allocation_mask:
	.zero		4
.L_2:


//--------------------- .nv.constant0.matmul_kernel --------------------------
	.section	.nv.constant0.matmul_kernel,"a",@progbits
	.sectionflags	@""
	.align	4
.nv.constant0.matmul_kernel:
	.zero		976


//--------------------- SYMBOLS --------------------------

	.type		.nv.reservedSmem.offset0,@object
	.size		.nv.reservedSmem.offset0,0x4
	.type		.nv.reservedSmem.cap,@object
	.size		.nv.reservedSmem.cap,0x4
